	.target	sm_90a

	.elftype	@"ET_EXEC"


//--------------------- .note.nv.tkinfo           --------------------------
	.section	.note.nv.tkinfo,"",@"SHT_NOTE"
	.sectionflags	@"SHF_NOTE_NV_TKINFO"
	.tkinfo
        /*0018*/ 	.word	0x00000002
        /*0030*/ 	.string	""
        /*0030*/ 	.string	"ptxas"
        /*0030*/ 	.string	"Cuda compilation tools, release 13.0, V13.0.88"
        /*0030*/ 	.string	"Build cuda_13.0.r13.0/compiler.36424714_0"
        /*0030*/ 	.string	"-arch sm_90a -m 64 "



//--------------------- .note.nv.cuinfo           --------------------------
	.section	.note.nv.cuinfo,"",@"SHT_NOTE"
	.sectionflags	@"SHF_NOTE_NV_CUINFO"
        /*0018*/ 	.short	0x0002
        /*001a*/ 	.short	0x005a
        /*001c*/ 	.short	0x0082
	.zero		2


//--------------------- .nv.info                  --------------------------
	.section	.nv.info,"",@"SHT_CUDA_INFO"
	.align	4


	//----- nvinfo : EIATTR_REGCOUNT
	.align		4
        /*0000*/ 	.byte	0x04, 0x2f
        /*0002*/ 	.short	(.L_15 - .L_14)
	.align		4
.L_14:
        /*0004*/ 	.word	index@(_ZN7cutlass13device_kernelINS_4gemm6kernel13GemmUniversalINS1_17GroupProblemShapeIN4cute5tupleIJiiiEEEEENS1_10collective13CollectiveMmaINS1_39MainloopSm90ArrayTmaGmmaWarpSpecializedILi6ENS6_IJNS5_1CILi2EEENSC_ILi1EEESE_EEENS1_43KernelPtrArrayTmaWarpSpecializedCooperativeEEENS6_IJNSC_ILi128EEESI_NSC_ILi64EEEEEENS_6half_tEPNS6_IJlSE_NSC_ILi0EEEEEESL_SO_NS5_8TiledMMAINS5_8MMA_AtomIJNS5_4SM904GMMA26MMA_64x128x16_F32F16F16_SSILNSS_5MajorE0ELSU_0ELNSS_7ScaleInE1ELSV_1EEEEEENS5_6LayoutISF_NS6_IJSE_SM_SM_EEEEENS6_IJNS5_10UnderscoreES11_S11_EEEEENS5_13SM90_TMA_LOADENS5_14ComposedLayoutINS5_7SwizzleILi3ELi4ELi3EEENS5_18smem_ptr_flag_bitsILi16EEENSY_INS6_IJNSC_ILi8EEESJ_EEENS6_IJSJ_SE_EEEEEEEvNS5_8identityENS5_23SM90_TMA_LOAD_MULTICASTES1E_vS1F_EENS_8epilogue10collective18CollectiveEpilogueINS1I_30Sm90PtrArrayTmaWarpSpecializedILi4ELi2ELi16ELb1ELb0ELi2EEEJSK_NS6_IJSI_NSC_ILi32EEEEEESL_PNS6_IJSE_lSM_EEESL_S1Q_NS1I_6fusion15FusionCallbacksIS1M_NS1R_17LinearCombinationISL_fSL_fLNS_15FloatRoundStyleE2EEESK_S1O_JEEES14_NS15_IS17_S19_NSY_INS6_IJSJ_S1A_EEENS6_IJSE_SJ_EEEEEEENS5_17SM75_U16x8_LDSM_TENS5_14SM90_TMA_STOREES20_NS5_17SM90_U16x8_STSM_TENS5_9Copy_AtomIJNS5_17SM90_U32x4_STSM_NESL_EEEvEEEvvEEEEvNT_6ParamsE)
        /*0008*/ 	.word	0x000000a8


	//----- nvinfo : EIATTR_FRAME_SIZE
	.align		4
.L_15:
        /*000c*/ 	.byte	0x04, 0x11
        /*000e*/ 	.short	(.L_17 - .L_16)
	.align		4
.L_16:
        /*0010*/ 	.word	index@($__internal_0_$__cuda_sm20_div_u64)
        /*0014*/ 	.word	0x00000000


	//----- nvinfo : EIATTR_FRAME_SIZE
	.align		4
.L_17:
        /*0018*/ 	.byte	0x04, 0x11
        /*001a*/ 	.short	(.L_19 - .L_18)
	.align		4
.L_18:
        /*001c*/ 	.word	index@(_ZN7cutlass13device_kernelINS_4gemm6kernel13GemmUniversalINS1_17GroupProblemShapeIN4cute5tupleIJiiiEEEEENS1_10collective13CollectiveMmaINS1_39MainloopSm90ArrayTmaGmmaWarpSpecializedILi6ENS6_IJNS5_1CILi2EEENSC_ILi1EEESE_EEENS1_43KernelPtrArrayTmaWarpSpecializedCooperativeEEENS6_IJNSC_ILi128EEESI_NSC_ILi64EEEEEENS_6half_tEPNS6_IJlSE_NSC_ILi0EEEEEESL_SO_NS5_8TiledMMAINS5_8MMA_AtomIJNS5_4SM904GMMA26MMA_64x128x16_F32F16F16_SSILNSS_5MajorE0ELSU_0ELNSS_7ScaleInE1ELSV_1EEEEEENS5_6LayoutISF_NS6_IJSE_SM_SM_EEEEENS6_IJNS5_10UnderscoreES11_S11_EEEEENS5_13SM90_TMA_LOADENS5_14ComposedLayoutINS5_7SwizzleILi3ELi4ELi3EEENS5_18smem_ptr_flag_bitsILi16EEENSY_INS6_IJNSC_ILi8EEESJ_EEENS6_IJSJ_SE_EEEEEEEvNS5_8identityENS5_23SM90_TMA_LOAD_MULTICASTES1E_vS1F_EENS_8epilogue10collective18CollectiveEpilogueINS1I_30Sm90PtrArrayTmaWarpSpecializedILi4ELi2ELi16ELb1ELb0ELi2EEEJSK_NS6_IJSI_NSC_ILi32EEEEEESL_PNS6_IJSE_lSM_EEESL_S1Q_NS1I_6fusion15FusionCallbacksIS1M_NS1R_17LinearCombinationISL_fSL_fLNS_15FloatRoundStyleE2EEESK_S1O_JEEES14_NS15_IS17_S19_NSY_INS6_IJSJ_S1A_EEENS6_IJSE_SJ_EEEEEEENS5_17SM75_U16x8_LDSM_TENS5_14SM90_TMA_STOREES20_NS5_17SM90_U16x8_STSM_TENS5_9Copy_AtomIJNS5_17SM90_U32x4_STSM_NESL_EEEvEEEvvEEEEvNT_6ParamsE)
        /*0020*/ 	.word	0x00000000


	//----- nvinfo : EIATTR_MIN_STACK_SIZE
	.align		4
.L_19:
        /*0024*/ 	.byte	0x04, 0x12
        /*0026*/ 	.short	(.L_21 - .L_20)
	.align		4
.L_20:
        /*0028*/ 	.word	index@(_ZN7cutlass13device_kernelINS_4gemm6kernel13GemmUniversalINS1_17GroupProblemShapeIN4cute5tupleIJiiiEEEEENS1_10collective13CollectiveMmaINS1_39MainloopSm90ArrayTmaGmmaWarpSpecializedILi6ENS6_IJNS5_1CILi2EEENSC_ILi1EEESE_EEENS1_43KernelPtrArrayTmaWarpSpecializedCooperativeEEENS6_IJNSC_ILi128EEESI_NSC_ILi64EEEEEENS_6half_tEPNS6_IJlSE_NSC_ILi0EEEEEESL_SO_NS5_8TiledMMAINS5_8MMA_AtomIJNS5_4SM904GMMA26MMA_64x128x16_F32F16F16_SSILNSS_5MajorE0ELSU_0ELNSS_7ScaleInE1ELSV_1EEEEEENS5_6LayoutISF_NS6_IJSE_SM_SM_EEEEENS6_IJNS5_10UnderscoreES11_S11_EEEEENS5_13SM90_TMA_LOADENS5_14ComposedLayoutINS5_7SwizzleILi3ELi4ELi3EEENS5_18smem_ptr_flag_bitsILi16EEENSY_INS6_IJNSC_ILi8EEESJ_EEENS6_IJSJ_SE_EEEEEEEvNS5_8identityENS5_23SM90_TMA_LOAD_MULTICASTES1E_vS1F_EENS_8epilogue10collective18CollectiveEpilogueINS1I_30Sm90PtrArrayTmaWarpSpecializedILi4ELi2ELi16ELb1ELb0ELi2EEEJSK_NS6_IJSI_NSC_ILi32EEEEEESL_PNS6_IJSE_lSM_EEESL_S1Q_NS1I_6fusion15FusionCallbacksIS1M_NS1R_17LinearCombinationISL_fSL_fLNS_15FloatRoundStyleE2EEESK_S1O_JEEES14_NS15_IS17_S19_NSY_INS6_IJSJ_S1A_EEENS6_IJSE_SJ_EEEEEEENS5_17SM75_U16x8_LDSM_TENS5_14SM90_TMA_STOREES20_NS5_17SM90_U16x8_STSM_TENS5_9Copy_AtomIJNS5_17SM90_U32x4_STSM_NESL_EEEvEEEvvEEEEvNT_6ParamsE)
        /*002c*/ 	.word	0x00000000
.L_21:


//--------------------- .nv.compat                --------------------------
	.section	.nv.compat,"",@"SHT_CUDA_COMPAT_INFO"
	.align	4
        /*0000*/ 	.byte	0x02, 0x09, 0x01, 0x00, 0x02, 0x02, 0x04, 0x00, 0x02, 0x05, 0x05, 0x00, 0x03, 0x07, 0x01, 0x01
        /*0010*/ 	.byte	0x02, 0x03, 0x03, 0x00, 0x02, 0x06, 0x01, 0x00, 0x04, 0x0b, 0x08, 0x00, 0x00, 0x00, 0x00, 0x00
        /*0020*/ 	.byte	0x00, 0x00, 0x00, 0x00


//--------------------- .nv.info._ZN7cutlass13device_kernelINS_4gemm6kernel13GemmUniversalINS1_17GroupProblemShapeIN4cute5tupleIJiiiEEEEENS1_10collective13CollectiveMmaINS1_39MainloopSm90ArrayTmaGmmaWarpSpecializedILi6ENS6_IJNS5_1CILi2EEENSC_ILi1EEESE_EEENS1_43KernelPtrArrayTmaWarpSpecializedCooperativeEEENS6_IJNSC_ILi128EEESI_NSC_ILi64EEEEEENS_6half_tEPNS6_IJlSE_NSC_ILi0EEEEEESL_SO_NS5_8TiledMMAINS5_8MMA_AtomIJNS5_4SM904GMMA26MMA_64x128x16_F32F16F16_SSILNSS_5MajorE0ELSU_0ELNSS_7ScaleInE1ELSV_1EEEEEENS5_6LayoutISF_NS6_IJSE_SM_SM_EEEEENS6_IJNS5_10UnderscoreES11_S11_EEEEENS5_13SM90_TMA_LOADENS5_14ComposedLayoutINS5_7SwizzleILi3ELi4ELi3EEENS5_18smem_ptr_flag_bitsILi16EEENSY_INS6_IJNSC_ILi8EEESJ_EEENS6_IJSJ_SE_EEEEEEEvNS5_8identityENS5_23SM90_TMA_LOAD_MULTICASTES1E_vS1F_EENS_8epilogue10collective18CollectiveEpilogueINS1I_30Sm90PtrArrayTmaWarpSpecializedILi4ELi2ELi16ELb1ELb0ELi2EEEJSK_NS6_IJSI_NSC_ILi32EEEEEESL_PNS6_IJSE_lSM_EEESL_S1Q_NS1I_6fusion15FusionCallbacksIS1M_NS1R_17LinearCombinationISL_fSL_fLNS_15FloatRoundStyleE2EEESK_S1O_JEEES14_NS15_IS17_S19_NSY_INS6_IJSJ_S1A_EEENS6_IJSE_SJ_EEEEEEENS5_17SM75_U16x8_LDSM_TENS5_14SM90_TMA_STOREES20_NS5_17SM90_U16x8_STSM_TENS5_9Copy_AtomIJNS5_17SM90_U32x4_STSM_NESL_EEEvEEEvvEEEEvNT_6ParamsE --------------------------
	.section	.nv.info._ZN7cutlass13device_kernelINS_4gemm6kernel13GemmUniversalINS1_17GroupProblemShapeIN4cute5tupleIJiiiEEEEENS1_10collective13CollectiveMmaINS1_39MainloopSm90ArrayTmaGmmaWarpSpecializedILi6ENS6_IJNS5_1CILi2EEENSC_ILi1EEESE_EEENS1_43KernelPtrArrayTmaWarpSpecializedCooperativeEEENS6_IJNSC_ILi128EEESI_NSC_ILi64EEEEEENS_6half_tEPNS6_IJlSE_NSC_ILi0EEEEEESL_SO_NS5_8TiledMMAINS5_8MMA_AtomIJNS5_4SM904GMMA26MMA_64x128x16_F32F16F16_SSILNSS_5MajorE0ELSU_0ELNSS_7ScaleInE1ELSV_1EEEEEENS5_6LayoutISF_NS6_IJSE_SM_SM_EEEEENS6_IJNS5_10UnderscoreES11_S11_EEEEENS5_13SM90_TMA_LOADENS5_14ComposedLayoutINS5_7SwizzleILi3ELi4ELi3EEENS5_18smem_ptr_flag_bitsILi16EEENSY_INS6_IJNSC_ILi8EEESJ_EEENS6_IJSJ_SE_EEEEEEEvNS5_8identityENS5_23SM90_TMA_LOAD_MULTICASTES1E_vS1F_EENS_8epilogue10collective18CollectiveEpilogueINS1I_30Sm90PtrArrayTmaWarpSpecializedILi4ELi2ELi16ELb1ELb0ELi2EEEJSK_NS6_IJSI_NSC_ILi32EEEEEESL_PNS6_IJSE_lSM_EEESL_S1Q_NS1I_6fusion15FusionCallbacksIS1M_NS1R_17LinearCombinationISL_fSL_fLNS_15FloatRoundStyleE2EEESK_S1O_JEEES14_NS15_IS17_S19_NSY_INS6_IJSJ_S1A_EEENS6_IJSE_SJ_EEEEEEENS5_17SM75_U16x8_LDSM_TENS5_14SM90_TMA_STOREES20_NS5_17SM90_U16x8_STSM_TENS5_9Copy_AtomIJNS5_17SM90_U32x4_STSM_NESL_EEEvEEEvvEEEEvNT_6ParamsE,"",@"SHT_CUDA_INFO"
	.sectionflags	@""
	.align	4


	//----- nvinfo : EIATTR_CUDA_API_VERSION
	.align		4
        /*0000*/ 	.byte	0x04, 0x37
        /*0002*/ 	.short	(.L_23 - .L_22)
.L_22:
        /*0004*/ 	.word	0x00000082


	//----- nvinfo : EIATTR_KPARAM_INFO
	.align		4
.L_23:
        /*0008*/ 	.byte	0x04, 0x17
        /*000a*/ 	.short	(.L_25 - .L_24)
.L_24:
        /*000c*/ 	.word	0x00000000
        /*0010*/ 	.short	0x0000
        /*0012*/ 	.short	0x0070
        /*0014*/ 	.byte	0x00, 0xf0, 0x01, 0x1c


	//----- nvinfo : EIATTR_SPARSE_MMA_MASK
	.align		4
.L_25:
        /*0018*/ 	.byte	0x03, 0x50
        /*001a*/ 	.short	0x0000


	//----- nvinfo : EIATTR_MAXREG_COUNT
	.align		4
        /*001c*/ 	.byte	0x03, 0x1b
        /*001e*/ 	.short	0x00a8


	//----- nvinfo : EIATTR_NUM_BARRIERS
	.align		4
        /*0020*/ 	.byte	0x02, 0x4c
        /*0022*/ 	.byte	0x02
	.zero		1


	//----- nvinfo : EIATTR_EXTERNS
	.align		4
        /*0024*/ 	.byte	0x04, 0x0f
        /*0026*/ 	.short	(.L_27 - .L_26)


	//   ....[0]....
	.align		4
.L_26:
        /*0028*/ 	.word	index@(__assertfail)


	//----- nvinfo : EIATTR_MERCURY_ISA_VERSION
	.align		4
.L_27:
        /*002c*/ 	.byte	0x03, 0x5f
        /*002e*/ 	.short	0x0101


	//----- nvinfo : EIATTR_INT_WARP_WIDE_INSTR_OFFSETS
	.align		4
        /*0030*/ 	.byte	0x04, 0x31
        /*0032*/ 	.short	(.L_29 - .L_28)


	//   ....[0]....
.L_28:
        /*0034*/ 	.word	0x00001350


	//   ....[1]....
        /*0038*/ 	.word	0x00001360


	//   ....[2]....
        /*003c*/ 	.word	0x00001450


	//----- nvinfo : EIATTR_COOP_GROUP_MASK_REGIDS
	.align		4
.L_29:
        /*0040*/ 	.byte	0x04, 0x29
        /*0042*/ 	.short	(.L_31 - .L_30)


	//   ....[0]....
.L_30:
        /*0044*/ 	.word	0xffffffff


	//   ....[1]....
        /*0048*/ 	.word	0xffffffff


	//   ....[2]....
        /*004c*/ 	.word	0xffffffff


	//   ....[3]....
        /*0050*/ 	.word	0xffffffff


	//   ....[4]....
        /*0054*/ 	.word	0xffffffff


	//   ....[5]....
        /*0058*/ 	.word	0xffffffff


	//   ....[6]....
        /*005c*/ 	.word	0xffffffff


	//   ....[7]....
        /*0060*/ 	.word	0xffffffff


	//   ....[8]....
        /*0064*/ 	.word	0xffffffff


	//   ....[9]....
        /*0068*/ 	.word	0xffffffff


	//   ....[10]....
        /*006c*/ 	.word	0xffffffff


	//   ....[11]....
        /*0070*/ 	.word	0xffffffff


	//   ....[12]....
        /*0074*/ 	.word	0xffffffff


	//   ....[13]....
        /*0078*/ 	.word	0xffffffff


	//   ....[14]....
        /*007c*/ 	.word	0xffffffff


	//   ....[15]....
        /*0080*/ 	.word	0xffffffff


	//   ....[16]....
        /*0084*/ 	.word	0xffffffff


	//   ....[17]....
        /*0088*/ 	.word	0xffffffff


	//   ....[18]....
        /*008c*/ 	.word	0xffffffff


	//   ....[19]....
        /*0090*/ 	.word	0xffffffff


	//   ....[20]....
        /*0094*/ 	.word	0xffffffff


	//   ....[21]....
        /*0098*/ 	.word	0xffffffff


	//   ....[22]....
        /*009c*/ 	.word	0xffffffff


	//   ....[23]....
        /*00a0*/ 	.word	0xffffffff


	//   ....[24]....
        /*00a4*/ 	.word	0xffffffff


	//   ....[25]....
        /*00a8*/ 	.word	0xffffffff


	//   ....[26]....
        /*00ac*/ 	.word	0xffffffff


	//   ....[27]....
        /*00b0*/ 	.word	0xffffffff


	//   ....[28]....
        /*00b4*/ 	.word	0xffffffff


	//   ....[29]....
        /*00b8*/ 	.word	0xffffffff


	//   ....[30]....
        /*00bc*/ 	.word	0xffffffff


	//   ....[31]....
        /*00c0*/ 	.word	0xffffffff


	//   ....[32]....
        /*00c4*/ 	.word	0xffffffff


	//   ....[33]....
        /*00c8*/ 	.word	0xffffffff


	//   ....[34]....
        /*00cc*/ 	.word	0xffffffff


	//   ....[35]....
        /*00d0*/ 	.word	0xffffffff


	//   ....[36]....
        /*00d4*/ 	.word	0xffffffff


	//   ....[37]....
        /*00d8*/ 	.word	0xffffffff


	//   ....[38]....
        /*00dc*/ 	.word	0xffffffff


	//   ....[39]....
        /*00e0*/ 	.word	0xffffffff


	//   ....[40]....
        /*00e4*/ 	.word	0xffffffff


	//   ....[41]....
        /*00e8*/ 	.word	0xffffffff


	//   ....[42]....
        /*00ec*/ 	.word	0xffffffff


	//   ....[43]....
        /*00f0*/ 	.word	0xffffffff


	//   ....[44]....
        /*00f4*/ 	.word	0xffffffff


	//   ....[45]....
        /*00f8*/ 	.word	0xffffffff


	//   ....[46]....
        /*00fc*/ 	.word	0xffffffff


	//   ....[47]....
        /*0100*/ 	.word	0xffffffff


	//   ....[48]....
        /*0104*/ 	.word	0xffffffff


	//   ....[49]....
        /*0108*/ 	.word	0xffffffff


	//   ....[50]....
        /*010c*/ 	.word	0xffffffff


	//   ....[51]....
        /*0110*/ 	.word	0xffffffff


	//   ....[52]....
        /*0114*/ 	.word	0xffffffff


	//   ....[53]....
        /*0118*/ 	.word	0xffffffff


	//   ....[54]....
        /*011c*/ 	.word	0xffffffff


	//   ....[55]....
        /*0120*/ 	.word	0xffffffff


	//   ....[56]....
        /*0124*/ 	.word	0xffffffff


	//   ....[57]....
        /*0128*/ 	.word	0xffffffff


	//   ....[58]....
        /*012c*/ 	.word	0xffffffff


	//   ....[59]....
        /*0130*/ 	.word	0xffffffff


	//   ....[60]....
        /*0134*/ 	.word	0xffffffff


	//   ....[61]....
        /*0138*/ 	.word	0xffffffff


	//   ....[62]....
        /*013c*/ 	.word	0xffffffff


	//   ....[63]....
        /*0140*/ 	.word	0xffffffff


	//   ....[64]....
        /*0144*/ 	.word	0xffffffff


	//   ....[65]....
        /*0148*/ 	.word	0xffffffff


	//   ....[66]....
        /*014c*/ 	.word	0xffffffff


	//   ....[67]....
        /*0150*/ 	.word	0xffffffff


	//   ....[68]....
        /*0154*/ 	.word	0xffffffff


	//   ....[69]....
        /*0158*/ 	.word	0xffffffff


	//   ....[70]....
        /*015c*/ 	.word	0xffffffff


	//   ....[71]....
        /*0160*/ 	.word	0xffffffff


	//   ....[72]....
        /*0164*/ 	.word	0xffffffff


	//   ....[73]....
        /*0168*/ 	.word	0xffffffff


	//   ....[74]....
        /*016c*/ 	.word	0xffffffff


	//   ....[75]....
        /*0170*/ 	.word	0xffffffff


	//   ....[76]....
        /*0174*/ 	.word	0xffffffff


	//   ....[77]....
        /*0178*/ 	.word	0xffffffff


	//   ....[78]....
        /*017c*/ 	.word	0xffffffff


	//   ....[79]....
        /*0180*/ 	.word	0x0500000f


	//----- nvinfo : EIATTR_COOP_GROUP_INSTR_OFFSETS
	.align		4
.L_31:
        /*0184*/ 	.byte	0x04, 0x28
        /*0186*/ 	.short	(.L_33 - .L_32)


	//   ....[0]....
.L_32:
        /*0188*/ 	.word	0x000007c0


	//   ....[1]....
        /*018c*/ 	.word	0x00000880


	//   ....[2]....
        /*0190*/ 	.word	0x00000d20


	//   ....[3]....
        /*0194*/ 	.word	0x00000f60


	//   ....[4]....
        /*0198*/ 	.word	0x000011d0


	//   ....[5]....
        /*019c*/ 	.word	0x00001580


	//   ....[6]....
        /*01a0*/ 	.word	0x00001cd0


	//   ....[7]....
        /*01a4*/ 	.word	0x00001d00


	//   ....[8]....
        /*01a8*/ 	.word	0x00001d80


	//   ....[9]....
        /*01ac*/ 	.word	0x00001d90


	//   ....[10]....
        /*01b0*/ 	.word	0x00001dd0


	//   ....[11]....
        /*01b4*/ 	.word	0x00001df0


	//   ....[12]....
        /*01b8*/ 	.word	0x00001e30


	//   ....[13]....
        /*01bc*/ 	.word	0x00001e50


	//   ....[14]....
        /*01c0*/ 	.word	0x00001e90


	//   ....[15]....
        /*01c4*/ 	.word	0x00001eb0


	//   ....[16]....
        /*01c8*/ 	.word	0x00001f20


	//   ....[17]....
        /*01cc*/ 	.word	0x000020b0


	//   ....[18]....
        /*01d0*/ 	.word	0x000020c0


	//   ....[19]....
        /*01d4*/ 	.word	0x000026a0


	//   ....[20]....
        /*01d8*/ 	.word	0x000026b0


	//   ....[21]....
        /*01dc*/ 	.word	0x00002700


	//   ....[22]....
        /*01e0*/ 	.word	0x00002710


	//   ....[23]....
        /*01e4*/ 	.word	0x00002760


	//   ....[24]....
        /*01e8*/ 	.word	0x00002770


	//   ....[25]....
        /*01ec*/ 	.word	0x000027c0


	//   ....[26]....
        /*01f0*/ 	.word	0x000027d0


	//   ....[27]....
        /*01f4*/ 	.word	0x00002820


	//   ....[28]....
        /*01f8*/ 	.word	0x00002830


	//   ....[29]....
        /*01fc*/ 	.word	0x000028c0


	//   ....[30]....
        /*0200*/ 	.word	0x00002920


	//   ....[31]....
        /*0204*/ 	.word	0x000029b0


	//   ....[32]....
        /*0208*/ 	.word	0x000029d0


	//   ....[33]....
        /*020c*/ 	.word	0x000029e0


	//   ....[34]....
        /*0210*/ 	.word	0x000029f0


	//   ....[35]....
        /*0214*/ 	.word	0x00002a00


	//   ....[36]....
        /*0218*/ 	.word	0x00002a10


	//   ....[37]....
        /*021c*/ 	.word	0x00002fb0


	//   ....[38]....
        /*0220*/ 	.word	0x00003250


	//   ....[39]....
        /*0224*/ 	.word	0x00003600


	//   ....[40]....
        /*0228*/ 	.word	0x00003a90


	//   ....[41]....
        /*022c*/ 	.word	0x00006c30


	//   ....[42]....
        /*0230*/ 	.word	0x000070d0


	//   ....[43]....
        /*0234*/ 	.word	0x00007470


	//   ....[44]....
        /*0238*/ 	.word	0x00008400


	//   ....[45]....
        /*023c*/ 	.word	0x00008ad0


	//   ....[46]....
        /*0240*/ 	.word	0x00009020


	//   ....[47]....
        /*0244*/ 	.word	0x00009eb0


	//   ....[48]....
        /*0248*/ 	.word	0x0000ae10


	//   ....[49]....
        /*024c*/ 	.word	0x0000ae30


	//   ....[50]....
        /*0250*/ 	.word	0x0000ae80


	//   ....[51]....
        /*0254*/ 	.word	0x0000aea0


	//   ....[52]....
        /*0258*/ 	.word	0x0000aee0


	//   ....[53]....
        /*025c*/ 	.word	0x0000af10


	//   ....[54]....
        /*0260*/ 	.word	0x0000af50


	//   ....[55]....
        /*0264*/ 	.word	0x0000af80


	//   ....[56]....
        /*0268*/ 	.word	0x0000afc0


	//   ....[57]....
        /*026c*/ 	.word	0x0000aff0


	//   ....[58]....
        /*0270*/ 	.word	0x0000b080


	//   ....[59]....
        /*0274*/ 	.word	0x0000b1a0


	//   ....[60]....
        /*0278*/ 	.word	0x0000b1c0


	//   ....[61]....
        /*027c*/ 	.word	0x0000b810


	//   ....[62]....
        /*0280*/ 	.word	0x0000b820


	//   ....[63]....
        /*0284*/ 	.word	0x0000b870


	//   ....[64]....
        /*0288*/ 	.word	0x0000b880


	//   ....[65]....
        /*028c*/ 	.word	0x0000b8d0


	//   ....[66]....
        /*0290*/ 	.word	0x0000b8e0


	//   ....[67]....
        /*0294*/ 	.word	0x0000b930


	//   ....[68]....
        /*0298*/ 	.word	0x0000b940


	//   ....[69]....
        /*029c*/ 	.word	0x0000b990


	//   ....[70]....
        /*02a0*/ 	.word	0x0000b9a0


	//   ....[71]....
        /*02a4*/ 	.word	0x0000ba30


	//   ....[72]....
        /*02a8*/ 	.word	0x0000baa0


	//   ....[73]....
        /*02ac*/ 	.word	0x0000bb30


	//   ....[74]....
        /*02b0*/ 	.word	0x0000bb50


	//   ....[75]....
        /*02b4*/ 	.word	0x0000bb60


	//   ....[76]....
        /*02b8*/ 	.word	0x0000bb70


	//   ....[77]....
        /*02bc*/ 	.word	0x0000bb80


	//   ....[78]....
        /*02c0*/ 	.word	0x0000bb90


	//   ....[79]....
        /*02c4*/ 	.word	0x0000cfc0


	//----- nvinfo : EIATTR_REG_RECONFIG
	.align		4
.L_33:
        /*02c8*/ 	.byte	0x01, 0x54
	.zero		2


	//----- nvinfo : EIATTR_SYSCALL_OFFSETS
	.align		4
        /*02cc*/ 	.byte	0x04, 0x46
        /*02ce*/ 	.short	(.L_35 - .L_34)


	//   ....[0]....
.L_34:
        /*02d0*/ 	.word	0x00004980


	//   ....[1]....
        /*02d4*/ 	.word	0x00004a70


	//----- nvinfo : EIATTR_MBARRIER_INSTR_OFFSETS
	.align		4
.L_35:
        /*02d8*/ 	.byte	0x04, 0x39
        /*02da*/ 	.short	(.L_37 - .L_36)


	//   ....[0]....
.L_36:
        /*02dc*/ 	.word	0x00000c00
        /*02e0*/ 	.word	0x000000ff
        /*02e4*/ 	.word	0x00038400
        /*02e8*/ 	.short	0x0100
        /*02ea*/ 	.byte	0x0b
	.zero		1


	//   ....[1]....
        /*02ec*/ 	.word	0x00000c10
        /*02f0*/ 	.word	0x000000ff
        /*02f4*/ 	.word	0x00038440
        /*02f8*/ 	.short	0x0100
        /*02fa*/ 	.byte	0x0b
	.zero		1


	//   ....[2]....
        /*02fc*/ 	.word	0x00000c20
        /*0300*/ 	.word	0x000000ff
        /*0304*/ 	.word	0x00038408
        /*0308*/ 	.short	0x0100
        /*030a*/ 	.byte	0x0b
	.zero		1


	//   ....[3]....
        /*030c*/ 	.word	0x00000c30
        /*0310*/ 	.word	0x000000ff
        /*0314*/ 	.word	0x00038448
        /*0318*/ 	.short	0x0100
        /*031a*/ 	.byte	0x0b
	.zero		1


	//   ....[4]....
        /*031c*/ 	.word	0x00000c40
        /*0320*/ 	.word	0x000000ff
        /*0324*/ 	.word	0x00038410
        /*0328*/ 	.short	0x0100
        /*032a*/ 	.byte	0x0b
	.zero		1


	//   ....[5]....
        /*032c*/ 	.word	0x00000c50
        /*0330*/ 	.word	0x000000ff
        /*0334*/ 	.word	0x00038450
        /*0338*/ 	.short	0x0100
        /*033a*/ 	.byte	0x0b
	.zero		1


	//   ....[6]....
        /*033c*/ 	.word	0x00000c60
        /*0340*/ 	.word	0x000000ff
        /*0344*/ 	.word	0x00038418
        /*0348*/ 	.short	0x0100
        /*034a*/ 	.byte	0x0b
	.zero		1


	//   ....[7]....
        /*034c*/ 	.word	0x00000c70
        /*0350*/ 	.word	0x000000ff
        /*0354*/ 	.word	0x00038458
        /*0358*/ 	.short	0x0100
        /*035a*/ 	.byte	0x0b
	.zero		1


	//   ....[8]....
        /*035c*/ 	.word	0x00000c80
        /*0360*/ 	.word	0x000000ff
        /*0364*/ 	.word	0x00038420
        /*0368*/ 	.short	0x0100
        /*036a*/ 	.byte	0x0b
	.zero		1


	//   ....[9]....
        /*036c*/ 	.word	0x00000c90
        /*0370*/ 	.word	0x000000ff
        /*0374*/ 	.word	0x00038460
        /*0378*/ 	.short	0x0100
        /*037a*/ 	.byte	0x0b
	.zero		1


	//   ....[10]....
        /*037c*/ 	.word	0x00000ca0
        /*0380*/ 	.word	0x000000ff
        /*0384*/ 	.word	0x00038428
        /*0388*/ 	.short	0x0100
        /*038a*/ 	.byte	0x0b
	.zero		1


	//   ....[11]....
        /*038c*/ 	.word	0x00000cb0
        /*0390*/ 	.word	0x000000ff
        /*0394*/ 	.word	0x00038468
        /*0398*/ 	.short	0x0100
        /*039a*/ 	.byte	0x0b
	.zero		1


	//   ....[12]....
        /*039c*/ 	.word	0x00000cc0
        /*03a0*/ 	.word	0x000000ff
        /*03a4*/ 	.word	0x00038430
        /*03a8*/ 	.short	0x0100
        /*03aa*/ 	.byte	0x0b
	.zero		1


	//   ....[13]....
        /*03ac*/ 	.word	0x00000cd0
        /*03b0*/ 	.word	0x000000ff
        /*03b4*/ 	.word	0x00038470
        /*03b8*/ 	.short	0x0100
        /*03ba*/ 	.byte	0x0b
	.zero		1


	//   ....[14]....
        /*03bc*/ 	.word	0x00000ce0
        /*03c0*/ 	.word	0x000000ff
        /*03c4*/ 	.word	0x00038438
        /*03c8*/ 	.short	0x0100
        /*03ca*/ 	.byte	0x0b
	.zero		1


	//   ....[15]....
        /*03cc*/ 	.word	0x00000cf0
        /*03d0*/ 	.word	0x000000ff
        /*03d4*/ 	.word	0x00038478
        /*03d8*/ 	.short	0x0100
        /*03da*/ 	.byte	0x0b
	.zero		1


	//   ....[16]....
        /*03dc*/ 	.word	0x00000e90
        /*03e0*/ 	.word	0x000000ff
        /*03e4*/ 	.word	0x00038480
        /*03e8*/ 	.short	0x0100
        /*03ea*/ 	.byte	0x0b
	.zero		1


	//   ....[17]....
        /*03ec*/ 	.word	0x00000ea0
        /*03f0*/ 	.word	0x000000ff
        /*03f4*/ 	.word	0x000384b0
        /*03f8*/ 	.short	0x0100
        /*03fa*/ 	.byte	0x0b
	.zero		1


	//   ....[18]....
        /*03fc*/ 	.word	0x00000eb0
        /*0400*/ 	.word	0x000000ff
        /*0404*/ 	.word	0x00038488
        /*0408*/ 	.short	0x0100
        /*040a*/ 	.byte	0x0b
	.zero		1


	//   ....[19]....
        /*040c*/ 	.word	0x00000ec0
        /*0410*/ 	.word	0x000000ff
        /*0414*/ 	.word	0x000384b8
        /*0418*/ 	.short	0x0100
        /*041a*/ 	.byte	0x0b
	.zero		1


	//   ....[20]....
        /*041c*/ 	.word	0x00000ed0
        /*0420*/ 	.word	0x000000ff
        /*0424*/ 	.word	0x00038490
        /*0428*/ 	.short	0x0100
        /*042a*/ 	.byte	0x0b
	.zero		1


	//   ....[21]....
        /*042c*/ 	.word	0x00000ee0
        /*0430*/ 	.word	0x000000ff
        /*0434*/ 	.word	0x000384c0
        /*0438*/ 	.short	0x0100
        /*043a*/ 	.byte	0x0b
	.zero		1


	//   ....[22]....
        /*043c*/ 	.word	0x00000ef0
        /*0440*/ 	.word	0x000000ff
        /*0444*/ 	.word	0x00038498
        /*0448*/ 	.short	0x0100
        /*044a*/ 	.byte	0x0b
	.zero		1


	//   ....[23]....
        /*044c*/ 	.word	0x00000f00
        /*0450*/ 	.word	0x000000ff
        /*0454*/ 	.word	0x000384c8
        /*0458*/ 	.short	0x0100
        /*045a*/ 	.byte	0x0b
	.zero		1


	//   ....[24]....
        /*045c*/ 	.word	0x00000f10
        /*0460*/ 	.word	0x000000ff
        /*0464*/ 	.word	0x000384a0
        /*0468*/ 	.short	0x0100
        /*046a*/ 	.byte	0x0b
	.zero		1


	//   ....[25]....
        /*046c*/ 	.word	0x00000f20
        /*0470*/ 	.word	0x000000ff
        /*0474*/ 	.word	0x000384d0
        /*0478*/ 	.short	0x0100
        /*047a*/ 	.byte	0x0b
	.zero		1


	//   ....[26]....
        /*047c*/ 	.word	0x00000f30
        /*0480*/ 	.word	0x000000ff
        /*0484*/ 	.word	0x000384a8
        /*0488*/ 	.short	0x0100
        /*048a*/ 	.byte	0x0b
	.zero		1


	//   ....[27]....
        /*048c*/ 	.word	0x00000f40
        /*0490*/ 	.word	0x000000ff
        /*0494*/ 	.word	0x000384d8
        /*0498*/ 	.short	0x0100
        /*049a*/ 	.byte	0x0b
	.zero		1


	//   ....[28]....
        /*049c*/ 	.word	0x00001130
        /*04a0*/ 	.word	0x000000ff
        /*04a4*/ 	.word	0x000384e0
        /*04a8*/ 	.short	0x0100
        /*04aa*/ 	.byte	0x06
	.zero		1


	//   ....[29]....
        /*04ac*/ 	.word	0x00001140
        /*04b0*/ 	.word	0x000000ff
        /*04b4*/ 	.word	0x00038500
        /*04b8*/ 	.short	0x0100
        /*04ba*/ 	.byte	0x06
	.zero		1


	//   ....[30]....
        /*04bc*/ 	.word	0x00001150
        /*04c0*/ 	.word	0x000000ff
        /*04c4*/ 	.word	0x000384e8
        /*04c8*/ 	.short	0x0100
        /*04ca*/ 	.byte	0x06
	.zero		1


	//   ....[31]....
        /*04cc*/ 	.word	0x00001160
        /*04d0*/ 	.word	0x000000ff
        /*04d4*/ 	.word	0x00038508
        /*04d8*/ 	.short	0x0100
        /*04da*/ 	.byte	0x06
	.zero		1


	//   ....[32]....
        /*04dc*/ 	.word	0x00001170
        /*04e0*/ 	.word	0x000000ff
        /*04e4*/ 	.word	0x000384f0
        /*04e8*/ 	.short	0x0100
        /*04ea*/ 	.byte	0x06
	.zero		1


	//   ....[33]....
        /*04ec*/ 	.word	0x00001180
        /*04f0*/ 	.word	0x000000ff
        /*04f4*/ 	.word	0x00038510
        /*04f8*/ 	.short	0x0100
        /*04fa*/ 	.byte	0x06
	.zero		1


	//   ....[34]....
        /*04fc*/ 	.word	0x00001190
        /*0500*/ 	.word	0x000000ff
        /*0504*/ 	.word	0x000384f8
        /*0508*/ 	.short	0x0100
        /*050a*/ 	.byte	0x06
	.zero		1


	//   ....[35]....
        /*050c*/ 	.word	0x000011a0
        /*0510*/ 	.word	0x000000ff
        /*0514*/ 	.word	0x00038518
        /*0518*/ 	.short	0x0100
        /*051a*/ 	.byte	0x06
	.zero		1


	//   ....[36]....
        /*051c*/ 	.word	0x000014b0
        /*0520*/ 	.word	0x000000ff
        /*0524*/ 	.word	0x00038520
        /*0528*/ 	.short	0x0100
        /*052a*/ 	.byte	0x06
	.zero		1


	//   ....[37]....
        /*052c*/ 	.word	0x00001510
        /*0530*/ 	.word	0x000000ff
        /*0534*/ 	.word	0x00038528
        /*0538*/ 	.short	0x0100
        /*053a*/ 	.byte	0x06
	.zero		1


	//   ....[38]....
        /*053c*/ 	.word	0x00003dd0
        /*0540*/ 	.word	0x000000ff
        /*0544*/ 	.word	0x00038480
        /*0548*/ 	.short	0x010a
        /*054a*/ 	.byte	0x04
	.zero		1


	//   ....[39]....
        /*054c*/ 	.word	0x00003e10
        /*0550*/ 	.word	0x000000ff
        /*0554*/ 	.word	0x00038480
        /*0558*/ 	.short	0x010a
        /*055a*/ 	.byte	0x04
	.zero		1


	//   ....[40]....
        /*055c*/ 	.word	0x000041c0
        /*0560*/ 	.word	0x000000ff
        /*0564*/ 	.word	0x00038480
        /*0568*/ 	.short	0x010a
        /*056a*/ 	.byte	0x04
	.zero		1


	//   ....[41]....
        /*056c*/ 	.word	0x00004200
        /*0570*/ 	.word	0x000000ff
        /*0574*/ 	.word	0x00038480
        /*0578*/ 	.short	0x010a
        /*057a*/ 	.byte	0x04
	.zero		1


	//   ....[42]....
        /*057c*/ 	.word	0x000044c0
        /*0580*/ 	.word	0x00000005
        /*0584*/ 	.word	0x00000000
        /*0588*/ 	.short	0x0101
        /*058a*/ 	.byte	0x3f
	.zero		1


	//   ....[43]....
        /*058c*/ 	.word	0x000046a0
        /*0590*/ 	.word	0x00000003
        /*0594*/ 	.word	0x00000000
        /*0598*/ 	.short	0x0101
        /*059a*/ 	.byte	0x3f
	.zero		1


	//   ....[44]....
        /*059c*/ 	.word	0x00004e40
        /*05a0*/ 	.word	0x000000ff
        /*05a4*/ 	.word	0x000384e0
        /*05a8*/ 	.short	0x010a
        /*05aa*/ 	.byte	0x2b
	.zero		1


	//   ....[45]....
        /*05ac*/ 	.word	0x000054c0
        /*05b0*/ 	.word	0x000000ff
        /*05b4*/ 	.word	0x00000000
        /*05b8*/ 	.short	0x0101
        /*05ba*/ 	.byte	0x04
	.zero		1


	//   ....[46]....
        /*05bc*/ 	.word	0x000054f0
        /*05c0*/ 	.word	0x000000ff
        /*05c4*/ 	.word	0x000384e8
        /*05c8*/ 	.short	0x010a
        /*05ca*/ 	.byte	0x2b
	.zero		1


	//   ....[47]....
        /*05cc*/ 	.word	0x00005ab0
        /*05d0*/ 	.word	0x000000ff
        /*05d4*/ 	.word	0x00000000
        /*05d8*/ 	.short	0x0101
        /*05da*/ 	.byte	0x04
	.zero		1


	//   ....[48]....
        /*05dc*/ 	.word	0x00005ae0
        /*05e0*/ 	.word	0x000000ff
        /*05e4*/ 	.word	0x000384f0
        /*05e8*/ 	.short	0x010a
        /*05ea*/ 	.byte	0x2b
	.zero		1


	//   ....[49]....
        /*05ec*/ 	.word	0x000060d0
        /*05f0*/ 	.word	0x000000ff
        /*05f4*/ 	.word	0x00000000
        /*05f8*/ 	.short	0x0101
        /*05fa*/ 	.byte	0x04
	.zero		1


	//   ....[50]....
        /*05fc*/ 	.word	0x00006100
        /*0600*/ 	.word	0x000000ff
        /*0604*/ 	.word	0x000384f8
        /*0608*/ 	.short	0x010a
        /*060a*/ 	.byte	0x2b
	.zero		1


	//   ....[51]....
        /*060c*/ 	.word	0x00006770
        /*0610*/ 	.word	0x000000ff
        /*0614*/ 	.word	0x00000000
        /*0618*/ 	.short	0x0101
        /*061a*/ 	.byte	0x05
	.zero		1


	//   ....[52]....
        /*061c*/ 	.word	0x000067c0
        /*0620*/ 	.word	0x000000ff
        /*0624*/ 	.word	0x00038400
        /*0628*/ 	.short	0x010a
        /*062a*/ 	.byte	0x04
	.zero		1


	//   ....[53]....
        /*062c*/ 	.word	0x000068d0
        /*0630*/ 	.word	0x000000ff
        /*0634*/ 	.word	0x00000000
        /*0638*/ 	.short	0x0101
        /*063a*/ 	.byte	0x04
	.zero		1


	//   ....[54]....
        /*063c*/ 	.word	0x00006e00
        /*0640*/ 	.word	0x000000ff
        /*0644*/ 	.word	0x00000000
        /*0648*/ 	.short	0x0101
        /*064a*/ 	.byte	0x2b
	.zero		1


	//   ....[55]....
        /*064c*/ 	.word	0x00007580
        /*0650*/ 	.word	0x000000ff
        /*0654*/ 	.word	0x00038528
        /*0658*/ 	.short	0x010a
        /*065a*/ 	.byte	0x05
	.zero		1


	//   ....[56]....
        /*065c*/ 	.word	0x00007690
        /*0660*/ 	.word	0x000000ff
        /*0664*/ 	.word	0x00038400
        /*0668*/ 	.short	0x010a
        /*066a*/ 	.byte	0x08
	.zero		1


	//   ....[57]....
        /*066c*/ 	.word	0x000077c0
        /*0670*/ 	.word	0x000000ff
        /*0674*/ 	.word	0x00000000
        /*0678*/ 	.short	0x0101
        /*067a*/ 	.byte	0x08
	.zero		1


	//   ....[58]....
        /*067c*/ 	.word	0x000079a0
        /*0680*/ 	.word	0x000000ff
        /*0684*/ 	.word	0x00038500
        /*0688*/ 	.short	0x010a
        /*068a*/ 	.byte	0x05
	.zero		1


	//   ....[59]....
        /*068c*/ 	.word	0x00007ab0
        /*0690*/ 	.word	0x000000ff
        /*0694*/ 	.word	0x000384e0
        /*0698*/ 	.short	0x010b
        /*069a*/ 	.byte	0x05
	.zero		1


	//   ....[60]....
        /*069c*/ 	.word	0x00007b10
        /*06a0*/ 	.word	0x000000ff
        /*06a4*/ 	.word	0x00000000
        /*06a8*/ 	.short	0x0101
        /*06aa*/ 	.byte	0x08
	.zero		1


	//   ....[61]....
        /*06ac*/ 	.word	0x00007b40
        /*06b0*/ 	.word	0x000000ff
        /*06b4*/ 	.word	0x00038508
        /*06b8*/ 	.short	0x010a
        /*06ba*/ 	.byte	0x05
	.zero		1


	//   ....[62]....
        /*06bc*/ 	.word	0x00007c70
        /*06c0*/ 	.word	0x000000ff
        /*06c4*/ 	.word	0x000384e8
        /*06c8*/ 	.short	0x010b
        /*06ca*/ 	.byte	0x05
	.zero		1


	//   ....[63]....
        /*06cc*/ 	.word	0x00007cd0
        /*06d0*/ 	.word	0x000000ff
        /*06d4*/ 	.word	0x00000000
        /*06d8*/ 	.short	0x0101
        /*06da*/ 	.byte	0x08
	.zero		1


	//   ....[64]....
        /*06dc*/ 	.word	0x00007d00
        /*06e0*/ 	.word	0x000000ff
        /*06e4*/ 	.word	0x00038510
        /*06e8*/ 	.short	0x010a
        /*06ea*/ 	.byte	0x05
	.zero		1


	//   ....[65]....
        /*06ec*/ 	.word	0x00007e30
        /*06f0*/ 	.word	0x000000ff
        /*06f4*/ 	.word	0x000384f0
        /*06f8*/ 	.short	0x010b
        /*06fa*/ 	.byte	0x05
	.zero		1


	//   ....[66]....
        /*06fc*/ 	.word	0x00007e90
        /*0700*/ 	.word	0x000000ff
        /*0704*/ 	.word	0x00000000
        /*0708*/ 	.short	0x0101
        /*070a*/ 	.byte	0x08
	.zero		1


	//   ....[67]....
        /*070c*/ 	.word	0x00007ec0
        /*0710*/ 	.word	0x000000ff
        /*0714*/ 	.word	0x00038518
        /*0718*/ 	.short	0x010a
        /*071a*/ 	.byte	0x05
	.zero		1


	//   ....[68]....
        /*071c*/ 	.word	0x00007ff0
        /*0720*/ 	.word	0x000000ff
        /*0724*/ 	.word	0x000384f8
        /*0728*/ 	.short	0x010b
        /*072a*/ 	.byte	0x05
	.zero		1


	//   ....[69]....
        /*072c*/ 	.word	0x00008090
        /*0730*/ 	.word	0x000000ff
        /*0734*/ 	.word	0x00000000
        /*0738*/ 	.short	0x0101
        /*073a*/ 	.byte	0x08
	.zero		1


	//   ....[70]....
        /*073c*/ 	.word	0x000085d0
        /*0740*/ 	.word	0x000000ff
        /*0744*/ 	.word	0x00038500
        /*0748*/ 	.short	0x010a
        /*074a*/ 	.byte	0x05
	.zero		1


	//   ....[71]....
        /*074c*/ 	.word	0x00008610
        /*0750*/ 	.word	0x000000ff
        /*0754*/ 	.word	0x00038508
        /*0758*/ 	.short	0x010a
        /*075a*/ 	.byte	0x05
	.zero		1


	//   ....[72]....
        /*075c*/ 	.word	0x00008650
        /*0760*/ 	.word	0x000000ff
        /*0764*/ 	.word	0x00038510
        /*0768*/ 	.short	0x010a
        /*076a*/ 	.byte	0x05
	.zero		1


	//   ....[73]....
        /*076c*/ 	.word	0x000086b0
        /*0770*/ 	.word	0x00000003
        /*0774*/ 	.word	0x00038518
        /*0778*/ 	.short	0x010a
        /*077a*/ 	.byte	0x3f
	.zero		1


	//   ....[74]....
        /*077c*/ 	.word	0x00009440
        /*0780*/ 	.word	0x00000008
        /*0784*/ 	.word	0x000384b0
        /*0788*/ 	.short	0x010a
        /*078a*/ 	.byte	0x3f
	.zero		1


	//   ....[75]....
        /*078c*/ 	.word	0x00009700
        /*0790*/ 	.word	0x000000ff
        /*0794*/ 	.word	0x00038528
        /*0798*/ 	.short	0x0101
        /*079a*/ 	.byte	0x12
	.zero		1


	//   ....[76]....
        /*079c*/ 	.word	0x000097c0
        /*07a0*/ 	.word	0x00000003
        /*07a4*/ 	.word	0x00038400
        /*07a8*/ 	.short	0x010a
        /*07aa*/ 	.byte	0x3f
	.zero		1


	//   ....[77]....
        /*07ac*/ 	.word	0x00009900
        /*07b0*/ 	.word	0x00000002
        /*07b4*/ 	.word	0x00000000
        /*07b8*/ 	.short	0x0101
        /*07ba*/ 	.byte	0x3f
	.zero		1


	//   ....[78]....
        /*07bc*/ 	.word	0x0000a140
        /*07c0*/ 	.word	0x00000007
        /*07c4*/ 	.word	0x00000000
        /*07c8*/ 	.short	0x010a
        /*07ca*/ 	.byte	0x3f
	.zero		1


	//   ....[79]....
        /*07cc*/ 	.word	0x0000a1c0
        /*07d0*/ 	.word	0x00000009
        /*07d4*/ 	.word	0x00000000
        /*07d8*/ 	.short	0x010a
        /*07da*/ 	.byte	0x3f
	.zero		1


	//   ....[80]....
        /*07dc*/ 	.word	0x0000a250
        /*07e0*/ 	.word	0x00000006
        /*07e4*/ 	.word	0x00000000
        /*07e8*/ 	.short	0x010a
        /*07ea*/ 	.byte	0x3f
	.zero		1


	//   ....[81]....
        /*07ec*/ 	.word	0x0000a2e0
        /*07f0*/ 	.word	0x00000009
        /*07f4*/ 	.word	0x00000000
        /*07f8*/ 	.short	0x010a
        /*07fa*/ 	.byte	0x3f
	.zero		1


	//   ....[82]....
        /*07fc*/ 	.word	0x0000a370
        /*0800*/ 	.word	0x00000006
        /*0804*/ 	.word	0x00000000
        /*0808*/ 	.short	0x010a
        /*080a*/ 	.byte	0x3f
	.zero		1


	//   ....[83]....
        /*080c*/ 	.word	0x0000a400
        /*0810*/ 	.word	0x00000003
        /*0814*/ 	.word	0x00000000
        /*0818*/ 	.short	0x010a
        /*081a*/ 	.byte	0x3f
	.zero		1


	//   ....[84]....
        /*081c*/ 	.word	0x0000c080
        /*0820*/ 	.word	0x00000011
        /*0824*/ 	.word	0x00038440
        /*0828*/ 	.short	0x010a
        /*082a*/ 	.byte	0x3f
	.zero		1


	//   ....[85]....
        /*082c*/ 	.word	0x0000c1a0
        /*0830*/ 	.word	0x00000011
        /*0834*/ 	.word	0x00038400
        /*0838*/ 	.short	0x0101
        /*083a*/ 	.byte	0x3f
	.zero		1


	//   ....[86]....
        /*083c*/ 	.word	0x0000c270
        /*0840*/ 	.word	0x00000005
        /*0844*/ 	.word	0x00038440
        /*0848*/ 	.short	0x010a
        /*084a*/ 	.byte	0x3f
	.zero		1


	//   ....[87]....
        /*084c*/ 	.word	0x0000c320
        /*0850*/ 	.word	0x00000007
        /*0854*/ 	.word	0x00038440
        /*0858*/ 	.short	0x010a
        /*085a*/ 	.byte	0x3f
	.zero		1


	//   ....[88]....
        /*085c*/ 	.word	0x0000c3d0
        /*0860*/ 	.word	0x00000007
        /*0864*/ 	.word	0x00038440
        /*0868*/ 	.short	0x010a
        /*086a*/ 	.byte	0x3f
	.zero		1


	//   ....[89]....
        /*086c*/ 	.word	0x0000c480
        /*0870*/ 	.word	0x00000007
        /*0874*/ 	.word	0x00038440
        /*0878*/ 	.short	0x010a
        /*087a*/ 	.byte	0x3f
	.zero		1


	//   ....[90]....
        /*087c*/ 	.word	0x0000c530
        /*0880*/ 	.word	0x00000007
        /*0884*/ 	.word	0x00038440
        /*0888*/ 	.short	0x010a
        /*088a*/ 	.byte	0x3f
	.zero		1


	//   ....[91]....
        /*088c*/ 	.word	0x0000c5e0
        /*0890*/ 	.word	0x00000007
        /*0894*/ 	.word	0x00038440
        /*0898*/ 	.short	0x010a
        /*089a*/ 	.byte	0x3f
	.zero		1


	//   ....[92]....
        /*089c*/ 	.word	0x0000c690
        /*08a0*/ 	.word	0x00000007
        /*08a4*/ 	.word	0x00038440
        /*08a8*/ 	.short	0x010a
        /*08aa*/ 	.byte	0x3f
	.zero		1


	//   ....[93]....
        /*08ac*/ 	.word	0x0000c740
        /*08b0*/ 	.word	0x00000003
        /*08b4*/ 	.word	0x00038440
        /*08b8*/ 	.short	0x010a
        /*08ba*/ 	.byte	0x3f
	.zero		1


	//   ....[94]....
        /*08bc*/ 	.word	0x0000c7a0
        /*08c0*/ 	.word	0x00000003
        /*08c4*/ 	.word	0x00038480
        /*08c8*/ 	.short	0x010a
        /*08ca*/ 	.byte	0x3f
	.zero		1


	//   ....[95]....
        /*08cc*/ 	.word	0x0000c800
        /*08d0*/ 	.word	0x00000008
        /*08d4*/ 	.word	0x00038480
        /*08d8*/ 	.short	0x010a
        /*08da*/ 	.byte	0x3f
	.zero		1


	//   ....[96]....
        /*08dc*/ 	.word	0x0000c8c0
        /*08e0*/ 	.word	0x00000004
        /*08e4*/ 	.word	0x000384e0
        /*08e8*/ 	.short	0x010a
        /*08ea*/ 	.byte	0x3f
	.zero		1


	//   ....[97]....
        /*08ec*/ 	.word	0x0000c920
        /*08f0*/ 	.word	0x0000000e
        /*08f4*/ 	.word	0x000384e8
        /*08f8*/ 	.short	0x010a
        /*08fa*/ 	.byte	0x3f
	.zero		1


	//   ....[98]....
        /*08fc*/ 	.word	0x0000c980
        /*0900*/ 	.word	0x0000000e
        /*0904*/ 	.word	0x000384f0
        /*0908*/ 	.short	0x010a
        /*090a*/ 	.byte	0x3f
	.zero		1


	//   ....[99]....
        /*090c*/ 	.word	0x0000c9e0
        /*0910*/ 	.word	0x0000000e
        /*0914*/ 	.word	0x000384f8
        /*0918*/ 	.short	0x010a
        /*091a*/ 	.byte	0x3f
	.zero		1


	//   ....[100]....
        /*091c*/ 	.word	0x0000ca40
        /*0920*/ 	.word	0x00000003
        /*0924*/ 	.word	0x00038400
        /*0928*/ 	.short	0x010a
        /*092a*/ 	.byte	0x3f
	.zero		1


	//   ....[101]....
        /*092c*/ 	.word	0x0000caa0
        /*0930*/ 	.word	0x00000003
        /*0934*/ 	.word	0x00038528
        /*0938*/ 	.short	0x010a
        /*093a*/ 	.byte	0x3f
	.zero		1


	//   ....[102]....
        /*093c*/ 	.word	0x0000cb00
        /*0940*/ 	.word	0x00000004
        /*0944*/ 	.word	0x00038400
        /*0948*/ 	.short	0x010a
        /*094a*/ 	.byte	0x3f
	.zero		1


	//   ....[103]....
        /*094c*/ 	.word	0x0000cb60
        /*0950*/ 	.word	0x00000003
        /*0954*/ 	.word	0x00038500
        /*0958*/ 	.short	0x010a
        /*095a*/ 	.byte	0x3f
	.zero		1


	//   ....[104]....
        /*095c*/ 	.word	0x0000cbc0
        /*0960*/ 	.word	0x00000003
        /*0964*/ 	.word	0x00038508
        /*0968*/ 	.short	0x010a
        /*096a*/ 	.byte	0x3f
	.zero		1


	//   ....[105]....
        /*096c*/ 	.word	0x0000cc20
        /*0970*/ 	.word	0x00000003
        /*0974*/ 	.word	0x00038510
        /*0978*/ 	.short	0x010a
        /*097a*/ 	.byte	0x3f
	.zero		1


	//   ....[106]....
        /*097c*/ 	.word	0x0000cc80
        /*0980*/ 	.word	0x00000003
        /*0984*/ 	.word	0x00038518
        /*0988*/ 	.short	0x010a
        /*098a*/ 	.byte	0x3f
	.zero		1


	//   ....[107]....
        /*098c*/ 	.word	0x0000cce0
        /*0990*/ 	.word	0x00000003
        /*0994*/ 	.word	0x00038500
        /*0998*/ 	.short	0x010a
        /*099a*/ 	.byte	0x3f
	.zero		1


	//   ....[108]....
        /*099c*/ 	.word	0x0000cd40
        /*09a0*/ 	.word	0x00000003
        /*09a4*/ 	.word	0x00038508
        /*09a8*/ 	.short	0x010a
        /*09aa*/ 	.byte	0x3f
	.zero		1


	//   ....[109]....
        /*09ac*/ 	.word	0x0000cda0
        /*09b0*/ 	.word	0x00000003
        /*09b4*/ 	.word	0x00038510
        /*09b8*/ 	.short	0x010a
        /*09ba*/ 	.byte	0x3f
	.zero		1


	//   ....[110]....
        /*09bc*/ 	.word	0x0000ce70
        /*09c0*/ 	.word	0x00000008
        /*09c4*/ 	.word	0x000384b0
        /*09c8*/ 	.short	0x010a
        /*09ca*/ 	.byte	0x3f
	.zero		1


	//   ....[111]....
        /*09cc*/ 	.word	0x0000cec0
        /*09d0*/ 	.word	0x00000003
        /*09d4*/ 	.word	0x00038400
        /*09d8*/ 	.short	0x010a
        /*09da*/ 	.byte	0x3f
	.zero		1


	//   ....[112]....
        /*09dc*/ 	.word	0x0000d0d0
        /*09e0*/ 	.word	0x00000007
        /*09e4*/ 	.word	0x00000000
        /*09e8*/ 	.short	0x010a
        /*09ea*/ 	.byte	0x3f
	.zero		1


	//   ....[113]....
        /*09ec*/ 	.word	0x0000d120
        /*09f0*/ 	.word	0x00000009
        /*09f4*/ 	.word	0x00000000
        /*09f8*/ 	.short	0x010a
        /*09fa*/ 	.byte	0x3f
	.zero		1


	//   ....[114]....
        /*09fc*/ 	.word	0x0000d170
        /*0a00*/ 	.word	0x00000006
        /*0a04*/ 	.word	0x00000000
        /*0a08*/ 	.short	0x010a
        /*0a0a*/ 	.byte	0x3f
	.zero		1


	//   ....[115]....
        /*0a0c*/ 	.word	0x0000d1c0
        /*0a10*/ 	.word	0x00000009
        /*0a14*/ 	.word	0x00000000
        /*0a18*/ 	.short	0x010a
        /*0a1a*/ 	.byte	0x3f
	.zero		1


	//   ....[116]....
        /*0a1c*/ 	.word	0x0000d210
        /*0a20*/ 	.word	0x00000006
        /*0a24*/ 	.word	0x00000000
        /*0a28*/ 	.short	0x010a
        /*0a2a*/ 	.byte	0x3f
	.zero		1


	//   ....[117]....
        /*0a2c*/ 	.word	0x0000d260
        /*0a30*/ 	.word	0x00000011
        /*0a34*/ 	.word	0x00038440
        /*0a38*/ 	.short	0x010a
        /*0a3a*/ 	.byte	0x3f
	.zero		1


	//   ....[118]....
        /*0a3c*/ 	.word	0x0000d2b0
        /*0a40*/ 	.word	0x00000005
        /*0a44*/ 	.word	0x00038440
        /*0a48*/ 	.short	0x010a
        /*0a4a*/ 	.byte	0x3f
	.zero		1


	//   ....[119]....
        /*0a4c*/ 	.word	0x0000d300
        /*0a50*/ 	.word	0x00000007
        /*0a54*/ 	.word	0x00038440
        /*0a58*/ 	.short	0x010a
        /*0a5a*/ 	.byte	0x3f
	.zero		1


	//   ....[120]....
        /*0a5c*/ 	.word	0x0000d350
        /*0a60*/ 	.word	0x00000007
        /*0a64*/ 	.word	0x00038440
        /*0a68*/ 	.short	0x010a
        /*0a6a*/ 	.byte	0x3f
	.zero		1


	//   ....[121]....
        /*0a6c*/ 	.word	0x0000d3a0
        /*0a70*/ 	.word	0x00000007
        /*0a74*/ 	.word	0x00038440
        /*0a78*/ 	.short	0x010a
        /*0a7a*/ 	.byte	0x3f
	.zero		1


	//   ....[122]....
        /*0a7c*/ 	.word	0x0000d3f0
        /*0a80*/ 	.word	0x00000007
        /*0a84*/ 	.word	0x00038440
        /*0a88*/ 	.short	0x010a
        /*0a8a*/ 	.byte	0x3f
	.zero		1


	//   ....[123]....
        /*0a8c*/ 	.word	0x0000d440
        /*0a90*/ 	.word	0x00000007
        /*0a94*/ 	.word	0x00038440
        /*0a98*/ 	.short	0x010a
        /*0a9a*/ 	.byte	0x3f
	.zero		1


	//   ....[124]....
        /*0a9c*/ 	.word	0x0000d490
        /*0aa0*/ 	.word	0x00000007
        /*0aa4*/ 	.word	0x00038440
        /*0aa8*/ 	.short	0x010a
        /*0aaa*/ 	.byte	0x3f
	.zero		1


	//----- nvinfo : EIATTR_NUM_MBARRIERS
	.align		4
.L_37:
        /*0aac*/ 	.byte	0x03, 0x38
        /*0aae*/ 	.short	0x0026


	//----- nvinfo : EIATTR_EXIT_INSTR_OFFSETS
	.align		4
        /*0ab0*/ 	.byte	0x04, 0x1c
        /*0ab2*/ 	.short	(.L_39 - .L_38)


	//   ....[0]....
.L_38:
        /*0ab4*/ 	.word	0x00002ea0


	//   ....[1]....
        /*0ab8*/ 	.word	0x00002f60


	//   ....[2]....
        /*0abc*/ 	.word	0x00006e10


	//   ....[3]....
        /*0ac0*/ 	.word	0x00006eb0


	//   ....[4]....
        /*0ac4*/ 	.word	0x00008700


	//   ....[5]....
        /*0ac8*/ 	.word	0x0000a450


	//   ....[6]....
        /*0acc*/ 	.word	0x0000c770


	//----- nvinfo : EIATTR_MAX_THREADS
	.align		4
.L_39:
        /*0ad0*/ 	.byte	0x04, 0x05
        /*0ad2*/ 	.short	(.L_41 - .L_40)
.L_40:
        /*0ad4*/ 	.word	0x00000180
        /*0ad8*/ 	.word	0x00000001
        /*0adc*/ 	.word	0x00000001


	//----- nvinfo : EIATTR_CRS_STACK_SIZE
	.align		4
.L_41:
        /*0ae0*/ 	.byte	0x04, 0x1e
        /*0ae2*/ 	.short	(.L_43 - .L_42)
.L_42:
        /*0ae4*/ 	.word	0x00000000


	//----- nvinfo : EIATTR_CBANK_PARAM_SIZE
	.align		4
.L_43:
        /*0ae8*/ 	.byte	0x03, 0x19
        /*0aea*/ 	.short	0x0770


	//----- nvinfo : EIATTR_PARAM_CBANK
	.align		4
        /*0aec*/ 	.byte	0x04, 0x0a
        /*0aee*/ 	.short	(.L_45 - .L_44)
	.align		4
.L_44:
        /*0af0*/ 	.word	index@(.nv.constant0._ZN7cutlass13device_kernelINS_4gemm6kernel13GemmUniversalINS1_17GroupProblemShapeIN4cute5tupleIJiiiEEEEENS1_10collective13CollectiveMmaINS1_39MainloopSm90ArrayTmaGmmaWarpSpecializedILi6ENS6_IJNS5_1CILi2EEENSC_ILi1EEESE_EEENS1_43KernelPtrArrayTmaWarpSpecializedCooperativeEEENS6_IJNSC_ILi128EEESI_NSC_ILi64EEEEEENS_6half_tEPNS6_IJlSE_NSC_ILi0EEEEEESL_SO_NS5_8TiledMMAINS5_8MMA_AtomIJNS5_4SM904GMMA26MMA_64x128x16_F32F16F16_SSILNSS_5MajorE0ELSU_0ELNSS_7ScaleInE1ELSV_1EEEEEENS5_6LayoutISF_NS6_IJSE_SM_SM_EEEEENS6_IJNS5_10UnderscoreES11_S11_EEEEENS5_13SM90_TMA_LOADENS5_14ComposedLayoutINS5_7SwizzleILi3ELi4ELi3EEENS5_18smem_ptr_flag_bitsILi16EEENSY_INS6_IJNSC_ILi8EEESJ_EEENS6_IJSJ_SE_EEEEEEEvNS5_8identityENS5_23SM90_TMA_LOAD_MULTICASTES1E_vS1F_EENS_8epilogue10collective18CollectiveEpilogueINS1I_30Sm90PtrArrayTmaWarpSpecializedILi4ELi2ELi16ELb1ELb0ELi2EEEJSK_NS6_IJSI_NSC_ILi32EEEEEESL_PNS6_IJSE_lSM_EEESL_S1Q_NS1I_6fusion15FusionCallbacksIS1M_NS1R_17LinearCombinationISL_fSL_fLNS_15FloatRoundStyleE2EEESK_S1O_JEEES14_NS15_IS17_S19_NSY_INS6_IJSJ_S1A_EEENS6_IJSE_SJ_EEEEEEENS5_17SM75_U16x8_LDSM_TENS5_14SM90_TMA_STOREES20_NS5_17SM90_U16x8_STSM_TENS5_9Copy_AtomIJNS5_17SM90_U32x4_STSM_NESL_EEEvEEEvvEEEEvNT_6ParamsE)
        /*0af4*/ 	.short	0x0210
        /*0af6*/ 	.short	0x0770


	//----- nvinfo : EIATTR_SW_WAR
	.align		4
.L_45:
        /*0af8*/ 	.byte	0x04, 0x36
        /*0afa*/ 	.short	(.L_47 - .L_46)
.L_46:
        /*0afc*/ 	.word	0x00000008
.L_47:


//--------------------- .nv.callgraph             --------------------------
	.section	.nv.callgraph,"",@"SHT_CUDA_CALLGRAPH"
	.align	4
	.sectionentsize	8
	.align		4
        /*0000*/ 	.word	0x00000000
	.align		4
        /*0004*/ 	.word	0xffffffff
	.align		4
        /*0008*/ 	.word	index@(_ZN7cutlass13device_kernelINS_4gemm6kernel13GemmUniversalINS1_17GroupProblemShapeIN4cute5tupleIJiiiEEEEENS1_10collective13CollectiveMmaINS1_39MainloopSm90ArrayTmaGmmaWarpSpecializedILi6ENS6_IJNS5_1CILi2EEENSC_ILi1EEESE_EEENS1_43KernelPtrArrayTmaWarpSpecializedCooperativeEEENS6_IJNSC_ILi128EEESI_NSC_ILi64EEEEEENS_6half_tEPNS6_IJlSE_NSC_ILi0EEEEEESL_SO_NS5_8TiledMMAINS5_8MMA_AtomIJNS5_4SM904GMMA26MMA_64x128x16_F32F16F16_SSILNSS_5MajorE0ELSU_0ELNSS_7ScaleInE1ELSV_1EEEEEENS5_6LayoutISF_NS6_IJSE_SM_SM_EEEEENS6_IJNS5_10UnderscoreES11_S11_EEEEENS5_13SM90_TMA_LOADENS5_14ComposedLayoutINS5_7SwizzleILi3ELi4ELi3EEENS5_18smem_ptr_flag_bitsILi16EEENSY_INS6_IJNSC_ILi8EEESJ_EEENS6_IJSJ_SE_EEEEEEEvNS5_8identityENS5_23SM90_TMA_LOAD_MULTICASTES1E_vS1F_EENS_8epilogue10collective18CollectiveEpilogueINS1I_30Sm90PtrArrayTmaWarpSpecializedILi4ELi2ELi16ELb1ELb0ELi2EEEJSK_NS6_IJSI_NSC_ILi32EEEEEESL_PNS6_IJSE_lSM_EEESL_S1Q_NS1I_6fusion15FusionCallbacksIS1M_NS1R_17LinearCombinationISL_fSL_fLNS_15FloatRoundStyleE2EEESK_S1O_JEEES14_NS15_IS17_S19_NSY_INS6_IJSJ_S1A_EEENS6_IJSE_SJ_EEEEEEENS5_17SM75_U16x8_LDSM_TENS5_14SM90_TMA_STOREES20_NS5_17SM90_U16x8_STSM_TENS5_9Copy_AtomIJNS5_17SM90_U32x4_STSM_NESL_EEEvEEEvvEEEEvNT_6ParamsE)
	.align		4
        /*000c*/ 	.word	index@(__assertfail)
	.align		4
        /*0010*/ 	.word	0x00000000
	.align		4
        /*0014*/ 	.word	0xfffffffe
	.align		4
        /*0018*/ 	.word	0x00000000
	.align		4
        /*001c*/ 	.word	0xfffffffd
	.align		4
        /*0020*/ 	.word	0x00000000
	.align		4
        /*0024*/ 	.word	0xfffffffc


//--------------------- .nv.constant4             --------------------------
	.section	.nv.constant4,"a",@progbits
	.align	8
	.align		8
.nv.constant4:
        /*0000*/ 	.dword	__assertfail
	.align		8
        /*0008*/ 	.dword	__unnamed_1
	.align		8
        /*0010*/ 	.dword	_ZN39_INTERNAL_ea9b777a_4_k_cu_9ff48f35_29254cuda3std3__45__cpo5beginE
	.align		8
        /*0018*/ 	.dword	_ZN39_INTERNAL_ea9b777a_4_k_cu_9ff48f35_29254cuda3std3__45__cpo3endE
	.align		8
        /*0020*/ 	.dword	_ZN39_INTERNAL_ea9b777a_4_k_cu_9ff48f35_29254cuda3std3__45__cpo6cbeginE
	.align		8
        /*0028*/ 	.dword	_ZN39_INTERNAL_ea9b777a_4_k_cu_9ff48f35_29254cuda3std3__45__cpo4cendE
	.align		8
        /*0030*/ 	.dword	_ZN39_INTERNAL_ea9b777a_4_k_cu_9ff48f35_29254cuda3std3__441_GLOBAL__N__ea9b777a_4_k_cu_9ff48f35_29256ignoreE
	.align		8
        /*0038*/ 	.dword	_ZN39_INTERNAL_ea9b777a_4_k_cu_9ff48f35_29254cuda3std3__419piecewise_constructE
	.align		8
        /*0040*/ 	.dword	_ZN39_INTERNAL_ea9b777a_4_k_cu_9ff48f35_29254cuda3std3__48in_placeE
	.align		8
        /*0048*/ 	.dword	_ZN39_INTERNAL_ea9b777a_4_k_cu_9ff48f35_29254cuda3std6ranges3__45__cpo4swapE
	.align		8
        /*0050*/ 	.dword	_ZN39_INTERNAL_ea9b777a_4_k_cu_9ff48f35_29254cuda3std6ranges3__45__cpo9iter_moveE
	.align		8
        /*0058*/ 	.dword	_ZN39_INTERNAL_ea9b777a_4_k_cu_9ff48f35_29254cute7productE
	.align		8
        /*0060*/ 	.dword	_ZN39_INTERNAL_ea9b777a_4_k_cu_9ff48f35_29254cute1_E
	.align		8
        /*0068*/ 	.dword	$str$24
	.align		8
        /*0070*/ 	.dword	$str$25


//--------------------- .text._ZN7cutlass13device_kernelINS_4gemm6kernel13GemmUniversalINS1_17GroupProblemShapeIN4cute5tupleIJiiiEEEEENS1_10collective13CollectiveMmaINS1_39MainloopSm90ArrayTmaGmmaWarpSpecializedILi6ENS6_IJNS5_1CILi2EEENSC_ILi1EEESE_EEENS1_43KernelPtrArrayTmaWarpSpecializedCooperativeEEENS6_IJNSC_ILi128EEESI_NSC_ILi64EEEEEENS_6half_tEPNS6_IJlSE_NSC_ILi0EEEEEESL_SO_NS5_8TiledMMAINS5_8MMA_AtomIJNS5_4SM904GMMA26MMA_64x128x16_F32F16F16_SSILNSS_5MajorE0ELSU_0ELNSS_7ScaleInE1ELSV_1EEEEEENS5_6LayoutISF_NS6_IJSE_SM_SM_EEEEENS6_IJNS5_10UnderscoreES11_S11_EEEEENS5_13SM90_TMA_LOADENS5_14ComposedLayoutINS5_7SwizzleILi3ELi4ELi3EEENS5_18smem_ptr_flag_bitsILi16EEENSY_INS6_IJNSC_ILi8EEESJ_EEENS6_IJSJ_SE_EEEEEEEvNS5_8identityENS5_23SM90_TMA_LOAD_MULTICASTES1E_vS1F_EENS_8epilogue10collective18CollectiveEpilogueINS1I_30Sm90PtrArrayTmaWarpSpecializedILi4ELi2ELi16ELb1ELb0ELi2EEEJSK_NS6_IJSI_NSC_ILi32EEEEEESL_PNS6_IJSE_lSM_EEESL_S1Q_NS1I_6fusion15FusionCallbacksIS1M_NS1R_17LinearCombinationISL_fSL_fLNS_15FloatRoundStyleE2EEESK_S1O_JEEES14_NS15_IS17_S19_NSY_INS6_IJSJ_S1A_EEENS6_IJSE_SJ_EEEEEEENS5_17SM75_U16x8_LDSM_TENS5_14SM90_TMA_STOREES20_NS5_17SM90_U16x8_STSM_TENS5_9Copy_AtomIJNS5_17SM90_U32x4_STSM_NESL_EEEvEEEvvEEEEvNT_6ParamsE --------------------------
	.section	.text._ZN7cutlass13device_kernelINS_4gemm6kernel13GemmUniversalINS1_17GroupProblemShapeIN4cute5tupleIJiiiEEEEENS1_10collective13CollectiveMmaINS1_39MainloopSm90ArrayTmaGmmaWarpSpecializedILi6ENS6_IJNS5_1CILi2EEENSC_ILi1EEESE_EEENS1_43KernelPtrArrayTmaWarpSpecializedCooperativeEEENS6_IJNSC_ILi128EEESI_NSC_ILi64EEEEEENS_6half_tEPNS6_IJlSE_NSC_ILi0EEEEEESL_SO_NS5_8TiledMMAINS5_8MMA_AtomIJNS5_4SM904GMMA26MMA_64x128x16_F32F16F16_SSILNSS_5MajorE0ELSU_0ELNSS_7ScaleInE1ELSV_1EEEEEENS5_6LayoutISF_NS6_IJSE_SM_SM_EEEEENS6_IJNS5_10UnderscoreES11_S11_EEEEENS5_13SM90_TMA_LOADENS5_14ComposedLayoutINS5_7SwizzleILi3ELi4ELi3EEENS5_18smem_ptr_flag_bitsILi16EEENSY_INS6_IJNSC_ILi8EEESJ_EEENS6_IJSJ_SE_EEEEEEEvNS5_8identityENS5_23SM90_TMA_LOAD_MULTICASTES1E_vS1F_EENS_8epilogue10collective18CollectiveEpilogueINS1I_30Sm90PtrArrayTmaWarpSpecializedILi4ELi2ELi16ELb1ELb0ELi2EEEJSK_NS6_IJSI_NSC_ILi32EEEEEESL_PNS6_IJSE_lSM_EEESL_S1Q_NS1I_6fusion15FusionCallbacksIS1M_NS1R_17LinearCombinationISL_fSL_fLNS_15FloatRoundStyleE2EEESK_S1O_JEEES14_NS15_IS17_S19_NSY_INS6_IJSJ_S1A_EEENS6_IJSE_SJ_EEEEEEENS5_17SM75_U16x8_LDSM_TENS5_14SM90_TMA_STOREES20_NS5_17SM90_U16x8_STSM_TENS5_9Copy_AtomIJNS5_17SM90_U32x4_STSM_NESL_EEEvEEEvvEEEEvNT_6ParamsE,"ax",@progbits
	.align	128
.text._ZN7cutlass13device_kernelINS_4gemm6kernel13GemmUniversalINS1_17GroupProblemShapeIN4cute5tupleIJiiiEEEEENS1_10collective13CollectiveMmaINS1_39MainloopSm90ArrayTmaGmmaWarpSpecializedILi6ENS6_IJNS5_1CILi2EEENSC_ILi1EEESE_EEENS1_43KernelPtrArrayTmaWarpSpecializedCooperativeEEENS6_IJNSC_ILi128EEESI_NSC_ILi64EEEEEENS_6half_tEPNS6_IJlSE_NSC_ILi0EEEEEESL_SO_NS5_8TiledMMAINS5_8MMA_AtomIJNS5_4SM904GMMA26MMA_64x128x16_F32F16F16_SSILNSS_5MajorE0ELSU_0ELNSS_7ScaleInE1ELSV_1EEEEEENS5_6LayoutISF_NS6_IJSE_SM_SM_EEEEENS6_IJNS5_10UnderscoreES11_S11_EEEEENS5_13SM90_TMA_LOADENS5_14ComposedLayoutINS5_7SwizzleILi3ELi4ELi3EEENS5_18smem_ptr_flag_bitsILi16EEENSY_INS6_IJNSC_ILi8EEESJ_EEENS6_IJSJ_SE_EEEEEEEvNS5_8identityENS5_23SM90_TMA_LOAD_MULTICASTES1E_vS1F_EENS_8epilogue10collective18CollectiveEpilogueINS1I_30Sm90PtrArrayTmaWarpSpecializedILi4ELi2ELi16ELb1ELb0ELi2EEEJSK_NS6_IJSI_NSC_ILi32EEEEEESL_PNS6_IJSE_lSM_EEESL_S1Q_NS1I_6fusion15FusionCallbacksIS1M_NS1R_17LinearCombinationISL_fSL_fLNS_15FloatRoundStyleE2EEESK_S1O_JEEES14_NS15_IS17_S19_NSY_INS6_IJSJ_S1A_EEENS6_IJSE_SJ_EEEEEEENS5_17SM75_U16x8_LDSM_TENS5_14SM90_TMA_STOREES20_NS5_17SM90_U16x8_STSM_TENS5_9Copy_AtomIJNS5_17SM90_U32x4_STSM_NESL_EEEvEEEvvEEEEvNT_6ParamsE:
        .type           _ZN7cutlass13device_kernelINS_4gemm6kernel13GemmUniversalINS1_17GroupProblemShapeIN4cute5tupleIJiiiEEEEENS1_10collective13CollectiveMmaINS1_39MainloopSm90ArrayTmaGmmaWarpSpecializedILi6ENS6_IJNS5_1CILi2EEENSC_ILi1EEESE_EEENS1_43KernelPtrArrayTmaWarpSpecializedCooperativeEEENS6_IJNSC_ILi128EEESI_NSC_ILi64EEEEEENS_6half_tEPNS6_IJlSE_NSC_ILi0EEEEEESL_SO_NS5_8TiledMMAINS5_8MMA_AtomIJNS5_4SM904GMMA26MMA_64x128x16_F32F16F16_SSILNSS_5MajorE0ELSU_0ELNSS_7ScaleInE1ELSV_1EEEEEENS5_6LayoutISF_NS6_IJSE_SM_SM_EEEEENS6_IJNS5_10UnderscoreES11_S11_EEEEENS5_13SM90_TMA_LOADENS5_14ComposedLayoutINS5_7SwizzleILi3ELi4ELi3EEENS5_18smem_ptr_flag_bitsILi16EEENSY_INS6_IJNSC_ILi8EEESJ_EEENS6_IJSJ_SE_EEEEEEEvNS5_8identityENS5_23SM90_TMA_LOAD_MULTICASTES1E_vS1F_EENS_8epilogue10collective18CollectiveEpilogueINS1I_30Sm90PtrArrayTmaWarpSpecializedILi4ELi2ELi16ELb1ELb0ELi2EEEJSK_NS6_IJSI_NSC_ILi32EEEEEESL_PNS6_IJSE_lSM_EEESL_S1Q_NS1I_6fusion15FusionCallbacksIS1M_NS1R_17LinearCombinationISL_fSL_fLNS_15FloatRoundStyleE2EEESK_S1O_JEEES14_NS15_IS17_S19_NSY_INS6_IJSJ_S1A_EEENS6_IJSE_SJ_EEEEEEENS5_17SM75_U16x8_LDSM_TENS5_14SM90_TMA_STOREES20_NS5_17SM90_U16x8_STSM_TENS5_9Copy_AtomIJNS5_17SM90_U32x4_STSM_NESL_EEEvEEEvvEEEEvNT_6ParamsE,@function
        .size           _ZN7cutlass13device_kernelINS_4gemm6kernel13GemmUniversalINS1_17GroupProblemShapeIN4cute5tupleIJiiiEEEEENS1_10collective13CollectiveMmaINS1_39MainloopSm90ArrayTmaGmmaWarpSpecializedILi6ENS6_IJNS5_1CILi2EEENSC_ILi1EEESE_EEENS1_43KernelPtrArrayTmaWarpSpecializedCooperativeEEENS6_IJNSC_ILi128EEESI_NSC_ILi64EEEEEENS_6half_tEPNS6_IJlSE_NSC_ILi0EEEEEESL_SO_NS5_8TiledMMAINS5_8MMA_AtomIJNS5_4SM904GMMA26MMA_64x128x16_F32F16F16_SSILNSS_5MajorE0ELSU_0ELNSS_7ScaleInE1ELSV_1EEEEEENS5_6LayoutISF_NS6_IJSE_SM_SM_EEEEENS6_IJNS5_10UnderscoreES11_S11_EEEEENS5_13SM90_TMA_LOADENS5_14ComposedLayoutINS5_7SwizzleILi3ELi4ELi3EEENS5_18smem_ptr_flag_bitsILi16EEENSY_INS6_IJNSC_ILi8EEESJ_EEENS6_IJSJ_SE_EEEEEEEvNS5_8identityENS5_23SM90_TMA_LOAD_MULTICASTES1E_vS1F_EENS_8epilogue10collective18CollectiveEpilogueINS1I_30Sm90PtrArrayTmaWarpSpecializedILi4ELi2ELi16ELb1ELb0ELi2EEEJSK_NS6_IJSI_NSC_ILi32EEEEEESL_PNS6_IJSE_lSM_EEESL_S1Q_NS1I_6fusion15FusionCallbacksIS1M_NS1R_17LinearCombinationISL_fSL_fLNS_15FloatRoundStyleE2EEESK_S1O_JEEES14_NS15_IS17_S19_NSY_INS6_IJSJ_S1A_EEENS6_IJSE_SJ_EEEEEEENS5_17SM75_U16x8_LDSM_TENS5_14SM90_TMA_STOREES20_NS5_17SM90_U16x8_STSM_TENS5_9Copy_AtomIJNS5_17SM90_U32x4_STSM_NESL_EEEvEEEvvEEEEvNT_6ParamsE,(.L_x_273 - _ZN7cutlass13device_kernelINS_4gemm6kernel13GemmUniversalINS1_17GroupProblemShapeIN4cute5tupleIJiiiEEEEENS1_10collective13CollectiveMmaINS1_39MainloopSm90ArrayTmaGmmaWarpSpecializedILi6ENS6_IJNS5_1CILi2EEENSC_ILi1EEESE_EEENS1_43KernelPtrArrayTmaWarpSpecializedCooperativeEEENS6_IJNSC_ILi128EEESI_NSC_ILi64EEEEEENS_6half_tEPNS6_IJlSE_NSC_ILi0EEEEEESL_SO_NS5_8TiledMMAINS5_8MMA_AtomIJNS5_4SM904GMMA26MMA_64x128x16_F32F16F16_SSILNSS_5MajorE0ELSU_0ELNSS_7ScaleInE1ELSV_1EEEEEENS5_6LayoutISF_NS6_IJSE_SM_SM_EEEEENS6_IJNS5_10UnderscoreES11_S11_EEEEENS5_13SM90_TMA_LOADENS5_14ComposedLayoutINS5_7SwizzleILi3ELi4ELi3EEENS5_18smem_ptr_flag_bitsILi16EEENSY_INS6_IJNSC_ILi8EEESJ_EEENS6_IJSJ_SE_EEEEEEEvNS5_8identityENS5_23SM90_TMA_LOAD_MULTICASTES1E_vS1F_EENS_8epilogue10collective18CollectiveEpilogueINS1I_30Sm90PtrArrayTmaWarpSpecializedILi4ELi2ELi16ELb1ELb0ELi2EEEJSK_NS6_IJSI_NSC_ILi32EEEEEESL_PNS6_IJSE_lSM_EEESL_S1Q_NS1I_6fusion15FusionCallbacksIS1M_NS1R_17LinearCombinationISL_fSL_fLNS_15FloatRoundStyleE2EEESK_S1O_JEEES14_NS15_IS17_S19_NSY_INS6_IJSJ_S1A_EEENS6_IJSE_SJ_EEEEEEENS5_17SM75_U16x8_LDSM_TENS5_14SM90_TMA_STOREES20_NS5_17SM90_U16x8_STSM_TENS5_9Copy_AtomIJNS5_17SM90_U32x4_STSM_NESL_EEEvEEEvvEEEEvNT_6ParamsE)
        .other          _ZN7cutlass13device_kernelINS_4gemm6kernel13GemmUniversalINS1_17GroupProblemShapeIN4cute5tupleIJiiiEEEEENS1_10collective13CollectiveMmaINS1_39MainloopSm90ArrayTmaGmmaWarpSpecializedILi6ENS6_IJNS5_1CILi2EEENSC_ILi1EEESE_EEENS1_43KernelPtrArrayTmaWarpSpecializedCooperativeEEENS6_IJNSC_ILi128EEESI_NSC_ILi64EEEEEENS_6half_tEPNS6_IJlSE_NSC_ILi0EEEEEESL_SO_NS5_8TiledMMAINS5_8MMA_AtomIJNS5_4SM904GMMA26MMA_64x128x16_F32F16F16_SSILNSS_5MajorE0ELSU_0ELNSS_7ScaleInE1ELSV_1EEEEEENS5_6LayoutISF_NS6_IJSE_SM_SM_EEEEENS6_IJNS5_10UnderscoreES11_S11_EEEEENS5_13SM90_TMA_LOADENS5_14ComposedLayoutINS5_7SwizzleILi3ELi4ELi3EEENS5_18smem_ptr_flag_bitsILi16EEENSY_INS6_IJNSC_ILi8EEESJ_EEENS6_IJSJ_SE_EEEEEEEvNS5_8identityENS5_23SM90_TMA_LOAD_MULTICASTES1E_vS1F_EENS_8epilogue10collective18CollectiveEpilogueINS1I_30Sm90PtrArrayTmaWarpSpecializedILi4ELi2ELi16ELb1ELb0ELi2EEEJSK_NS6_IJSI_NSC_ILi32EEEEEESL_PNS6_IJSE_lSM_EEESL_S1Q_NS1I_6fusion15FusionCallbacksIS1M_NS1R_17LinearCombinationISL_fSL_fLNS_15FloatRoundStyleE2EEESK_S1O_JEEES14_NS15_IS17_S19_NSY_INS6_IJSJ_S1A_EEENS6_IJSE_SJ_EEEEEEENS5_17SM75_U16x8_LDSM_TENS5_14SM90_TMA_STOREES20_NS5_17SM90_U16x8_STSM_TENS5_9Copy_AtomIJNS5_17SM90_U32x4_STSM_NESL_EEEvEEEvvEEEEvNT_6ParamsE,@"STO_CUDA_ENTRY STV_DEFAULT"
_ZN7cutlass13device_kernelINS_4gemm6kernel13GemmUniversalINS1_17GroupProblemShapeIN4cute5tupleIJiiiEEEEENS1_10collective13CollectiveMmaINS1_39MainloopSm90ArrayTmaGmmaWarpSpecializedILi6ENS6_IJNS5_1CILi2EEENSC_ILi1EEESE_EEENS1_43KernelPtrArrayTmaWarpSpecializedCooperativeEEENS6_IJNSC_ILi128EEESI_NSC_ILi64EEEEEENS_6half_tEPNS6_IJlSE_NSC_ILi0EEEEEESL_SO_NS5_8TiledMMAINS5_8MMA_AtomIJNS5_4SM904GMMA26MMA_64x128x16_F32F16F16_SSILNSS_5MajorE0ELSU_0ELNSS_7ScaleInE1ELSV_1EEEEEENS5_6LayoutISF_NS6_IJSE_SM_SM_EEEEENS6_IJNS5_10UnderscoreES11_S11_EEEEENS5_13SM90_TMA_LOADENS5_14ComposedLayoutINS5_7SwizzleILi3ELi4ELi3EEENS5_18smem_ptr_flag_bitsILi16EEENSY_INS6_IJNSC_ILi8EEESJ_EEENS6_IJSJ_SE_EEEEEEEvNS5_8identityENS5_23SM90_TMA_LOAD_MULTICASTES1E_vS1F_EENS_8epilogue10collective18CollectiveEpilogueINS1I_30Sm90PtrArrayTmaWarpSpecializedILi4ELi2ELi16ELb1ELb0ELi2EEEJSK_NS6_IJSI_NSC_ILi32EEEEEESL_PNS6_IJSE_lSM_EEESL_S1Q_NS1I_6fusion15FusionCallbacksIS1M_NS1R_17LinearCombinationISL_fSL_fLNS_15FloatRoundStyleE2EEESK_S1O_JEEES14_NS15_IS17_S19_NSY_INS6_IJSJ_S1A_EEENS6_IJSE_SJ_EEEEEEENS5_17SM75_U16x8_LDSM_TENS5_14SM90_TMA_STOREES20_NS5_17SM90_U16x8_STSM_TENS5_9Copy_AtomIJNS5_17SM90_U32x4_STSM_NESL_EEEvEEEvvEEEEvNT_6ParamsE:
[----:B------:R-:W1:Y:S08]  /*0000*/  LDC R1, c[0x0][0x28] ;  /* 0x00000a00ff017b82 */ /* 0x000e700000000800 */
[----:B------:R-:W2:Y:S01]  /*0010*/  LDC.64 R6, c[0x0][0x918] ;  /* 0x00024600ff067b82 */ /* 0x000ea20000000a00 */
[----:B------:R-:W-:Y:S01]  /*0020*/  ULDC.64 UR56, c[0x0][0x208] ;  /* 0x0000820000387ab9 */ /* 0x000fe20000000a00 */
[----:B------:R-:W3:Y:S01]  /*0030*/  S2R R19, SR_TID.X ;  /* 0x0000000000137919 */ /* 0x000ee20000002100 */
[----:B------:R-:W-:Y:S01]  /*0040*/  ULDC UR4, c[0x0][0x910] ;  /* 0x0002440000047ab9 */ /* 0x000fe20000000800 */
[----:B------:R-:W-:Y:S01]  /*0050*/  ULDC.64 UR20, c[0x0][0x8d0] ;  /* 0x0002340000147ab9 */ /* 0x000fe20000000a00 */
[----:B------:R-:W-:Y:S01]  /*0060*/  ULDC.64 UR14, c[0x0][0x8c8] ;  /* 0x00023200000e7ab9 */ /* 0x000fe20000000a00 */
[----:B------:R-:W-:Y:S01]  /*0070*/  IMAD.MOV.U32 R9, RZ, RZ, RZ ;  /* 0x000000ffff097224 */ /* 0x000fe200078e00ff */
[----:B------:R-:W-:Y:S01]  /*0080*/  ULDC.64 UR16, c[0x0][0x8e0] ;  /* 0x0002380000107ab9 */ /* 0x000fe20000000a00 */
[----:B------:R-:W4:Y:S01]  /*0090*/  S2UR UR8, SR_CTAID.Y ;  /* 0x00000000000879c3 */ /* 0x000f220000002600 */
[----:B------:R-:W-:Y:S01]  /*00a0*/  IMAD.MOV.U32 R10, RZ, RZ, RZ ;  /* 0x000000ffff0a7224 */ /* 0x000fe200078e00ff */
[----:B------:R-:W-:Y:S01]  /*00b0*/  ULDC.64 UR22, c[0x0][0x8e8] ;  /* 0x00023a0000167ab9 */ /* 0x000fe20000000a00 */
[----:B--2---:R-:W2:Y:S01]  /*00c0*/  LDG.E R2, desc[UR56][R6.64] ;  /* 0x0000003806027981 */ /* 0x004ea2000c1e1900 */
[----:B------:R-:W-:-:S03]  /*00d0*/  IMAD.U32 R3, RZ, RZ, UR4 ;  /* 0x00000004ff037e24 */ /* 0x000fc6000f8e00ff */
[----:B------:R-:W2:Y:S01]  /*00e0*/  LDG.E R0, desc[UR56][R6.64+0x4] ;  /* 0x0000043806007981 */ /* 0x000ea2000c1e1900 */
[----:B---3--:R-:W-:Y:S01]  /*00f0*/  LOP3.LUT R8, R19, 0x1f, RZ, 0xc0, !PT ;  /* 0x0000001f13087812 */ /* 0x008fe200078ec0ff */
[----:B------:R-:W-:Y:S01]  /*0100*/  UISETP.NE.U32.AND UP0, UPT, UR20, URZ, UPT ;  /* 0x0000003f1400728c */ /* 0x000fe2000bf05070 */
[----:B------:R-:W3:Y:S01]  /*0110*/  S2UR UR40, SR_CTAID.X ;  /* 0x00000000002879c3 */ /* 0x000ee20000002500 */
[----:B------:R-:W-:Y:S01]  /*0120*/  ULDC UR4, c[0x0][0x908] ;  /* 0x0002420000047ab9 */ /* 0x000fe20000000800 */
[----:B------:R-:W-:Y:S01]  /*0130*/  ISETP.GE.AND P0, PT, R8, R3, PT ;  /* 0x000000030800720c */ /* 0x000fe20003f06270 */
[----:B------:R-:W-:Y:S02]  /*0140*/  UISETP.NE.AND.EX UP0, UPT, UR21, URZ, UPT, UP0 ;  /* 0x0000003f1500728c */ /* 0x000fe4000bf05300 */
[----:B------:R-:W-:-:S09]  /*0150*/  UISETP.NE.AND UP3, UPT, UR4, 0x1, UPT ;  /* 0x000000010400788c */ /* 0x000fd2000bf65270 */
[----:B------:R-:W-:Y:S01]  /*0160*/  @UP0 ULDC UR10, c[0x0][0x8dc] ;  /* 0x00023700000a0ab9 */ /* 0x000fe20000000800 */
[----:B------:R-:W1:Y:S01]  /*0170*/  @!P0 LDC.64 R4, c[0x0][0x918] ;  /* 0x00024600ff048b82 */ /* 0x000e620000000a00 */
[----:B----4-:R-:W-:Y:S01]  /*0180*/  @UP3 UMOV UR6, UR8 ;  /* 0x0000000800063c82 */ /* 0x010fe20008000000 */
[----:B------:R-:W-:Y:S01]  /*0190*/  @UP3 ULDC UR18, c[0x0][0x10] ;  /* 0x0000040000123ab9 */ /* 0x000fe20000000800 */
[----:B------:R-:W-:Y:S01]  /*01a0*/  @UP3 UMOV UR4, UR6 ;  /* 0x0000000600043c82 */ /* 0x000fe20008000000 */
[----:B------:R-:W-:Y:S01]  /*01b0*/  @UP3 UMOV UR5, URZ ;  /* 0x0000003f00053c82 */ /* 0x000fe20008000000 */
[----:B------:R-:W-:Y:S01]  /*01c0*/  @!UP3 UMOV UR6, UR8 ;  /* 0x000000080006bc82 */ /* 0x000fe20008000000 */
[----:B---3--:R-:W-:Y:S01]  /*01d0*/  @UP3 UIMAD.WIDE.U32 UR18, UR40, UR18, UR4 ;  /* 0x00000012281232a5 */ /* 0x008fe2000f8e0004 */
[----:B------:R-:W-:Y:S01]  /*01e0*/  @UP3 UMOV UR9, URZ ;  /* 0x0000003f00093c82 */ /* 0x000fe20008000000 */
[----:B-1----:R-:W-:-:S05]  /*01f0*/  @!P0 IMAD.WIDE.U32 R4, R8, 0xc, R4 ;  /* 0x0000000c08048825 */ /* 0x002fca00078e0004 */
[----:B------:R1:W5:Y:S04]  /*0200*/  @!P0 LDG.E R9, desc[UR56][R4.64] ;  /* 0x0000003804098981 */ /* 0x000368000c1e1900 */
[----:B------:R1:W5:Y:S01]  /*0210*/  @!P0 LDG.E R10, desc[UR56][R4.64+0x4] ;  /* 0x00000438040a8981 */ /* 0x000362000c1e1900 */
[----:B------:R-:W-:Y:S01]  /*0220*/  ISETP.NE.U32.AND P0, PT, RZ, UR22, PT ;  /* 0x00000016ff007c0c */ /* 0x000fe2000bf05070 */
[----:B------:R-:W-:-:S03]  /*0230*/  @!UP3 ULDC UR7, c[0x0][0xc] ;  /* 0x000003000007bab9 */ /* 0x000fc60000000800 */
[----:B------:R-:W-:Y:S01]  /*0240*/  ISETP.NE.AND.EX P0, PT, RZ, UR23, PT, P0 ;  /* 0x00000017ff007c0c */ /* 0x000fe2000bf05300 */
[----:B------:R-:W-:Y:S01]  /*0250*/  UMOV UR41, URZ ;  /* 0x0000003f00297c82 */ /* 0x000fe20008000000 */
[----:B------:R-:W-:Y:S01]  /*0260*/  @UP3 UIADD3 UR9, UR19, UR9, URZ ;  /* 0x0000000913093290 */ /* 0x000fe2000fffe03f */
[----:B--2---:R-:W-:Y:S02]  /*0270*/  R2UR UR12, R2 ;  /* 0x00000000020c72ca */ /* 0x004fe400000e0000 */
[----:B------:R-:W-:-:S11]  /*0280*/  R2UR UR26, R0 ;  /* 0x00000000001a72ca */ /* 0x000fd600000e0000 */
[----:B------:R-:W-:-:S04]  /*0290*/  UIADD3 UR11, UP1, UR12, UR14, URZ ;  /* 0x0000000e0c0b7290 */ /* 0x000fc8000ff3e03f */
[----:B------:R-:W-:Y:S02]  /*02a0*/  ULEA.HI.X.SX32 UR12, UR12, UR15, 0x1, UP1 ;  /* 0x0000000f0c0c7291 */ /* 0x000fe400088f0e3f */
[----:B------:R-:W-:-:S04]  /*02b0*/  UIADD3 UR11, UP1, UR11, -0x1, URZ ;  /* 0xffffffff0b0b7890 */ /* 0x000fc8000ff3e03f */
[----:B------:R-:W-:Y:S02]  /*02c0*/  UIADD3.X UR12, UR12, -0x1, URZ, UP1, !UPT ;  /* 0xffffffff0c0c7890 */ /* 0x000fe40008ffe43f */
[----:B------:R-:W-:-:S04]  /*02d0*/  @UP0 UIADD3 UR10, UP1, UR11, UR10, URZ ;  /* 0x0000000a0b0a0290 */ /* 0x000fc8000ff3e03f */
[----:B------:R-:W-:Y:S02]  /*02e0*/  @UP0 UIADD3.X UR28, URZ, UR12, URZ, UP1, !UPT ;  /* 0x0000000c3f1c0290 */ /* 0x000fe40008ffe43f */
[----:B------:R-:W-:Y:S02]  /*02f0*/  UIADD3 UR13, UP1, UR26, UR16, URZ ;  /* 0x000000101a0d7290 */ /* 0x000fe4000ff3e03f */
[----:B------:R-:W-:Y:S02]  /*0300*/  @UP0 UIMAD.WIDE.U32 UR24, UR28, UR20, URZ ;  /* 0x000000141c1802a5 */ /* 0x000fe4000f8e003f */
[----:B------:R-:W-:Y:S02]  /*0310*/  ULEA.HI.X.SX32 UR8, UR26, UR17, 0x1, UP1 ;  /* 0x000000111a087291 */ /* 0x000fe400088f0e3f */
[----:B------:R-:W-:Y:S02]  /*0320*/  @UP0 UIMAD.WIDE.U32 UR24, UP1, UR10, UR21, UR24 ;  /* 0x000000150a1802a5 */ /* 0x000fe4000f820018 */
[----:B------:R-:W-:-:S02]  /*0330*/  @UP0 UIMAD.WIDE.U32 UR4, UR10, UR20, URZ ;  /* 0x000000140a0402a5 */ /* 0x000fc4000f8e003f */
[----:B------:R-:W-:Y:S02]  /*0340*/  @UP0 UIADD3.X UR27, URZ, URZ, URZ, UP1, !UPT ;  /* 0x0000003f3f1b0290 */ /* 0x000fe40008ffe43f */
[----:B------:R-:W-:Y:S01]  /*0350*/  @UP0 UIADD3 URZ, UP1, UR5, UR24, URZ ;  /* 0x00000018053f0290 */ /* 0x000fe2000ff3e03f */
[----:B------:R-:W-:Y:S01]  /*0360*/  @UP0 UMOV UR26, UR25 ;  /* 0x00000019001a0c82 */ /* 0x000fe20008000000 */
[----:B------:R-:W-:Y:S02]  /*0370*/  @!UP3 UIMAD.WIDE.U32 UR4, UR7, UR6, UR40 ;  /* 0x000000060704b2a5 */ /* 0x000fe4000f8e0028 */
[----:B------:R-:W-:Y:S02]  /*0380*/  @UP0 UIMAD.WIDE.U32.X UR24, UR28, UR21, UR26, UP1 ;  /* 0x000000151c1802a5 */ /* 0x000fe400088e041a */
[----:B------:R-:W-:Y:S01]  /*0390*/  UIADD3 UR13, UP2, UR13, -0x1, URZ ;  /* 0xffffffff0d0d7890 */ /* 0x000fe2000ff5e03f */
[----:B------:R-:W-:Y:S02]  /*03a0*/  @UP3 UMOV UR10, UR18 ;  /* 0x00000012000a3c82 */ /* 0x000fe40008000000 */
[----:B------:R-:W-:Y:S01]  /*03b0*/  @!UP3 UMOV UR10, UR4 ;  /* 0x00000004000abc82 */ /* 0x000fe20008000000 */
[----:B------:R-:W-:Y:S01]  /*03c0*/  UIADD3.X UR19, UR8, -0x1, URZ, UP2, !UPT ;  /* 0xffffffff08137890 */ /* 0x000fe200097fe43f */
[----:B------:R-:W-:Y:S01]  /*03d0*/  @!UP3 UMOV UR9, UR5 ;  /* 0x000000050009bc82 */ /* 0x000fe20008000000 */
[----:B------:R-:W-:Y:S01]  /*03e0*/  @UP0 UMOV UR11, UR24 ;  /* 0x00000018000b0c82 */ /* 0x000fe20008000000 */
[----:B------:R-:W-:Y:S01]  /*03f0*/  @UP0 UMOV UR12, UR25 ;  /* 0x00000019000c0c82 */ /* 0x000fe20008000000 */
[----:B-1----:R-:W-:Y:S08]  /*0400*/  @!P0 BRA `(.L_x_0) ;  /* 0x0000000000308947 */ /* 0x002ff00003800000 */
[----:B------:R-:W-:Y:S02]  /*0410*/  ULDC UR7, c[0x0][0x8f4] ;  /* 0x00023d0000077ab9 */ /* 0x000fe40000000800 */
[----:B------:R-:W-:-:S04]  /*0420*/  UIADD3 UR7, UP1, UR13, UR7, URZ ;  /* 0x000000070d077290 */ /* 0x000fc8000ff3e03f */
[----:B------:R-:W-:-:S04]  /*0430*/  UIADD3.X UR8, URZ, UR19, URZ, UP1, !UPT ;  /* 0x000000133f087290 */ /* 0x000fc80008ffe43f */
[----:B------:R-:W-:-:S04]  /*0440*/  UIMAD.WIDE.U32 UR4, UR8, UR22, URZ ;  /* 0x00000016080472a5 */ /* 0x000fc8000f8e003f */
[----:B------:R-:W-:Y:S02]  /*0450*/  UIMAD.WIDE.U32 UR18, UP1, UR7, UR23, UR4 ;  /* 0x00000017071272a5 */ /* 0x000fe4000f820004 */
[----:B------:R-:W-:Y:S02]  /*0460*/  UIMAD.WIDE.U32 UR4, UR7, UR22, URZ ;  /* 0x00000016070472a5 */ /* 0x000fe4000f8e003f */
[----:B------:R-:W-:Y:S02]  /*0470*/  UIADD3.X UR25, URZ, URZ, URZ, UP1, !UPT ;  /* 0x0000003f3f197290 */ /* 0x000fe40008ffe43f */
[----:B------:R-:W-:Y:S01]  /*0480*/  UIADD3 URZ, UP1, UR5, UR18, URZ ;  /* 0x00000012053f7290 */ /* 0x000fe2000ff3e03f */
[----:B------:R-:W-:-:S03]  /*0490*/  UMOV UR24, UR19 ;  /* 0x0000001300187c82 */ /* 0x000fc60008000000 */
[----:B------:R-:W-:-:S07]  /*04a0*/  UIMAD.WIDE.U32.X UR4, UR8, UR23, UR24, UP1 ;  /* 0x00000017080472a5 */ /* 0x000fce00088e0418 */
[----:B------:R-:W-:Y:S01]  /*04b0*/  UMOV UR13, UR4 ;  /* 0x00000004000d7c82 */ /* 0x000fe20008000000 */
[----:B------:R-:W-:-:S05]  /*04c0*/  UMOV UR19, UR5 ;  /* 0x0000000500137c82 */ /* 0x000fca0008000000 */
.L_x_0:
[----:B------:R-:W-:Y:S01]  /*04d0*/  ULDC UR8, c[0x0][0x934] ;  /* 0x00024d0000087ab9 */ /* 0x000fe20000000800 */
[----:B------:R-:W-:Y:S01]  /*04e0*/  ULDC UR7, c[0x0][0x904] ;  /* 0x0002410000077ab9 */ /* 0x000fe20000000800 */
[----:B------:R-:W-:Y:S01]  /*04f0*/  ULDC UR4, c[0x0][0x938] ;  /* 0x00024e0000047ab9 */ /* 0x000fe20000000800 */
[----:B------:R-:W-:Y:S01]  /*0500*/  USHF.L.U32 UR8, UR8, UR7, URZ ;  /* 0x0000000708087299 */ /* 0x000fe2000800063f */
[----:B------:R-:W-:Y:S01]  /*0510*/  SHF.R.U32.HI R13, RZ, 0x5, R19 ;  /* 0x00000005ff0d7819 */ /* 0x000fe20000011613 */
[----:B------:R-:W-:Y:S01]  /*0520*/  USHF.L.U32 UR7, UR4, UR7, URZ ;  /* 0x0000000704077299 */ /* 0x000fe2000800063f */
[----:B------:R-:W-:Y:S01]  /*0530*/  ULDC UR26, c[0x0][0x8d8] ;  /* 0x00023600001a7ab9 */ /* 0x000fe20000000800 */
[----:B------:R-:W-:Y:S02]  /*0540*/  ULDC UR30, c[0x0][0x8f0] ;  /* 0x00023c00001e7ab9 */ /* 0x000fe40000000800 */
[----:B------:R-:W-:Y:S01]  /*0550*/  IMAD.U32 R11, RZ, RZ, UR8 ;  /* 0x00000008ff0b7e24 */ /* 0x000fe2000f8e00ff */
[----:B------:R-:W-:Y:S01]  /*0560*/  USHF.R.U64 UR18, UR11, UR26, UR12 ;  /* 0x0000001a0b127299 */ /* 0x000fe2000800120c */
[----:B------:R-:W-:Y:S01]  /*0570*/  IMAD.U32 R20, RZ, RZ, UR7 ;  /* 0x00000007ff147e24 */ /* 0x000fe2000f8e00ff */
[----:B------:R-:W-:-:S02]  /*0580*/  USHF.R.U64 UR11, UR13, UR30, UR19 ;  /* 0x0000001e0d0b7299 */ /* 0x000fc40008001213 */
[----:B------:R-:W-:Y:S01]  /*0590*/  IABS R0, R11 ;  /* 0x0000000b00007213 */ /* 0x000fe20000000000 */
[----:B------:R-:W-:Y:S01]  /*05a0*/  UIADD3 UR18, UR18, -0x1, UR8 ;  /* 0xffffffff12127890 */ /* 0x000fe2000fffe008 */
[----:B------:R-:W-:Y:S01]  /*05b0*/  IABS R2, R20 ;  /* 0x0000001400027213 */ /* 0x000fe20000000000 */
[----:B------:R-:W-:Y:S01]  /*05c0*/  UIADD3 UR11, UR11, -0x1, UR7 ;  /* 0xffffffff0b0b7890 */ /* 0x000fe2000fffe007 */
[----:B------:R-:W-:Y:S01]  /*05d0*/  R2UR UR28, R0 ;  /* 0x00000000001c72ca */ /* 0x000fe200000e0000 */
[----:B------:R-:W-:Y:S01]  /*05e0*/  UMOV UR12, URZ ;  /* 0x0000003f000c7c82 */ /* 0x000fe20008000000 */
[----:B------:R-:W-:Y:S01]  /*05f0*/  UISETP.GE.AND UP5, UPT, UR18, URZ, UPT ;  /* 0x0000003f1200728c */ /* 0x000fe2000bfa6270 */
[----:B------:R-:W-:Y:S01]  /*0600*/  IMAD.MOV.U32 R0, RZ, RZ, R2 ;  /* 0x000000ffff007224 */ /* 0x000fe200078e0002 */
[----:B------:R-:W-:Y:S01]  /*0610*/  UISETP.NE.AND UP4, UPT, UR8, URZ, UPT ;  /* 0x0000003f0800728c */ /* 0x000fe2000bf85270 */
[----:B------:R-:W-:-:S03]  /*0620*/  UMOV UR53, 0x1 ;  /* 0x0000000100357882 */ /* 0x000fc60000000000 */
[----:B------:R-:W-:-:S05]  /*0630*/  R2UR UR27, R0 ;  /* 0x00000000001b72ca */ /* 0x000fca00000e0000 */
[----:B------:R-:W1:Y:S08]  /*0640*/  I2F.RP R0, UR28 ;  /* 0x0000001c00007d06 */ /* 0x000e700008209400 */
[----:B------:R-:W2:Y:S08]  /*0650*/  I2F.RP R4, UR27 ;  /* 0x0000001b00047d06 */ /* 0x000eb00008209400 */
[----:B-1----:R-:W1:Y:S08]  /*0660*/  MUFU.RCP R0, R0 ;  /* 0x0000000000007308 */ /* 0x002e700000001000 */
[----:B--2---:R-:W2:Y:S01]  /*0670*/  MUFU.RCP R4, R4 ;  /* 0x0000000400047308 */ /* 0x004ea20000001000 */
[----:B-1----:R-:W-:-:S02]  /*0680*/  VIADD R2, R0, 0xffffffe ;  /* 0x0ffffffe00027836 */ /* 0x002fc40000000000 */
[----:B------:R-:W-:-:S05]  /*0690*/  IMAD.U32 R0, RZ, RZ, UR18 ;  /* 0x00000012ff007e24 */ /* 0x000fca000f8e00ff */
[----:B------:R-:W1:Y:S01]  /*06a0*/  F2I.FTZ.U32.TRUNC.NTZ R2, R2 ;  /* 0x0000000200027305 */ /* 0x000e62000021f000 */
[----:B------:R-:W-:Y:S01]  /*06b0*/  IABS R0, R0 ;  /* 0x0000000000007213 */ /* 0x000fe20000000000 */
[----:B--2---:R-:W-:Y:S01]  /*06c0*/  VIADD R5, R4, 0xffffffe ;  /* 0x0ffffffe04057836 */ /* 0x004fe20000000000 */
[----:B------:R-:W-:Y:S02]  /*06d0*/  IABS R4, R11 ;  /* 0x0000000b00047213 */ /* 0x000fe40000000000 */
[----:B------:R-:W-:-:S03]  /*06e0*/  R2UR UR32, R0 ;  /* 0x00000000002072ca */ /* 0x000fc600000e0000 */
[----:B------:R-:W2:Y:S01]  /*06f0*/  F2I.FTZ.U32.TRUNC.NTZ R5, R5 ;  /* 0x0000000500057305 */ /* 0x000ea2000021f000 */
[----:B------:R-:W-:Y:S01]  /*0700*/  IMAD.MOV R4, RZ, RZ, -R4 ;  /* 0x000000ffff047224 */ /* 0x000fe200078e0a04 */
[----:B-1----:R-:W-:Y:S01]  /*0710*/  R2UR UR13, R2 ;  /* 0x00000000020d72ca */ /* 0x002fe200000e0000 */
[----:B------:R-:W-:Y:S01]  /*0720*/  IMAD.U32 R2, RZ, RZ, UR11 ;  /* 0x0000000bff027e24 */ /* 0x000fe2000f8e00ff */
[----:B--2---:R-:W-:-:S04]  /*0730*/  R2UR UR5, R5 ;  /* 0x00000000050572ca */ /* 0x004fc800000e0000 */
[----:B------:R-:W-:Y:S01]  /*0740*/  IABS R5, R2 ;  /* 0x0000000200057213 */ /* 0x000fe20000000000 */
[----:B------:R-:W-:Y:S01]  /*0750*/  IMAD.MOV.U32 R2, RZ, RZ, R4 ;  /* 0x000000ffff027224 */ /* 0x000fe200078e0004 */
[----:B------:R-:W-:-:S05]  /*0760*/  IABS R4, R20 ;  /* 0x0000001400047213 */ /* 0x000fca0000000000 */
[----:B------:R-:W-:Y:S01]  /*0770*/  UIADD3 UR4, URZ, -UR13, URZ ;  /* 0x8000000d3f047290 */ /* 0x000fe2000fffe03f */
[----:B------:R-:W-:Y:S01]  /*0780*/  IMAD.MOV.U32 R0, RZ, RZ, R5 ;  /* 0x000000ffff007224 */ /* 0x000fe200078e0005 */
[----:B------:R-:W-:Y:S01]  /*0790*/  R2UR UR29, R2 ;  /* 0x00000000021d72ca */ /* 0x000fe200000e0000 */
[----:B------:R-:W-:Y:S01]  /*07a0*/  IMAD.MOV R4, RZ, RZ, -R4 ;  /* 0x000000ffff047224 */ /* 0x000fe200078e0a04 */
[----:B------:R-:W-:Y:S01]  /*07b0*/  UIMAD UR4, UR4, UR28, URZ ;  /* 0x0000001c040472a4 */ /* 0x000fe2000f8e023f */
[----:B------:R-:W1:Y:S01]  /*07c0*/  SHFL.IDX PT, R2, R13, RZ, 0x1f ;  /* 0x00001fff0d027589 */ /* 0x000e6200000e0000 */
[----:B------:R-:W-:Y:S01]  /*07d0*/  R2UR UR33, R0 ;  /* 0x00000000002172ca */ /* 0x000fe200000e0000 */
[----:B------:R-:W-:Y:S01]  /*07e0*/  UIADD3 UR24, URZ, -UR5, URZ ;  /* 0x800000053f187290 */ /* 0x000fe2000fffe03f */
[----:B------:R-:W-:Y:S01]  /*07f0*/  IMAD.MOV.U32 R0, RZ, RZ, R4 ;  /* 0x000000ffff007224 */ /* 0x000fe200078e0004 */
[----:B------:R-:W-:Y:S02]  /*0800*/  UIMAD.WIDE.U32 UR12, UR13, UR4, UR12 ;  /* 0x000000040d0c72a5 */ /* 0x000fe4000f8e000c */
[----:B------:R-:W-:Y:S01]  /*0810*/  UIMAD UR24, UR24, UR27, URZ ;  /* 0x0000001b181872a4 */ /* 0x000fe2000f8e023f */
[----:B------:R-:W-:Y:S01]  /*0820*/  UMOV UR4, URZ ;  /* 0x0000003f00047c82 */ /* 0x000fe20008000000 */
[----:B------:R-:W-:-:S02]  /*0830*/  R2UR UR31, R0 ;  /* 0x00000000001f72ca */ /* 0x000fc400000e0000 */
[----:B------:R-:W-:Y:S01]  /*0840*/  UIMAD.WIDE.U32 UR24, UR5, UR24, UR4 ;  /* 0x00000018051872a5 */ /* 0x000fe2000f8e0004 */
[----:B------:R-:W-:Y:S01]  /*0850*/  SHF.R.U32.HI R0, RZ, 0x7, R19 ;  /* 0x00000007ff007819 */ /* 0x000fe20000011613 */
[----:B------:R-:W-:-:S04]  /*0860*/  UIMAD.WIDE.U32 UR4, UR13, UR32, URZ ;  /* 0x000000200d0472a5 */ /* 0x000fc8000f8e003f */
[----:B------:R-:W-:Y:S01]  /*0870*/  UIMAD UR5, UR5, UR29, UR32 ;  /* 0x0000001d050572a4 */ /* 0x000fe2000f8e0220 */
[----:B------:R-:W2:Y:S01]  /*0880*/  SHFL.IDX PT, R0, R0, RZ, 0x1f ;  /* 0x00001fff00007589 */ /* 0x000ea200000e0000 */
[----:B------:R-:W-:Y:S01]  /*0890*/  UMOV UR19, UR25 ;  /* 0x0000001900137c82 */ /* 0x000fe20008000000 */
[----:B------:R-:W-:Y:S02]  /*08a0*/  ULOP3.LUT UR32, URZ, UR8, URZ, 0x33, !UPT ;  /* 0x000000083f207292 */ /* 0x000fe4000f8e333f */
[----:B------:R-:W-:Y:S02]  /*08b0*/  UIMAD.WIDE.U32 UR24, UR19, UR33, URZ ;  /* 0x00000021131872a5 */ /* 0x000fe4000f8e003f */
[----:B------:R-:W-:Y:S01]  /*08c0*/  UISETP.GT.U32.AND UP1, UPT, UR28, UR5, UPT ;  /* 0x000000051c00728c */ /* 0x000fe2000bf24070 */
[----:B-1----:R-:W-:Y:S01]  /*08d0*/  R2UR UR34, R2 ;  /* 0x00000000022272ca */ /* 0x002fe200000e0000 */
[----:B------:R-:W-:Y:S02]  /*08e0*/  UIMAD UR25, UR25, UR31, UR33 ;  /* 0x0000001f191972a4 */ /* 0x000fe4000f8e0221 */
[----:B------:R-:W-:-:S02]  /*08f0*/  ULOP3.LUT UR33, URZ, UR7, URZ, 0x33, !UPT ;  /* 0x000000073f217292 */ /* 0x000fc4000f8e333f */
[----:B------:R-:W-:-:S05]  /*0900*/  UISETP.GT.U32.AND UP2, UPT, UR27, UR25, UPT ;  /* 0x000000191b00728c */ /* 0x000fca000bf44070 */
[----:B------:R-:W-:-:S03]  /*0910*/  @!UP1 UIADD3 UR5, UR5, -UR28, URZ ;  /* 0x8000001c05059290 */ /* 0x000fc6000fffe03f */
[----:B------:R-:W-:Y:S02]  /*0920*/  USHF.R.S32.HI UR4, URZ, 0x1f, UR34 ;  /* 0x0000001f3f047899 */ /* 0x000fe40008011422 */
[----:B------:R-:W-:Y:S01]  /*0930*/  ISETP.NE.AND P1, PT, RZ, UR34, PT ;  /* 0x00000022ff007c0c */ /* 0x000fe2000bf25270 */
[----:B------:R-:W-:Y:S02]  /*0940*/  UISETP.GT.U32.AND UP6, UPT, UR28, UR5, UPT ;  /* 0x000000051c00728c */ /* 0x000fe4000bfc4070 */
[----:B------:R-:W-:Y:S01]  /*0950*/  @!UP2 UIADD3 UR25, UR25, -UR27, URZ ;  /* 0x8000001b1919a290 */ /* 0x000fe2000fffe03f */
[----:B--2---:R-:W-:Y:S01]  /*0960*/  R2UR UR12, R0 ;  /* 0x00000000000c72ca */ /* 0x004fe200000e0000 */
[----:B------:R-:W-:Y:S02]  /*0970*/  UISETP.NE.AND UP2, UPT, UR7, URZ, UPT ;  /* 0x0000003f0700728c */ /* 0x000fe4000bf45270 */
[----:B------:R-:W-:Y:S02]  /*0980*/  UISETP.GT.U32.AND UP1, UPT, UR27, UR25, UPT ;  /* 0x000000191b00728c */ /* 0x000fe4000bf24070 */
[----:B------:R-:W-:-:S03]  /*0990*/  ULEA.HI UR4, UR4, UR34, URZ, 0x2 ;  /* 0x0000002204047291 */ /* 0x000fc6000f8f103f */
[----:B------:R-:W-:Y:S02]  /*09a0*/  @!UP6 UIADD3 UR5, UR5, -UR28, URZ ;  /* 0x8000001c0505e290 */ /* 0x000fe4000fffe03f */
[----:B------:R-:W-:Y:S02]  /*09b0*/  UISETP.GE.AND UP6, UPT, UR11, URZ, UPT ;  /* 0x0000003f0b00728c */ /* 0x000fe4000bfc6270 */
[----:B------:R-:W-:Y:S02]  /*09c0*/  @!UP5 UIADD3 UR5, -UR5, URZ, URZ ;  /* 0x0000003f0505d290 */ /* 0x000fe4000fffe13f */
[----:B------:R-:W-:Y:S02]  /*09d0*/  @!UP1 UIADD3 UR25, UR25, -UR27, URZ ;  /* 0x8000001b19199290 */ /* 0x000fe4000fffe03f */
[----:B------:R-:W-:Y:S02]  /*09e0*/  USEL UR5, UR32, UR5, !UP4 ;  /* 0x0000000520057287 */ /* 0x000fe4000e000000 */
[----:B------:R-:W-:-:S02]  /*09f0*/  ULOP3.LUT UR4, UR4, 0xfffffffc, URZ, 0xc0, !UPT ;  /* 0xfffffffc04047892 */ /* 0x000fc4000f8ec03f */
[----:B------:R-:W-:Y:S02]  /*0a00*/  UIADD3 UR5, UR18, -UR5, URZ ;  /* 0x8000000512057290 */ /* 0x000fe4000fffe03f */
[----:B------:R-:W-:Y:S02]  /*0a10*/  @!UP6 UIADD3 UR25, -UR25, URZ, URZ ;  /* 0x0000003f1919e290 */ /* 0x000fe4000fffe13f */
[----:B------:R-:W-:Y:S02]  /*0a20*/  UIADD3 UR54, UR34, -UR4, URZ ;  /* 0x8000000422367290 */ /* 0x000fe4000fffe03f */
[----:B------:R-:W-:Y:S02]  /*0a30*/  USEL UR25, UR33, UR25, !UP2 ;  /* 0x0000001921197287 */ /* 0x000fe4000d000000 */
[----:B------:R-:W-:Y:S02]  /*0a40*/  UISETP.NE.AND UP1, UPT, UR12, URZ, UPT ;  /* 0x0000003f0c00728c */ /* 0x000fe4000bf25270 */
[----:B------:R-:W-:-:S02]  /*0a50*/  UIADD3 UR25, UR11, -UR25, URZ ;  /* 0x800000190b197290 */ /* 0x000fc4000fffe03f */
[----:B------:R-:W-:Y:S02]  /*0a60*/  UISETP.EQ.AND UP5, UPT, UR54, 0x3, !UP1 ;  /* 0x000000033600788c */ /* 0x000fe4000cfa2270 */
[----:B------:R-:W-:Y:S02]  /*0a70*/  UIMAD UR24, UR5, UR25, URZ ;  /* 0x00000019051872a4 */ /* 0x000fe4000f8e023f */
[----:B------:R-:W-:Y:S02]  /*0a80*/  USEL UR4, UR25, UR5, !UP3 ;  /* 0x0000000519047287 */ /* 0x000fe4000d800000 */
[----:B------:R-:W-:Y:S02]  /*0a90*/  USHF.R.S32.HI UR25, URZ, 0x1f, UR24 ;  /* 0x0000001f3f197899 */ /* 0x000fe40008011418 */
[----:B------:R-:W-:Y:S01]  /*0aa0*/  USHF.R.S32.HI UR5, URZ, 0x1f, UR4 ;  /* 0x0000001f3f057899 */ /* 0x000fe20008011404 */
[----:B------:R-:W-:Y:S01]  /*0ab0*/  IMAD.U32 R6, RZ, RZ, UR24 ;  /* 0x00000018ff067e24 */ /* 0x000fe2000f8e00ff */
[----:B------:R-:W-:Y:S01]  /*0ac0*/  USEL UR53, UR53, 0x2, UP5 ;  /* 0x0000000235357887 */ /* 0x000fe2000a800000 */
[----:B------:R-:W-:-:S02]  /*0ad0*/  IMAD.U32 R4, RZ, RZ, UR4 ;  /* 0x00000004ff047e24 */ /* 0x000fc4000f8e00ff */
[----:B------:R-:W-:Y:S02]  /*0ae0*/  IMAD.U32 R7, RZ, RZ, UR25 ;  /* 0x00000019ff077e24 */ /* 0x000fe4000f8e00ff */
[----:B------:R-:W-:Y:S01]  /*0af0*/  IMAD.U32 R5, RZ, RZ, UR5 ;  /* 0x00000005ff057e24 */ /* 0x000fe2000f8e00ff */
[----:B------:R-:W-:Y:S06]  /*0b00*/  @P1 BRA `(.L_x_1) ;  /* 0x0000000000841947 */ /* 0x000fec0003800000 */
[----:B------:R-:W-:Y:S01]  /*0b10*/  ELECT P1, URZ, PT ;  /* 0x00000000003f782f */ /* 0x000fe20003820000 */
[----:B------:R-:W-:-:S12]  /*0b20*/  BSSY B0, `(.L_x_1) ;  /* 0x000001f000007945 */ /* 0x000fd80003800000 */
[----:B------:R-:W-:Y:S05]  /*0b30*/  @!P1 BRA `(.L_x_2) ;  /* 0x0000000000749947 */ /* 0x000fea0003800000 */
[----:B------:R-:W1:Y:S01]  /*0b40*/  S2UR UR11, SR_CgaCtaId ;  /* 0x00000000000b79c3 */ /* 0x000e620000008800 */
[----:B------:R-:W-:Y:S01]  /*0b50*/  UMOV UR4, 0x400 ;  /* 0x0000040000047882 */ /* 0x000fe20000000000 */
[----:B------:R-:W-:Y:S01]  /*0b60*/  UMOV UR5, 0x1 ;  /* 0x0000000100057882 */ /* 0x000fe20000000000 */
[----:B------:R-:W-:Y:S02]  /*0b70*/  UMOV UR24, 0x140 ;  /* 0x0000014000187882 */ /* 0x000fe40000000000 */
[----:B------:R-:W-:-:S04]  /*0b80*/  UIADD3 UR24, -UR24, 0x100000, URZ ;  /* 0x0010000018187890 */ /* 0x000fc8000fffe13f */
[----:B------:R-:W-:Y:S02]  /*0b90*/  USHF.L.U32 UR25, UR24, 0xb, URZ ;  /* 0x0000000b18197899 */ /* 0x000fe4000800063f */
[----:B------:R-:W-:Y:S02]  /*0ba0*/  USHF.L.U32 UR24, UR24, 0x1, URZ ;  /* 0x0000000118187899 */ /* 0x000fe4000800063f */
[----:B-1----:R-:W-:Y:S02]  /*0bb0*/  ULEA UR11, UR11, UR4, 0x18 ;  /* 0x000000040b0b7291 */ /* 0x002fe4000f8ec03f */
[----:B------:R-:W-:-:S04]  /*0bc0*/  UIADD3 UR4, -UR5, 0x100000, URZ ;  /* 0x0010000005047890 */ /* 0x000fc8000fffe13f */
[----:B------:R-:W-:Y:S02]  /*0bd0*/  USHF.L.U32 UR5, UR4, 0xb, URZ ;  /* 0x0000000b04057899 */ /* 0x000fe4000800063f */
[----:B------:R-:W-:Y:S01]  /*0be0*/  USHF.L.U32 UR4, UR4, 0x1, URZ ;  /* 0x0000000104047899 */ /* 0x000fe2000800063f */
[----:B------:R-:W1:Y:S11]  /*0bf0*/  FENCE.VIEW.ASYNC.S ;  /* 0x00000000000073c6 */ /* 0x000e760000000000 */
[----:B-1----:R1:W2:Y:S01]  /*0c00*/  SYNCS.EXCH.64 URZ, [UR11+0x38400], UR4 ;  /* 0x038400040b3f75b2 */ /* 0x0022a20008000100 */
[----:B------:R1:W3:Y:S01]  /*0c10*/  SYNCS.EXCH.64 URZ, [UR11+0x38440], UR24 ;  /* 0x038440180b3f75b2 */ /* 0x0002e20008000100 */
[----:B------:R1:W4:Y:S01]  /*0c20*/  SYNCS.EXCH.64 URZ, [UR11+0x38408], UR4 ;  /* 0x038408040b3f75b2 */ /* 0x0003220008000100 */
[----:B------:R1:W1:Y:S01]  /*0c30*/  SYNCS.EXCH.64 URZ, [UR11+0x38448], UR24 ;  /* 0x038448180b3f75b2 */ /* 0x0002620008000100 */
        /* <DEDUP_REMOVED lines=12> */
[----:B------:R-:W-:Y:S01]  /*0d00*/  NOP ;  /* 0x0000000000007918 */ /* 0x000fe20000000000 */
.L_x_2:
[----:B-1----:R-:W-:Y:S05]  /*0d10*/  BSYNC B0 ;  /* 0x0000000000007941 */ /* 0x002fea0003800000 */
.L_x_1:
[----:B------:R-:W1:Y:S01]  /*0d20*/  SHFL.IDX PT, R0, R13, RZ, 0x1f ;  /* 0x00001fff0d007589 */ /* 0x000e6200000e0000 */
[----:B------:R-:W-:Y:S01]  /*0d30*/  UIADD3 UR18, UR12, -0x1, URZ ;  /* 0xffffffff0c127890 */ /* 0x000fe2000fffe03f */
[----:B------:R-:W-:Y:S01]  /*0d40*/  I2FP.F32.U32 R2, UR6 ;  /* 0x0000000600027c45 */ /* 0x000fe20008201000 */
[----:B------:R-:W-:Y:S01]  /*0d50*/  UISETP.LT.U32.AND UP6, UPT, UR54, 0x2, !UP1 ;  /* 0x000000023600788c */ /* 0x000fe2000cfc1070 */
[----:B------:R-:W-:Y:S01]  /*0d60*/  NOP ;  /* 0x0000000000007918 */ /* 0x000fe20000000000 */
[----:B------:R-:W-:Y:S02]  /*0d70*/  UISETP.GE.U32.AND UP5, UPT, UR18, 0x2, UPT ;  /* 0x000000021200788c */ /* 0x000fe4000bfa6070 */
[----:B------:R-:W-:-:S04]  /*0d80*/  USEL UR52, URZ, 0x1, !UP6 ;  /* 0x000000013f347887 */ /* 0x000fc8000f000000 */
[----:B------:R-:W-:Y:S01]  /*0d90*/  USEL UR52, UR52, 0x2, UP5 ;  /* 0x0000000234347887 */ /* 0x000fe2000a800000 */
[----:B-1----:R-:W-:-:S13]  /*0da0*/  ISETP.NE.AND P1, PT, R0, RZ, PT ;  /* 0x000000ff0000720c */ /* 0x002fda0003f25270 */
[----:B------:R-:W-:Y:S05]  /*0db0*/  @P1 BRA `(.L_x_3) ;  /* 0x0000000000681947 */ /* 0x000fea0003800000 */
[----:B------:R-:W1:Y:S01]  /*0dc0*/  S2UR UR5, SR_CgaCtaId ;  /* 0x00000000000579c3 */ /* 0x000e620000008800 */
[----:B------:R-:W-:Y:S01]  /*0dd0*/  UMOV UR4, 0x400 ;  /* 0x0000040000047882 */ /* 0x000fe20000000000 */
[----:B------:R-:W-:Y:S01]  /*0de0*/  UMOV UR24, 0x1 ;  /* 0x0000000100187882 */ /* 0x000fe20000000000 */
[----:B------:R-:W-:Y:S01]  /*0df0*/  UMOV UR25, 0x4 ;  /* 0x0000000400197882 */ /* 0x000fe20000000000 */
[----:B------:R-:W-:Y:S01]  /*0e00*/  ELECT P1, URZ, PT ;  /* 0x00000000003f782f */ /* 0x000fe20003820000 */
[----:B-1----:R-:W-:Y:S02]  /*0e10*/  ULEA UR11, UR5, UR4, 0x18 ;  /* 0x00000004050b7291 */ /* 0x002fe4000f8ec03f */
[----:B------:R-:W-:-:S04]  /*0e20*/  UIADD3 UR4, -UR24, 0x100000, URZ ;  /* 0x0010000018047890 */ /* 0x000fc8000fffe13f */
[----:B------:R-:W-:Y:S02]  /*0e30*/  USHF.L.U32 UR5, UR4, 0xb, URZ ;  /* 0x0000000b04057899 */ /* 0x000fe4000800063f */
[----:B------:R-:W-:Y:S02]  /*0e40*/  USHF.L.U32 UR4, UR4, 0x1, URZ ;  /* 0x0000000104047899 */ /* 0x000fe4000800063f */
[----:B------:R-:W-:-:S04]  /*0e50*/  UIADD3 UR24, -UR25, 0x100000, URZ ;  /* 0x0010000019187890 */ /* 0x000fc8000fffe13f */
[----:B------:R-:W-:Y:S02]  /*0e60*/  USHF.L.U32 UR25, UR24, 0xb, URZ ;  /* 0x0000000b18197899 */ /* 0x000fe4000800063f */
[----:B------:R-:W-:Y:S01]  /*0e70*/  USHF.L.U32 UR24, UR24, 0x1, URZ ;  /* 0x0000000118187899 */ /* 0x000fe2000800063f */
[----:B------:R-:W1:Y:S03]  /*0e80*/  FENCE.VIEW.ASYNC.S ;  /* 0x00000000000073c6 */ /* 0x000e660000000000 */
[----:B-1----:R1:W1:Y:S08]  /*0e90*/  SYNCS.EXCH.64 URZ, [UR11+0x38480], UR4 ;  /* 0x038480040b3f75b2 */ /* 0x0022700008000100 */
        /* <DEDUP_REMOVED lines=12> */
.L_x_3:
[----:B------:R-:W2:Y:S01]  /*0f60*/  SHFL.IDX PT, R15, R13, RZ, 0x1f ;  /* 0x00001fff0d0f7589 */ /* 0x000ea200000e0000 */
[----:B-1----:R-:W-:Y:S01]  /*0f70*/  ULDC UR4, c[0x0][0x154] ;  /* 0x0000550000047ab9 */ /* 0x002fe20000000800 */
[----:B------:R-:W1:Y:S01]  /*0f80*/  LDC R14, c[0x0][0x148] ;  /* 0x00005200ff0e7b82 */ /* 0x000e620000000800 */
[----:B------:R-:W-:Y:S01]  /*0f90*/  FMUL R12, R2, UR4 ;  /* 0x00000004020c7c20 */ /* 0x000fe20008400000 */
[----:B------:R-:W-:Y:S01]  /*0fa0*/  UISETP.EQ.AND UP6, UPT, UR54, 0x2, !UP1 ;  /* 0x000000023600788c */ /* 0x000fe2000cfc2270 */
[----:B------:R-:W-:Y:S01]  /*0fb0*/  I2FP.F32.U32 R2, UR40 ;  /* 0x0000002800027c45 */ /* 0x000fe20008201000 */
[----:B------:R-:W-:Y:S01]  /*0fc0*/  ULDC UR4, c[0x0][0x150] ;  /* 0x0000540000047ab9 */ /* 0x000fe20000000800 */
[----:B------:R-:W-:Y:S01]  /*0fd0*/  NOP ;  /* 0x0000000000007918 */ /* 0x000fe20000000000 */
[----:B------:R-:W-:Y:S01]  /*0fe0*/  USEL UR51, URZ, 0x1, !UP6 ;  /* 0x000000013f337887 */ /* 0x000fe2000f000000 */
[----:B------:R-:W3:Y:S01]  /*0ff0*/  F2I.U32.TRUNC.NTZ R12, R12 ;  /* 0x0000000c000c7305 */ /* 0x000ee2000020f000 */
[----:B------:R-:W-:-:S02]  /*1000*/  FMUL R16, R2, UR4 ;  /* 0x0000000402107c20 */ /* 0x000fc40008400000 */
[----:B------:R-:W-:Y:S01]  /*1010*/  USEL UR51, UR51, 0x2, UP5 ;  /* 0x0000000233337887 */ /* 0x000fe2000a800000 */
[----:B--2---:R-:W-:Y:S01]  /*1020*/  ISETP.NE.AND P1, PT, R15, RZ, PT ;  /* 0x000000ff0f00720c */ /* 0x004fe20003f25270 */
[----:B---3--:R-:W-:-:S04]  /*1030*/  IMAD.MOV R21, RZ, RZ, -R12 ;  /* 0x000000ffff157224 */ /* 0x008fc800078e0a0c */
[----:B-1----:R-:W-:-:S08]  /*1040*/  IMAD R21, R14, R21, UR6 ;  /* 0x000000060e157e24 */ /* 0x002fd0000f8e0215 */
[----:B------:R-:W-:Y:S05]  /*1050*/  @P1 BRA `(.L_x_4) ;  /* 0x0000000000581947 */ /* 0x000fea0003800000 */
[----:B------:R-:W1:Y:S01]  /*1060*/  S2UR UR5, SR_CgaCtaId ;  /* 0x00000000000579c3 */ /* 0x000e620000008800 */
[----:B------:R-:W-:Y:S01]  /*1070*/  UMOV UR4, 0x400 ;  /* 0x0000040000047882 */ /* 0x000fe20000000000 */
[----:B------:R-:W-:Y:S01]  /*1080*/  UMOV UR11, 0x20 ;  /* 0x00000020000b7882 */ /* 0x000fe20000000000 */
[----:B------:R-:W-:Y:S01]  /*1090*/  UMOV UR24, 0x100 ;  /* 0x0000010000187882 */ /* 0x000fe20000000000 */
[----:B------:R-:W-:Y:S01]  /*10a0*/  ELECT P1, URZ, PT ;  /* 0x00000000003f782f */ /* 0x000fe20003820000 */
        /* <DEDUP_REMOVED lines=10> */
[----:B------:R1:W1:Y:S01]  /*1150*/  SYNCS.EXCH.64 URZ, [UR6+0x384e8], UR4 ;  /* 0x0384e804063f75b2 */ /* 0x0002620008000100 */
[----:B------:R1:W1:Y:S01]  /*1160*/  SYNCS.EXCH.64 URZ, [UR6+0x38508], UR24 ;  /* 0x03850818063f75b2 */ /* 0x0002620008000100 */
[----:B------:R1:W1:Y:S01]  /*1170*/  SYNCS.EXCH.64 URZ, [UR6+0x384f0], UR4 ;  /* 0x0384f004063f75b2 */ /* 0x0002620008000100 */
[----:B------:R1:W1:Y:S01]  /*1180*/  SYNCS.EXCH.64 URZ, [UR6+0x38510], UR24 ;  /* 0x03851018063f75b2 */ /* 0x0002620008000100 */
[----:B------:R1:W1:Y:S01]  /*1190*/  SYNCS.EXCH.64 URZ, [UR6+0x384f8], UR4 ;  /* 0x0384f804063f75b2 */ /* 0x0002620008000100 */
[----:B------:R1:W1:Y:S01]  /*11a0*/  SYNCS.EXCH.64 URZ, [UR6+0x38518], UR24 ;  /* 0x03851818063f75b2 */ /* 0x0002620008000100 */
[----:B------:R-:W-:Y:S01]  /*11b0*/  NOP ;  /* 0x0000000000007918 */ /* 0x000fe20000000000 */
.L_x_4:
[----:B------:R-:W-:Y:S01]  /*11c0*/  SHF.R.S32.HI R14, RZ, 0x1f, R19 ;  /* 0x0000001fff0e7819 */ /* 0x000fe20000011413 */
[----:B------:R-:W4:Y:S01]  /*11d0*/  SHFL.IDX PT, R12, R13, RZ, 0x1f ;  /* 0x00001fff0d0c7589 */ /* 0x000f2200000e0000 */
[----:B------:R-:W-:Y:S02]  /*11e0*/  ELECT P1, URZ, PT ;  /* 0x00000000003f782f */ /* 0x000fe40003820000 */
[----:B------:R-:W-:Y:S01]  /*11f0*/  SHF.R.S32.HI R17, RZ, 0x1f, R0 ;  /* 0x0000001fff117819 */ /* 0x000fe20000011400 */
[----:B------:R-:W2:Y:S01]  /*1200*/  LDC R18, c[0x0][0x144] ;  /* 0x00005100ff127b82 */ /* 0x000ea20000000800 */
[----:B------:R-:W-:Y:S01]  /*1210*/  LEA.HI R2, R14, R19, RZ, 0x7 ;  /* 0x000000130e027211 */ /* 0x000fe200078f38ff */
[----:B------:R-:W3:Y:S01]  /*1220*/  F2I.U32.TRUNC.NTZ R16, R16 ;  /* 0x0000001000107305 */ /* 0x000ee2000020f000 */
[----:B------:R-:W-:Y:S01]  /*1230*/  LEA.HI R17, R17, R0, RZ, 0x2 ;  /* 0x0000000011117211 */ /* 0x000fe200078f10ff */
[----:B-1----:R-:W-:Y:S01]  /*1240*/  UMOV UR4, 0x20 ;  /* 0x0000002000047882 */ /* 0x002fe20000000000 */
[----:B------:R-:W-:Y:S01]  /*1250*/  LOP3.LUT R2, R2, 0xffffff80, RZ, 0xc0, !PT ;  /* 0xffffff8002027812 */ /* 0x000fe200078ec0ff */
[----:B------:R-:W-:Y:S01]  /*1260*/  NOP ;  /* 0x0000000000007918 */ /* 0x000fe20000000000 */
[----:B------:R-:W-:Y:S01]  /*1270*/  LOP3.LUT R17, R17, 0x3ffffffc, RZ, 0xc0, !PT ;  /* 0x3ffffffc11117812 */ /* 0x000fe200078ec0ff */
[----:B------:R-:W-:Y:S01]  /*1280*/  IMAD.MOV.U32 R23, RZ, RZ, 0x1 ;  /* 0x00000001ff177424 */ /* 0x000fe200078e00ff */
[----:B------:R-:W-:Y:S01]  /*1290*/  ULDC UR39, c[0x0][0xc] ;  /* 0x0000030000277ab9 */ /* 0x000fe20000000800 */
[----:B------:R-:W-:-:S02]  /*12a0*/  IMAD.IADD R2, R19, 0x1, -R2 ;  /* 0x0000000113027824 */ /* 0x000fc400078e0a02 */
[----:B------:R-:W-:-:S03]  /*12b0*/  IMAD.IADD R0, R0, 0x1, -R17 ;  /* 0x0000000100007824 */ /* 0x000fc600078e0a11 */
[----:B------:R-:W-:Y:S01]  /*12c0*/  SHF.R.S32.HI R15, RZ, 0x1f, R2 ;  /* 0x0000001fff0f7819 */ /* 0x000fe20000011402 */
[----:B---3--:R-:W-:-:S03]  /*12d0*/  IMAD.MOV R17, RZ, RZ, -R16 ;  /* 0x000000ffff117224 */ /* 0x008fc600078e0a10 */
[----:B------:R-:W-:Y:S02]  /*12e0*/  LEA.HI R15, R15, R2, RZ, 0x3 ;  /* 0x000000020f0f7211 */ /* 0x000fe400078f18ff */
[----:B----4-:R-:W-:Y:S02]  /*12f0*/  ISETP.NE.OR P1, PT, R12, RZ, !P1 ;  /* 0x000000ff0c00720c */ /* 0x010fe40004f25670 */
[--C-:B------:R-:W-:Y:S01]  /*1300*/  SHF.R.S32.HI R12, RZ, 0x3, R15.reuse ;  /* 0x00000003ff0c7819 */ /* 0x100fe2000001140f */
[----:B--2---:R-:W-:Y:S01]  /*1310*/  IMAD R18, R18, R17, UR40 ;  /* 0x0000002812127e24 */ /* 0x004fe2000f8e0211 */
[----:B------:R-:W-:-:S04]  /*1320*/  SHF.R.S32.HI R15, RZ, 0x1f, R15 ;  /* 0x0000001fff0f7819 */ /* 0x000fc8000001140f */
[----:B------:R-:W-:-:S04]  /*1330*/  LEA.HI R15, R15, R12, RZ, 0x2 ;  /* 0x0000000c0f0f7211 */ /* 0x000fc800078f10ff */
[----:B------:R-:W-:Y:S01]  /*1340*/  LOP3.LUT R15, R15, 0xfffffffc, RZ, 0xc0, !PT ;  /* 0xfffffffc0f0f7812 */ /* 0x000fe200078ec0ff */
[----:B------:R-:W-:Y:S01]  /*1350*/  VOTEU.ALL UP5, P1 ;  /* 0x00000000003f7886 */ /* 0x000fe200008a0000 */
[----:B------:R-:W-:-:S03]  /*1360*/  VOTEU.ALL UP6, P1 ;  /* 0x00000000003f7886 */ /* 0x000fc600008c0000 */
[----:B------:R-:W-:Y:S01]  /*1370*/  IMAD.IADD R15, R12, 0x1, -R15 ;  /* 0x000000010c0f7824 */ /* 0x000fe200078e0a0f */
[----:B------:R-:W1:Y:S01]  /*1380*/  @!UP5 S2UR UR11, SR_CgaCtaId ;  /* 0x00000000000bd9c3 */ /* 0x000e620000008800 */
[----:B------:R-:W-:Y:S01]  /*1390*/  @!UP5 UMOV UR6, 0x400 ;  /* 0x000004000006d882 */ /* 0x000fe20000000000 */
[----:B------:R-:W-:-:S04]  /*13a0*/  @!UP5 UIADD3 UR4, -UR4, 0x100000, URZ ;  /* 0x001000000404d890 */ /* 0x000fc8000fffe13f */
[----:B------:R-:W-:Y:S02]  /*13b0*/  @!UP5 USHF.L.U32 UR5, UR4, 0xb, URZ ;  /* 0x0000000b0405d899 */ /* 0x000fe4000800063f */
[----:B------:R-:W-:Y:S01]  /*13c0*/  @!UP5 USHF.L.U32 UR4, UR4, 0x1, URZ ;  /* 0x000000010404d899 */ /* 0x000fe2000800063f */
[----:B------:R-:W-:-:S05]  /*13d0*/  IMAD R0, R0, 0x4, R15 ;  /* 0x0000000400007824 */ /* 0x000fca00078e020f */
[----:B------:R-:W-:-:S04]  /*13e0*/  LEA.HI R12, R0, R0, RZ, 0x1 ;  /* 0x00000000000c7211 */ /* 0x000fc800078f08ff */
[----:B------:R-:W-:Y:S02]  /*13f0*/  LOP3.LUT R15, R12, 0xfffffffe, RZ, 0xc0, !PT ;  /* 0xfffffffe0c0f7812 */ /* 0x000fe400078ec0ff */
[----:B------:R-:W2:Y:S03]  /*1400*/  LDC R12, c[0x0][0x140] ;  /* 0x00005000ff0c7b82 */ /* 0x000ea60000000800 */
[----:B------:R-:W-:-:S05]  /*1410*/  IMAD.IADD R15, R0, 0x1, -R15 ;  /* 0x00000001000f7824 */ /* 0x000fca00078e0a0f */
[----:B------:R-:W-:Y:S01]  /*1420*/  ISETP.NE.AND P2, PT, R15, R18, PT ;  /* 0x000000120f00720c */ /* 0x000fe20003f45270 */
[----:B------:R-:W-:Y:S01]  /*1430*/  IMAD.SHL.U32 R15, R0, 0x4, RZ ;  /* 0x00000004000f7824 */ /* 0x000fe200078e00ff */
[----:B-1----:R-:W-:Y:S01]  /*1440*/  @!UP5 ULEA UR6, UR11, UR6, 0x18 ;  /* 0x000000060b06d291 */ /* 0x002fe2000f8ec03f */
[----:B------:R-:W-:Y:S01]  /*1450*/  VOTEU.ALL UP5, P1 ;  /* 0x00000000003f7886 */ /* 0x000fe200008a0000 */
[----:B------:R-:W-:Y:S02]  /*1460*/  LOP3.LUT P1, RZ, R2, 0x7, RZ, 0xc0, !PT ;  /* 0x0000000702ff7812 */ /* 0x000fe4000782c0ff */
[----:B------:R-:W-:-:S04]  /*1470*/  LOP3.LUT R22, R0, 0xc, R15, 0x78, !PT ;  /* 0x0000000c00167812 */ /* 0x000fc800078e780f */
[----:B------:R-:W-:-:S03]  /*1480*/  ISETP.LT.U32.AND P1, PT, R22, 0x2, !P1 ;  /* 0x000000021600780c */ /* 0x000fc60004f21070 */
[----:B------:R-:W-:Y:S01]  /*1490*/  @P2 LEA.HI R0, R22, R22, RZ, 0x1 ;  /* 0x0000001616002211 */ /* 0x000fe200078f08ff */
[----:B------:R-:W1:Y:S02]  /*14a0*/  FENCE.VIEW.ASYNC.S ;  /* 0x00000000000073c6 */ /* 0x000e640000000000 */
[----:B-1----:R-:W1:Y:S01]  /*14b0*/  @!UP5 SYNCS.EXCH.64 URZ, [UR6+0x38520], UR4 ;  /* 0x03852004063fd5b2 */ /* 0x002e620008000100 */
[----:B--2---:R-:W-:Y:S02]  /*14c0*/  ISETP.EQ.U32.AND P4, PT, R12, 0x1, PT ;  /* 0x000000010c00780c */ /* 0x004fe40003f82070 */
[----:B------:R-:W-:-:S04]  /*14d0*/  @P2 SHF.R.S32.HI R0, RZ, 0x1, R0 ;  /* 0x00000001ff002819 */ /* 0x000fc80000011400 */
[----:B------:R-:W-:Y:S02]  /*14e0*/  @P2 ISETP.NE.AND P3, PT, R0, R21, PT ;  /* 0x000000150000220c */ /* 0x000fe40003f65270 */
[----:B------:R-:W-:Y:S02]  /*14f0*/  SEL R0, RZ, 0x1, !P1 ;  /* 0x00000001ff007807 */ /* 0x000fe40004800000 */
[----:B------:R-:W-:Y:S01]  /*1500*/  @P2 SEL R23, RZ, 0x1, P3 ;  /* 0x00000001ff172807 */ /* 0x000fe20001800000 */
[----:B------:R2:W3:Y:S03]  /*1510*/  @!UP6 SYNCS.EXCH.64 URZ, [UR6+0x38528], UR4 ;  /* 0x03852804063fe5b2 */ /* 0x0004e60008000100 */
[----:B------:R-:W-:Y:S01]  /*1520*/  LOP3.LUT R23, R23, R0, RZ, 0xc0, !PT ;  /* 0x0000000017177212 */ /* 0x000fe200078ec0ff */
[----:B------:R-:W-:Y:S01]  /*1530*/  NOP ;  /* 0x0000000000007918 */ /* 0x000fe20000000000 */
[----:B--2---:R-:W-:Y:S01]  /*1540*/  ULDC.U8 UR4, c[0x0][0x900] ;  /* 0x0002400000047ab9 */ /* 0x004fe20000000000 */
[----:B-1----:R-:W-:Y:S05]  /*1550*/  @!P4 BRA `(.L_x_5) ;  /* 0x000000000008c947 */ /* 0x002fea0003800000 */
[----:B---3--:R-:W-:Y:S01]  /*1560*/  UCGABAR_ARV ;  /* 0x00000000000079c7 */ /* 0x008fe20008000000 */
[----:B------:R-:W-:Y:S05]  /*1570*/  BRA `(.L_x_6) ;  /* 0x0000000000047947 */ /* 0x000fea0003800000 */
.L_x_5:
[----:B---3--:R-:W-:Y:S01]  /*1580*/  NOP ;  /* 0x0000000000007918 */ /* 0x008fe20000000000 */
.L_x_6:
[----:B------:R-:W-:Y:S05]  /*1590*/  @!P4 BRA `(.L_x_7) ;  /* 0x00000000000cc947 */ /* 0x000fea0003800000 */
[----:B------:R-:W-:Y:S01]  /*15a0*/  UCGABAR_WAIT ;  /* 0x0000000000007dc7 */ /* 0x000fe20008000000 */
[----:B------:R-:W-:Y:S01]  /*15b0*/  CCTL.IVALL ;  /* 0x00000000ff00798f */ /* 0x000fe20002000000 */
[----:B------:R-:W-:Y:S05]  /*15c0*/  BRA `(.L_x_8) ;  /* 0x0000000000047947 */ /* 0x000fea0003800000 */
.L_x_7:
[----:B------:R-:W-:Y:S06]  /*15d0*/  BAR.SYNC.DEFER_BLOCKING 0x0 ;  /* 0x0000000000007b1d */ /* 0x000fec0000010000 */
.L_x_8:
[----:B------:R-:W1:Y:S01]  /*15e0*/  LDC.64 R16, c[0x0][0x8f8] ;  /* 0x00023e00ff107b82 */ /* 0x000e620000000a00 */
[----:B------:R-:W-:Y:S01]  /*15f0*/  IMAD.U32 R0, RZ, RZ, UR9 ;  /* 0x00000009ff007e24 */ /* 0x000fe2000f8e00ff */
[----:B------:R-:W-:Y:S01]  /*1600*/  ISETP.NE.AND P2, PT, RZ, UR4, PT ;  /* 0x00000004ff007c0c */ /* 0x000fe2000bf45270 */
[----:B------:R-:W-:Y:S01]  /*1610*/  UMOV UR6, URZ ;  /* 0x0000003f00067c82 */ /* 0x000fe20008000000 */
[----:B------:R-:W-:Y:S01]  /*1620*/  UMOV UR5, URZ ;  /* 0x0000003f00057c82 */ /* 0x000fe20008000000 */
[----:B------:R-:W-:Y:S01]  /*1630*/  UMOV UR4, URZ ;  /* 0x0000003f00047c82 */ /* 0x000fe20008000000 */
[----:B------:R-:W-:Y:S01]  /*1640*/  UMOV UR11, URZ ;  /* 0x0000003f000b7c82 */ /* 0x000fe20008000000 */
[----:B------:R-:W-:Y:S01]  /*1650*/  P2R R21, PR, RZ, 0x4 ;  /* 0x00000004ff157803 */ /* 0x000fe20000000000 */
[----:B------:R-:W-:Y:S01]  /*1660*/  IMAD.MOV.U32 R18, RZ, RZ, -0x1 ;  /* 0xffffffffff127424 */ /* 0x000fe200078e00ff */
[----:B-1----:R-:W-:Y:S01]  /*1670*/  ISETP.LE.U32.AND P1, PT, R16, UR10, PT ;  /* 0x0000000a10007c0c */ /* 0x002fe2000bf23070 */
[----:B------:R-:W-:-:S03]  /*1680*/  IMAD.MOV.U32 R16, RZ, RZ, -0x1 ;  /* 0xffffffffff107424 */ /* 0x000fc600078e00ff */
[----:B------:R-:W-:Y:S01]  /*1690*/  ISETP.GE.U32.AND.EX P1, PT, R0, R17, PT, P1 ;  /* 0x000000110000720c */ /* 0x000fe20003f26110 */
[----:B------:R-:W-:-:S12]  /*16a0*/  IMAD.MOV.U32 R17, RZ, RZ, -0x1 ;  /* 0xffffffffff117424 */ /* 0x000fd800078e00ff */
[----:B------:R-:W-:Y:S05]  /*16b0*/  @P2 BRA P1, `(.L_x_9) ;  /* 0x0000001400f42947 */ /* 0x000fea0000800000 */
[----:B------:R-:W-:Y:S01]  /*16c0*/  IMAD.U32 R15, RZ, RZ, UR9 ;  /* 0x00000009ff0f7e24 */ /* 0x000fe2000f8e00ff */
[----:B------:R-:W-:Y:S01]  /*16d0*/  ISETP.LE.U32.AND P1, PT, R6, UR10, PT ;  /* 0x0000000a06007c0c */ /* 0x000fe2000bf23070 */
[----:B------:R-:W-:Y:S01]  /*16e0*/  UMOV UR5, URZ ;  /* 0x0000003f00057c82 */ /* 0x000fe20008000000 */
[----:B------:R-:W-:Y:S01]  /*16f0*/  UMOV UR4, URZ ;  /* 0x0000003f00047c82 */ /* 0x000fe20008000000 */
[----:B------:R-:W-:Y:S01]  /*1700*/  UMOV UR11, URZ ;  /* 0x0000003f000b7c82 */ /* 0x000fe20008000000 */
[----:B------:R-:W-:Y:S01]  /*1710*/  ISETP.GE.U32.AND.EX P1, PT, R15, R7, PT, P1 ;  /* 0x000000070f00720c */ /* 0x000fe20003f26110 */
[----:B------:R-:W-:-:S12]  /*1720*/  UMOV UR6, URZ ;  /* 0x0000003f00067c82 */ /* 0x000fd80008000000 */
[----:B------:R-:W-:Y:S05]  /*1730*/  @!P1 BRA `(.L_x_10) ;  /* 0x0000001000c09947 */ /* 0x000fea0003800000 */
[----:B------:R-:W-:Y:S02]  /*1740*/  VIADD R2, R8, 0x20 ;  /* 0x0000002008027836 */ /* 0x000fe40000000000 */
[----:B------:R-:W-:Y:S02]  /*1750*/  IMAD.MOV.U32 R0, RZ, RZ, R8 ;  /* 0x000000ffff007224 */ /* 0x000fe400078e0008 */
[----:B-----5:R-:W-:Y:S01]  /*1760*/  IMAD.MOV.U32 R12, RZ, RZ, R9 ;  /* 0x000000ffff0c7224 */ /* 0x020fe200078e0009 */
[----:B------:R-:W-:Y:S01]  /*1770*/  ISETP.GE.AND P1, PT, R2, R3, PT ;  /* 0x000000030200720c */ /* 0x000fe20003f26270 */
[----:B------:R-:W-:-:S12]  /*1780*/  IMAD.MOV.U32 R15, RZ, RZ, R10 ;  /* 0x000000ffff0f7224 */ /* 0x000fd800078e000a */
[----:B------:R-:W1:Y:S01]  /*1790*/  @!P1 LDC.64 R24, c[0x0][0x918] ;  /* 0x00024600ff189b82 */ /* 0x000e620000000a00 */
[----:B------:R-:W-:Y:S01]  /*17a0*/  @!P1 VIADD R7, R0, 0x20 ;  /* 0x0000002000079836 */ /* 0x000fe20000000000 */
[----:B------:R-:W-:Y:S02]  /*17b0*/  UIADD3 UR16, UP5, UR16, -0x1, URZ ;  /* 0xffffffff10107890 */ /* 0x000fe4000ffbe03f */
[----:B------:R-:W-:Y:S01]  /*17c0*/  UIADD3 UR14, UP6, UR14, -0x1, URZ ;  /* 0xffffffff0e0e7890 */ /* 0x000fe2000ffde03f */
[----:B------:R-:W-:Y:S01]  /*17d0*/  BSSY B0, `(.L_x_11) ;  /* 0x000004f000007945 */ /* 0x000fe20003800000 */
[----:B------:R-:W-:Y:S01]  /*17e0*/  UIADD3.X UR17, UR17, -0x1, URZ, UP5, !UPT ;  /* 0xffffffff11117890 */ /* 0x000fe2000affe43f */
[----:B-1----:R-:W-:-:S05]  /*17f0*/  @!P1 IMAD.WIDE R24, R7, 0xc, R24 ;  /* 0x0000000c07189825 */ /* 0x002fca00078e0218 */
[----:B------:R1:W5:Y:S04]  /*1800*/  @!P1 LDG.E R9, desc[UR56][R24.64] ;  /* 0x0000003818099981 */ /* 0x000368000c1e1900 */
[----:B------:R1:W5:Y:S01]  /*1810*/  @!P1 LDG.E R10, desc[UR56][R24.64+0x4] ;  /* 0x00000438180a9981 */ /* 0x000362000c1e1900 */
[----:B------:R-:W-:Y:S01]  /*1820*/  ISETP.GE.AND P1, PT, R0, R3, PT ;  /* 0x000000030000720c */ /* 0x000fe20003f26270 */
[----:B------:R-:W-:Y:S01]  /*1830*/  UIADD3.X UR15, UR15, -0x1, URZ, UP6, !UPT ;  /* 0xffffffff0f0f7890 */ /* 0x000fe2000b7fe43f */
[----:B------:R-:W-:Y:S01]  /*1840*/  CS2R R6, SRZ ;  /* 0x0000000000067805 */ /* 0x000fe2000001ff00 */
[----:B------:R-:W-:Y:S01]  /*1850*/  UIADD3 UR4, UR8, -0x1, URZ ;  /* 0xffffffff08047890 */ /* 0x000fe2000fffe03f */
[----:B------:R-:W-:Y:S01]  /*1860*/  IMAD.MOV.U32 R28, RZ, RZ, 0x7fffffff ;  /* 0x7fffffffff1c7424 */ /* 0x000fe200078e00ff */
[----:B------:R-:W-:Y:S01]  /*1870*/  UIADD3 UR5, UR7, -0x1, URZ ;  /* 0xffffffff07057890 */ /* 0x000fe2000fffe03f */
[----:B------:R-:W-:-:S07]  /*1880*/  IMAD.MOV.U32 R29, RZ, RZ, RZ ;  /* 0x000000ffff1d7224 */ /* 0x000fce00078e00ff */
[----:B-1----:R-:W-:Y:S05]  /*1890*/  @P1 BRA `(.L_x_12) ;  /* 0x0000000400081947 */ /* 0x002fea0003800000 */
[----:B------:R-:W-:Y:S02]  /*18a0*/  PLOP3.LUT P3, PT, PT, PT, UP0, 0x80, 0x0 ;  /* 0x000000000000781c */ /* 0x000fe40003f6f008 */
[C---:B------:R-:W-:Y:S02]  /*18b0*/  IADD3 R17, P2, R15.reuse, UR16, RZ ;  /* 0x000000100f117c10 */ /* 0x040fe4000ff5e0ff */
[C---:B------:R-:W-:Y:S02]  /*18c0*/  IADD3 R28, P1, R12.reuse, UR14, RZ ;  /* 0x0000000e0c1c7c10 */ /* 0x040fe4000ff3e0ff */
[----:B------:R-:W-:Y:S02]  /*18d0*/  LEA.HI.X.SX32 R18, R15, UR17, 0x1, P2 ;  /* 0x000000110f127c11 */ /* 0x000fe400090f0eff */
[----:B------:R-:W-:-:S05]  /*18e0*/  LEA.HI.X.SX32 R29, R12, UR15, 0x1, P1 ;  /* 0x0000000f0c1d7c11 */ /* 0x000fca00088f0eff */
[----:B------:R-:W-:Y:S05]  /*18f0*/  @!P3 BRA `(.L_x_13) ;  /* 0x000000000030b947 */ /* 0x000fea0003800000 */
[----:B------:R-:W-:Y:S02]  /*1900*/  ULDC UR6, c[0x0][0x8dc] ;  /* 0x0002370000067ab9 */ /* 0x000fe40000000800 */
[----:B------:R-:W-:-:S05]  /*1910*/  IADD3 R15, P1, R28, UR6, RZ ;  /* 0x000000061c0f7c10 */ /* 0x000fca000ff3e0ff */
[----:B------:R-:W-:-:S04]  /*1920*/  IMAD.X R29, RZ, RZ, R29, P1 ;  /* 0x000000ffff1d7224 */ /* 0x000fc800008e061d */
[----:B------:R-:W-:-:S04]  /*1930*/  IMAD.WIDE.U32 R4, R29, UR20, RZ ;  /* 0x000000141d047c25 */ /* 0x000fc8000f8e00ff */
[----:B------:R-:W-:-:S04]  /*1940*/  IMAD.WIDE.U32 R24, P1, R15, UR21, R4 ;  /* 0x000000150f187c25 */ /* 0x000fc8000f820004 */
[----:B------:R-:W-:-:S04]  /*1950*/  IMAD.WIDE.U32 R4, R15, UR20, RZ ;  /* 0x000000140f047c25 */ /* 0x000fc8000f8e00ff */
[----:B------:R-:W-:Y:S01]  /*1960*/  IMAD.X R27, RZ, RZ, RZ, P1 ;  /* 0x000000ffff1b7224 */ /* 0x000fe200008e06ff */
[----:B------:R-:W-:Y:S01]  /*1970*/  IADD3 RZ, P1, R5, R24, RZ ;  /* 0x0000001805ff7210 */ /* 0x000fe20007f3e0ff */
[----:B------:R-:W-:-:S04]  /*1980*/  IMAD.MOV.U32 R26, RZ, RZ, R25 ;  /* 0x000000ffff1a7224 */ /* 0x000fc800078e0019 */
[----:B------:R-:W-:-:S04]  /*1990*/  IMAD.WIDE.U32.X R4, R29, UR21, R26, P1 ;  /* 0x000000151d047c25 */ /* 0x000fc800088e041a */
[----:B------:R-:W-:Y:S02]  /*19a0*/  IMAD.MOV.U32 R28, RZ, RZ, R4 ;  /* 0x000000ffff1c7224 */ /* 0x000fe400078e0004 */
[----:B------:R-:W-:-:S07]  /*19b0*/  IMAD.MOV.U32 R29, RZ, RZ, R5 ;  /* 0x000000ffff1d7224 */ /* 0x000fce00078e0005 */
.L_x_13:
        /* <DEDUP_REMOVED lines=13> */
.L_x_14:
[----:B------:R-:W-:Y:S02]  /*1a90*/  SHF.R.U64 R5, R28, UR26, R29 ;  /* 0x0000001a1c057c19 */ /* 0x000fe4000800121d */
[----:B------:R-:W-:-:S03]  /*1aa0*/  SHF.R.U64 R4, R17, UR30, R18 ;  /* 0x0000001e11047c19 */ /* 0x000fc60008001212 */
[----:B------:R-:W-:Y:S02]  /*1ab0*/  VIADD R17, R5, UR4 ;  /* 0x0000000405117c36 */ /* 0x000fe40008000000 */
[----:B------:R-:W-:-:S03]  /*1ac0*/  VIADD R18, R4, UR5 ;  /* 0x0000000504127c36 */ /* 0x000fc60008000000 */
[----:B------:R-:W-:Y:S02]  /*1ad0*/  IABS R15, R17 ;  /* 0x00000011000f7213 */ /* 0x000fe40000000000 */
[----:B------:R-:W-:-:S03]  /*1ae0*/  IABS R12, R18 ;  /* 0x00000012000c7213 */ /* 0x000fc60000000000 */
[----:B------:R-:W-:-:S04]  /*1af0*/  IMAD.HI.U32 R4, R15, UR13, RZ ;  /* 0x0000000d0f047c27 */ /* 0x000fc8000f8e00ff */
[----:B------:R-:W-:-:S04]  /*1b00*/  IMAD.HI.U32 R5, R12, UR19, RZ ;  /* 0x000000130c057c27 */ /* 0x000fc8000f8e00ff */
[----:B------:R-:W-:Y:S02]  /*1b10*/  IMAD R4, R4, UR29, R15 ;  /* 0x0000001d04047c24 */ /* 0x000fe4000f8e020f */
[----:B------:R-:W-:Y:S02]  /*1b20*/  IMAD R5, R5, UR31, R12 ;  /* 0x0000001f05057c24 */ /* 0x000fe4000f8e020c */
[----:B------:R-:W-:Y:S01]  /*1b30*/  IMAD.U32 R15, RZ, RZ, UR32 ;  /* 0x00000020ff0f7e24 */ /* 0x000fe2000f8e00ff */
[----:B------:R-:W-:Y:S01]  /*1b40*/  ISETP.LT.U32.AND P1, PT, R4, UR28, PT ;  /* 0x0000001c04007c0c */ /* 0x000fe2000bf21070 */
[----:B------:R-:W-:Y:S01]  /*1b50*/  IMAD.U32 R12, RZ, RZ, UR33 ;  /* 0x00000021ff0c7e24 */ /* 0x000fe2000f8e00ff */
[----:B------:R-:W-:-:S11]  /*1b60*/  ISETP.LT.U32.AND P2, PT, R5, UR27, PT ;  /* 0x0000001b05007c0c */ /* 0x000fd6000bf41070 */
[----:B------:R-:W-:Y:S01]  /*1b70*/  @!P1 VIADD R4, R4, -UR28 ;  /* 0x8000001c04049c36 */ /* 0x000fe20008000000 */
[----:B------:R-:W-:Y:S01]  /*1b80*/  ISETP.GE.AND P1, PT, R18, RZ, PT ;  /* 0x000000ff1200720c */ /* 0x000fe20003f26270 */
[----:B------:R-:W-:Y:S01]  /*1b90*/  @!P2 VIADD R5, R5, -UR27 ;  /* 0x8000001b0505ac36 */ /* 0x000fe20008000000 */
[----:B------:R-:W-:Y:S02]  /*1ba0*/  ISETP.GE.AND P2, PT, R17, RZ, PT ;  /* 0x000000ff1100720c */ /* 0x000fe40003f46270 */
[----:B------:R-:W-:Y:S02]  /*1bb0*/  ISETP.LT.U32.AND P3, PT, R4, UR28, PT ;  /* 0x0000001c04007c0c */ /* 0x000fe4000bf61070 */
[----:B------:R-:W-:-:S11]  /*1bc0*/  ISETP.LT.U32.AND P4, PT, R5, UR27, PT ;  /* 0x0000001b05007c0c */ /* 0x000fd6000bf81070 */
[----:B------:R-:W-:Y:S01]  /*1bd0*/  @!P3 VIADD R4, R4, -UR28 ;  /* 0x8000001c0404bc36 */ /* 0x000fe20008000000 */
[----:B------:R-:W-:Y:S01]  /*1be0*/  PLOP3.LUT P3, PT, PT, PT, UP4, 0x80, 0x0 ;  /* 0x000000000000781c */ /* 0x000fe20003f6f048 */
[----:B------:R-:W-:Y:S01]  /*1bf0*/  @!P4 VIADD R5, R5, -UR27 ;  /* 0x8000001b0505cc36 */ /* 0x000fe20008000000 */
[----:B------:R-:W-:Y:S01]  /*1c00*/  PLOP3.LUT P4, PT, PT, PT, UP2, 0x80, 0x0 ;  /* 0x000000000000781c */ /* 0x000fe20003f8f028 */
[----:B------:R-:W-:Y:S02]  /*1c10*/  @!P2 IMAD.MOV R4, RZ, RZ, -R4 ;  /* 0x000000ffff04a224 */ /* 0x000fe400078e0a04 */
[----:B------:R-:W-:Y:S01]  /*1c20*/  @!P1 IMAD.MOV R5, RZ, RZ, -R5 ;  /* 0x000000ffff059224 */ /* 0x000fe200078e0a05 */
[----:B------:R-:W-:Y:S02]  /*1c30*/  PLOP3.LUT P1, PT, PT, PT, UP3, 0x80, 0x0 ;  /* 0x000000000000781c */ /* 0x000fe40003f2f038 */
[----:B------:R-:W-:Y:S02]  /*1c40*/  SEL R4, R15, R4, !P3 ;  /* 0x000000040f047207 */ /* 0x000fe40005800000 */
[----:B------:R-:W-:-:S03]  /*1c50*/  SEL R5, R12, R5, !P4 ;  /* 0x000000050c057207 */ /* 0x000fc60006000000 */
[----:B------:R-:W-:Y:S02]  /*1c60*/  IMAD.IADD R28, R17, 0x1, -R4 ;  /* 0x00000001111c7824 */ /* 0x000fe400078e0a04 */
[----:B------:R-:W-:-:S05]  /*1c70*/  IMAD.IADD R5, R18, 0x1, -R5 ;  /* 0x0000000112057824 */ /* 0x000fca00078e0a05 */
[----:B------:R-:W-:Y:S01]  /*1c80*/  SEL R4, R5, R28, !P1 ;  /* 0x0000001c05047207 */ /* 0x000fe20004800000 */
[----:B------:R-:W-:-:S03]  /*1c90*/  IMAD R28, R28, R5, RZ ;  /* 0x000000051c1c7224 */ /* 0x000fc600078e02ff */
[----:B------:R-:W-:Y:S02]  /*1ca0*/  SHF.R.S32.HI R5, RZ, 0x1f, R4 ;  /* 0x0000001fff057819 */ /* 0x000fe40000011404 */
[----:B------:R-:W-:-:S07]  /*1cb0*/  SHF.R.S32.HI R29, RZ, 0x1f, R28 ;  /* 0x0000001fff1d7819 */ /* 0x000fce000001141c */
.L_x_12:
[----:B------:R-:W-:Y:S05]  /*1cc0*/  BSYNC B0 ;  /* 0x0000000000007941 */ /* 0x000fea0003800000 */
.L_x_11:
[----:B------:R-:W1:Y:S01]  /*1cd0*/  SHFL.UP PT, R15, R28, 0x1, RZ ;  /* 0x042000001c0f7989 */ /* 0x000e6200000e00ff */
[C---:B------:R-:W-:Y:S02]  /*1ce0*/  ISETP.NE.AND P2, PT, R8.reuse, RZ, PT ;  /* 0x000000ff0800720c */ /* 0x040fe40003f45270 */
[C---:B------:R-:W-:Y:S01]  /*1cf0*/  ISETP.GE.U32.AND P3, PT, R8.reuse, 0x2, PT ;  /* 0x000000020800780c */ /* 0x040fe20003f66070 */
[----:B------:R-:W2:Y:S01]  /*1d00*/  SHFL.UP PT, R12, R29, 0x1, RZ ;  /* 0x042000001d0c7989 */ /* 0x000ea200000e00ff */
[C---:B------:R-:W-:Y:S02]  /*1d10*/  ISETP.GE.U32.AND P4, PT, R8.reuse, 0x4, PT ;  /* 0x000000040800780c */ /* 0x040fe40003f86070 */
[C---:B------:R-:W-:Y:S02]  /*1d20*/  ISETP.GE.U32.AND P5, PT, R8.reuse, 0x8, PT ;  /* 0x000000080800780c */ /* 0x040fe40003fa6070 */
[----:B------:R-:W-:Y:S02]  /*1d30*/  ISETP.GE.U32.AND P6, PT, R8, 0x10, PT ;  /* 0x000000100800780c */ /* 0x000fe40003fc6070 */
[----:B-1----:R-:W-:-:S02]  /*1d40*/  SEL R15, R15, RZ, P2 ;  /* 0x000000ff0f0f7207 */ /* 0x002fc40001000000 */
[----:B--2---:R-:W-:Y:S02]  /*1d50*/  SEL R12, R12, RZ, P2 ;  /* 0x000000ff0c0c7207 */ /* 0x004fe40001000000 */
[----:B------:R-:W-:-:S05]  /*1d60*/  IADD3 R18, P1, R15, R28, RZ ;  /* 0x0000001c0f127210 */ /* 0x000fca0007f3e0ff */
[----:B------:R-:W-:Y:S01]  /*1d70*/  IMAD.X R17, R12, 0x1, R29, P1 ;  /* 0x000000010c117824 */ /* 0x000fe200008e061d */
[----:B------:R-:W1:Y:S04]  /*1d80*/  SHFL.UP PT, R15, R18, 0x2, RZ ;  /* 0x04400000120f7989 */ /* 0x000e6800000e00ff */
[----:B------:R-:W2:Y:S01]  /*1d90*/  SHFL.UP PT, R12, R17, 0x2, RZ ;  /* 0x04400000110c7989 */ /* 0x000ea200000e00ff */
[----:B-1----:R-:W-:-:S04]  /*1da0*/  SEL R15, R15, RZ, P3 ;  /* 0x000000ff0f0f7207 */ /* 0x002fc80001800000 */
[----:B------:R-:W-:Y:S02]  /*1db0*/  IADD3 R24, P1, R15, R18, RZ ;  /* 0x000000120f187210 */ /* 0x000fe40007f3e0ff */
[----:B--2---:R-:W-:-:S03]  /*1dc0*/  SEL R12, R12, RZ, P3 ;  /* 0x000000ff0c0c7207 */ /* 0x004fc60001800000 */
[----:B------:R-:W1:Y:S02]  /*1dd0*/  SHFL.UP PT, R15, R24, 0x4, RZ ;  /* 0x04800000180f7989 */ /* 0x000e6400000e00ff */
[----:B------:R-:W-:-:S05]  /*1de0*/  IMAD.X R25, R12, 0x1, R17, P1 ;  /* 0x000000010c197824 */ /* 0x000fca00008e0611 */
        /* <DEDUP_REMOVED lines=15> */
[----:B--2---:R-:W-:-:S05]  /*1ee0*/  SEL R12, R12, RZ, P6 ;  /* 0x000000ff0c0c7207 */ /* 0x004fca0003000000 */
[----:B------:R-:W-:Y:S01]  /*1ef0*/  IMAD.X R17, R12, 0x1, R25, P1 ;  /* 0x000000010c117824 */ /* 0x000fe200008e0619 */
[----:B------:R-:W-:-:S04]  /*1f00*/  ISETP.GT.U32.AND P1, PT, R18, UR10, PT ;  /* 0x0000000a12007c0c */ /* 0x000fc8000bf24070 */
[----:B------:R-:W-:-:S13]  /*1f10*/  ISETP.GT.U32.AND.EX P1, PT, R17, UR9, PT, P1 ;  /* 0x0000000911007c0c */ /* 0x000fda000bf24110 */
[----:B------:R-:W-:-:S04]  /*1f20*/  VOTE.ANY R12, PT, P1 ;  /* 0x00000000000c7806 */ /* 0x000fc800008e0100 */
[----:B------:R-:W-:-:S13]  /*1f30*/  ISETP.NE.AND P1, PT, R12, RZ, PT ;  /* 0x000000ff0c00720c */ /* 0x000fda0003f25270 */
[----:B------:R-:W-:Y:S05]  /*1f40*/  @P1 BRA `(.L_x_15) ;  /* 0x00000008006c1947 */ /* 0x000fea0003800000 */
[----:B------:R-:W1:Y:S01]  /*1f50*/  LDC R3, c[0x0][0x910] ;  /* 0x00024400ff037b82 */ /* 0x000e620000000800 */
[----:B------:R-:W-:Y:S01]  /*1f60*/  IMAD.MOV.U32 R26, RZ, RZ, R18 ;  /* 0x000000ffff1a7224 */ /* 0x000fe200078e0012 */
[----:B------:R-:W-:Y:S01]  /*1f70*/  ULDC UR13, c[0x0][0x8f4] ;  /* 0x00023d00000d7ab9 */ /* 0x000fe20000000800 */
[----:B------:R-:W-:Y:S01]  /*1f80*/  ULDC UR6, c[0x0][0x8dc] ;  /* 0x0002370000067ab9 */ /* 0x000fe20000000800 */
[----:B------:R-:W-:Y:S01]  /*1f90*/  ULDC UR19, c[0x0][0x8d8] ;  /* 0x0002360000137ab9 */ /* 0x000fe20000000800 */
[----:B------:R-:W-:Y:S01]  /*1fa0*/  ULDC UR24, c[0x0][0x8f0] ;  /* 0x00023c0000187ab9 */ /* 0x000fe20000000800 */
[----:B------:R-:W-:Y:S01]  /*1fb0*/  ULDC.64 UR20, c[0x0][0x8d0] ;  /* 0x0002340000147ab9 */ /* 0x000fe20000000a00 */
[----:B------:R-:W-:-:S05]  /*1fc0*/  ULDC.64 UR22, c[0x0][0x8e8] ;  /* 0x00023a0000167ab9 */ /* 0x000fca0000000a00 */
.L_x_20:
[----:B------:R-:W-:Y:S02]  /*1fd0*/  IMAD.MOV.U32 R0, RZ, RZ, R2 ;  /* 0x000000ffff007224 */ /* 0x000fe400078e0002 */
[----:B------:R-:W-:Y:S02]  /*1fe0*/  VIADD R2, R2, 0x20 ;  /* 0x0000002002027836 */ /* 0x000fe40000000000 */
[----:B-----5:R-:W-:Y:S02]  /*1ff0*/  IMAD.MOV.U32 R12, RZ, RZ, R9 ;  /* 0x000000ffff0c7224 */ /* 0x020fe400078e0009 */
[----:B------:R-:W-:Y:S01]  /*2000*/  IMAD.MOV.U32 R15, RZ, RZ, R10 ;  /* 0x000000ffff0f7224 */ /* 0x000fe200078e000a */
[----:B-1----:R-:W-:-:S13]  /*2010*/  ISETP.GE.AND P1, PT, R2, R3, PT ;  /* 0x000000030200720c */ /* 0x002fda0003f26270 */
[----:B------:R-:W1:Y:S01]  /*2020*/  @!P1 LDC.64 R6, c[0x0][0x918] ;  /* 0x00024600ff069b82 */ /* 0x000e620000000a00 */
[----:B------:R-:W-:Y:S01]  /*2030*/  @!P1 VIADD R25, R0, 0x20 ;  /* 0x0000002000199836 */ /* 0x000fe20000000000 */
[----:B------:R-:W-:Y:S01]  /*2040*/  BSSY B0, `(.L_x_16) ;  /* 0x0000065000007945 */ /* 0x000fe20003800000 */
[----:B------:R-:W-:Y:S02]  /*2050*/  IMAD.MOV.U32 R28, RZ, RZ, 0x7fffffff ;  /* 0x7fffffffff1c7424 */ /* 0x000fe400078e00ff */
[----:B-1----:R-:W-:-:S05]  /*2060*/  @!P1 IMAD.WIDE R24, R25, 0xc, R6 ;  /* 0x0000000c19189825 */ /* 0x002fca00078e0206 */
[----:B------:R1:W5:Y:S04]  /*2070*/  @!P1 LDG.E R9, desc[UR56][R24.64] ;  /* 0x0000003818099981 */ /* 0x000368000c1e1900 */
[----:B------:R1:W5:Y:S01]  /*2080*/  @!P1 LDG.E R10, desc[UR56][R24.64+0x4] ;  /* 0x00000438180a9981 */ /* 0x000362000c1e1900 */
[----:B------:R-:W-:Y:S01]  /*2090*/  ISETP.GE.AND P1, PT, R0, R3, PT ;  /* 0x000000030000720c */ /* 0x000fe20003f26270 */
[----:B------:R-:W-:Y:S02]  /*20a0*/  IMAD.MOV.U32 R29, RZ, RZ, RZ ;  /* 0x000000ffff1d7224 */ /* 0x000fe400078e00ff */
[----:B------:R1:W2:Y:S04]  /*20b0*/  SHFL.IDX PT, R6, R17, 0x1f, 0x1f ;  /* 0x03e01f0011067f89 */ /* 0x0002a800000e0000 */
[----:B------:R1:W3:Y:S06]  /*20c0*/  SHFL.IDX PT, R7, R26, 0x1f, 0x1f ;  /* 0x03e01f001a077f89 */ /* 0x0002ec00000e0000 */
[----:B------:R-:W-:Y:S05]  /*20d0*/  @P1 BRA `(.L_x_17) ;  /* 0x00000004006c1947 */ /* 0x000fea0003800000 */
[----:B------:R-:W-:Y:S02]  /*20e0*/  IABS R31, R20 ;  /* 0x00000014001f7213 */ /* 0x000fe40000000000 */
[C---:B-1----:R-:W-:Y:S02]  /*20f0*/  IADD3 R17, P1, R12.reuse, UR14, RZ ;  /* 0x0000000e0c117c10 */ /* 0x042fe4000ff3e0ff */
[----:B------:R-:W1:Y:S02]  /*2100*/  I2F.RP R4, R31 ;  /* 0x0000001f00047306 */ /* 0x000e640000209400 */
[----:B------:R-:W-:Y:S02]  /*2110*/  LEA.HI.X.SX32 R18, R12, UR15, 0x1, P1 ;  /* 0x0000000f0c127c11 */ /* 0x000fe400088f0eff */
[----:B------:R-:W-:-:S04]  /*2120*/  IADD3 R12, P1, R15, UR16, RZ ;  /* 0x000000100f0c7c10 */ /* 0x000fc8000ff3e0ff */
[----:B------:R-:W-:Y:S02]  /*2130*/  LEA.HI.X.SX32 R15, R15, UR17, 0x1, P1 ;  /* 0x000000110f0f7c11 */ /* 0x000fe400088f0eff */
[----:B------:R-:W-:Y:S01]  /*2140*/  PLOP3.LUT P1, PT, PT, PT, UP0, 0x80, 0x0 ;  /* 0x000000000000781c */ /* 0x000fe20003f2f008 */
[----:B-1----:R-:W1:Y:S02]  /*2150*/  MUFU.RCP R4, R4 ;  /* 0x0000000400047308 */ /* 0x002e640000001000 */
[----:B-1----:R-:W-:-:S06]  /*2160*/  VIADD R5, R4, 0xffffffe ;  /* 0x0ffffffe04057836 */ /* 0x002fcc0000000000 */
[----:B------:R-:W1:Y:S02]  /*2170*/  F2I.FTZ.U32.TRUNC.NTZ R33, R5 ;  /* 0x0000000500217305 */ /* 0x000e64000021f000 */
[----:B-1----:R-:W-:Y:S02]  /*2180*/  IMAD.MOV R28, RZ, RZ, -R33 ;  /* 0x000000ffff1c7224 */ /* 0x002fe400078e0a21 */
[----:B------:R-:W-:Y:S05]  /*2190*/  @!P1 BRA `(.L_x_18) ;  /* 0x00000000002c9947 */ /* 0x000fea0003800000 */
        /* <DEDUP_REMOVED lines=11> */
.L_x_18:
        /* <DEDUP_REMOVED lines=12> */
.L_x_19:
[----:B------:R-:W-:Y:S01]  /*2310*/  SHF.R.U64 R12, R12, UR24, R15 ;  /* 0x000000180c0c7c19 */ /* 0x000fe2000800120f */
[----:B------:R-:W-:Y:S01]  /*2320*/  IMAD.MOV.U32 R4, RZ, RZ, R28 ;  /* 0x000000ffff047224 */ /* 0x000fe200078e001c */
[----:B------:R-:W-:Y:S02]  /*2330*/  IABS R5, R20 ;  /* 0x0000001400057213 */ /* 0x000fe40000000000 */
[----:B------:R-:W-:Y:S01]  /*2340*/  SHF.R.U64 R17, R17, UR19, R18 ;  /* 0x0000001311117c19 */ /* 0x000fe20008001212 */
[----:B------:R-:W-:Y:S01]  /*2350*/  VIADD R15, R12, UR5 ;  /* 0x000000050c0f7c36 */ /* 0x000fe20008000000 */
[----:B------:R-:W-:Y:S01]  /*2360*/  IABS R28, R11 ;  /* 0x0000000b001c7213 */ /* 0x000fe20000000000 */
[----:B------:R-:W-:Y:S02]  /*2370*/  IMAD R12, R4, R31, RZ ;  /* 0x0000001f040c7224 */ /* 0x000fe400078e02ff */
[----:B------:R-:W-:Y:S01]  /*2380*/  IMAD.MOV R25, RZ, RZ, -R5 ;  /* 0x000000ffff197224 */ /* 0x000fe200078e0a05 */
[----:B------:R-:W-:Y:S01]  /*2390*/  IABS R24, R15 ;  /* 0x0000000f00187213 */ /* 0x000fe20000000000 */
[----:B------:R-:W-:-:S02]  /*23a0*/  IMAD.MOV.U32 R4, RZ, RZ, RZ ;  /* 0x000000ffff047224 */ /* 0x000fc400078e00ff */
[----:B------:R-:W-:Y:S02]  /*23b0*/  IMAD.MOV.U32 R5, RZ, RZ, R33 ;  /* 0x000000ffff057224 */ /* 0x000fe400078e0021 */
[----:B------:R-:W-:Y:S02]  /*23c0*/  VIADD R18, R17, UR4 ;  /* 0x0000000411127c36 */ /* 0x000fe40008000000 */
[----:B------:R-:W-:-:S04]  /*23d0*/  IMAD.HI.U32 R4, R33, R12, R4 ;  /* 0x0000000c21047227 */ /* 0x000fc800078e0004 */
[----:B------:R-:W-:Y:S01]  /*23e0*/  IMAD.MOV.U32 R5, RZ, RZ, R24 ;  /* 0x000000ffff057224 */ /* 0x000fe200078e0018 */
[----:B------:R-:W-:Y:S01]  /*23f0*/  IABS R24, R11 ;  /* 0x0000000b00187213 */ /* 0x000fe20000000000 */
[----:B------:R-:W-:Y:S02]  /*2400*/  IMAD.MOV.U32 R12, RZ, RZ, R25 ;  /* 0x000000ffff0c7224 */ /* 0x000fe400078e0019 */
[----:B------:R-:W-:Y:S01]  /*2410*/  IMAD.HI.U32 R4, R4, R5, RZ ;  /* 0x0000000504047227 */ /* 0x000fe200078e00ff */
[----:B------:R-:W1:Y:S03]  /*2420*/  I2F.RP R25, R24 ;  /* 0x0000001800197306 */ /* 0x000e660000209400 */
[----:B------:R-:W-:-:S05]  /*2430*/  IMAD R12, R4, R12, R5 ;  /* 0x0000000c040c7224 */ /* 0x000fca00078e0205 */
[----:B------:R-:W-:Y:S01]  /*2440*/  ISETP.GT.U32.AND P1, PT, R31, R12, PT ;  /* 0x0000000c1f00720c */ /* 0x000fe20003f24070 */
[----:B-1----:R-:W1:-:S12]  /*2450*/  MUFU.RCP R25, R25 ;  /* 0x0000001900197308 */ /* 0x002e580000001000 */
[----:B------:R-:W-:Y:S02]  /*2460*/  @!P1 IMAD.IADD R12, R12, 0x1, -R31 ;  /* 0x000000010c0c9824 */ /* 0x000fe400078e0a1f */
[----:B-1----:R-:W-:-:S04]  /*2470*/  VIADD R4, R25, 0xffffffe ;  /* 0x0ffffffe19047836 */ /* 0x002fc80000000000 */
[----:B------:R1:W4:Y:S02]  /*2480*/  F2I.FTZ.U32.TRUNC.NTZ R5, R4 ;  /* 0x0000000400057305 */ /* 0x000324000021f000 */
[----:B-1----:R-:W-:Y:S02]  /*2490*/  IMAD.MOV.U32 R4, RZ, RZ, RZ ;  /* 0x000000ffff047224 */ /* 0x002fe400078e00ff */
[----:B----4-:R-:W-:-:S04]  /*24a0*/  IMAD.MOV R27, RZ, RZ, -R5 ;  /* 0x000000ffff1b7224 */ /* 0x010fc800078e0a05 */
[----:B------:R-:W-:Y:S01]  /*24b0*/  IMAD R17, R27, R24, RZ ;  /* 0x000000181b117224 */ /* 0x000fe200078e02ff */
[----:B------:R-:W-:-:S03]  /*24c0*/  IABS R27, R18 ;  /* 0x00000012001b7213 */ /* 0x000fc60000000000 */
[----:B------:R-:W-:-:S04]  /*24d0*/  IMAD.HI.U32 R26, R5, R17, R4 ;  /* 0x00000011051a7227 */ /* 0x000fc800078e0004 */
[----:B------:R-:W-:Y:S02]  /*24e0*/  IMAD.MOV.U32 R5, RZ, RZ, R27 ;  /* 0x000000ffff057224 */ /* 0x000fe400078e001b */
[----:B------:R-:W-:Y:S02]  /*24f0*/  IMAD.MOV R17, RZ, RZ, -R28 ;  /* 0x000000ffff117224 */ /* 0x000fe400078e0a1c */
[----:B------:R-:W-:-:S04]  /*2500*/  IMAD.HI.U32 R4, R26, R5, RZ ;  /* 0x000000051a047227 */ /* 0x000fc800078e00ff */
[----:B------:R-:W-:-:S05]  /*2510*/  IMAD R5, R4, R17, R5 ;  /* 0x0000001104057224 */ /* 0x000fca00078e0205 */
[----:B------:R-:W-:-:S13]  /*2520*/  ISETP.GT.U32.AND P1, PT, R24, R5, PT ;  /* 0x000000051800720c */ /* 0x000fda0003f24070 */
[----:B------:R-:W-:Y:S01]  /*2530*/  @!P1 IMAD.IADD R5, R5, 0x1, -R24 ;  /* 0x0000000105059824 */ /* 0x000fe200078e0a18 */
[----:B------:R-:W-:-:S13]  /*2540*/  ISETP.GT.U32.AND P1, PT, R31, R12, PT ;  /* 0x0000000c1f00720c */ /* 0x000fda0003f24070 */
[----:B------:R-:W-:Y:S01]  /*2550*/  @!P1 IMAD.IADD R12, R12, 0x1, -R31 ;  /* 0x000000010c0c9824 */ /* 0x000fe200078e0a1f */
[----:B------:R-:W-:-:S03]  /*2560*/  ISETP.GT.U32.AND P1, PT, R24, R5, PT ;  /* 0x000000051800720c */ /* 0x000fc60003f24070 */
[----:B------:R-:W-:-:S10]  /*2570*/  IMAD.MOV.U32 R4, RZ, RZ, R12 ;  /* 0x000000ffff047224 */ /* 0x000fd400078e000c */
[----:B------:R-:W-:Y:S01]  /*2580*/  @!P1 IMAD.IADD R5, R5, 0x1, -R24 ;  /* 0x0000000105059824 */ /* 0x000fe200078e0a18 */
[----:B------:R-:W-:-:S13]  /*2590*/  ISETP.GE.AND P1, PT, R15, RZ, PT ;  /* 0x000000ff0f00720c */ /* 0x000fda0003f26270 */
[----:B------:R-:W-:Y:S01]  /*25a0*/  @!P1 IMAD.MOV R4, RZ, RZ, -R4 ;  /* 0x000000ffff049224 */ /* 0x000fe200078e0a04 */
[----:B------:R-:W-:-:S13]  /*25b0*/  ISETP.GE.AND P1, PT, R18, RZ, PT ;  /* 0x000000ff1200720c */ /* 0x000fda0003f26270 */
[----:B------:R-:W-:Y:S01]  /*25c0*/  @!P1 IMAD.MOV R5, RZ, RZ, -R5 ;  /* 0x000000ffff059224 */ /* 0x000fe200078e0a05 */
[----:B------:R-:W-:-:S13]  /*25d0*/  ISETP.NE.AND P1, PT, RZ, UR7, PT ;  /* 0x00000007ff007c0c */ /* 0x000fda000bf25270 */
[----:B------:R-:W-:Y:S02]  /*25e0*/  @!P1 LOP3.LUT R4, RZ, UR7, RZ, 0x33, !PT ;  /* 0x00000007ff049c12 */ /* 0x000fe4000f8e33ff */
[----:B------:R-:W-:-:S03]  /*25f0*/  ISETP.NE.AND P1, PT, RZ, UR8, PT ;  /* 0x00000008ff007c0c */ /* 0x000fc6000bf25270 */
[----:B------:R-:W-:-:S10]  /*2600*/  IMAD.IADD R4, R15, 0x1, -R4 ;  /* 0x000000010f047824 */ /* 0x000fd400078e0a04 */
[----:B------:R-:W-:Y:S02]  /*2610*/  @!P1 LOP3.LUT R5, RZ, UR8, RZ, 0x33, !PT ;  /* 0x00000008ff059c12 */ /* 0x000fe4000f8e33ff */
[----:B------:R-:W-:-:S03]  /*2620*/  PLOP3.LUT P1, PT, PT, PT, UP3, 0x80, 0x0 ;  /* 0x000000000000781c */ /* 0x000fc60003f2f038 */
[----:B------:R-:W-:-:S04]  /*2630*/  IMAD.IADD R5, R18, 0x1, -R5 ;  /* 0x0000000112057824 */ /* 0x000fc800078e0a05 */
[CC--:B------:R-:W-:Y:S01]  /*2640*/  IMAD R28, R4.reuse, R5.reuse, RZ ;  /* 0x00000005041c7224 */ /* 0x0c0fe200078e02ff */
[----:B------:R-:W-:-:S04]  /*2650*/  SEL R15, R4, R5, !P1 ;  /* 0x00000005040f7207 */ /* 0x000fc80004800000 */
[--C-:B------:R-:W-:Y:S01]  /*2660*/  SHF.R.S32.HI R5, RZ, 0x1f, R15.reuse ;  /* 0x0000001fff057819 */ /* 0x100fe2000001140f */
[----:B------:R-:W-:Y:S01]  /*2670*/  IMAD.MOV.U32 R4, RZ, RZ, R15 ;  /* 0x000000ffff047224 */ /* 0x000fe200078e000f */
[----:B------:R-:W-:-:S07]  /*2680*/  SHF.R.S32.HI R29, RZ, 0x1f, R28 ;  /* 0x0000001fff1d7819 */ /* 0x000fce000001141c */
.L_x_17:
[----:B------:R-:W-:Y:S05]  /*2690*/  BSYNC B0 ;  /* 0x0000000000007941 */ /* 0x000fea0003800000 */
.L_x_16:
[----:B------:R-:W4:Y:S04]  /*26a0*/  SHFL.UP PT, R15, R28, 0x1, RZ ;  /* 0x042000001c0f7989 */ /* 0x000f2800000e00ff */
[----:B------:R-:W1:Y:S01]  /*26b0*/  SHFL.UP PT, R12, R29, 0x1, RZ ;  /* 0x042000001d0c7989 */ /* 0x000e6200000e00ff */
[----:B----4-:R-:W-:Y:S02]  /*26c0*/  SEL R15, R15, RZ, P2 ;  /* 0x000000ff0f0f7207 */ /* 0x010fe40001000000 */
[----:B-1----:R-:W-:Y:S02]  /*26d0*/  SEL R12, R12, RZ, P2 ;  /* 0x000000ff0c0c7207 */ /* 0x002fe40001000000 */
[----:B------:R-:W-:-:S05]  /*26e0*/  IADD3 R24, P1, R15, R28, RZ ;  /* 0x0000001c0f187210 */ /* 0x000fca0007f3e0ff */
[----:B------:R-:W-:Y:S01]  /*26f0*/  IMAD.X R17, R12, 0x1, R29, P1 ;  /* 0x000000010c117824 */ /* 0x000fe200008e061d */
[----:B------:R-:W1:Y:S04]  /*2700*/  SHFL.UP PT, R15, R24, 0x2, RZ ;  /* 0x04400000180f7989 */ /* 0x000e6800000e00ff */
[----:B------:R-:W4:Y:S01]  /*2710*/  SHFL.UP PT, R12, R17, 0x2, RZ ;  /* 0x04400000110c7989 */ /* 0x000f2200000e00ff */
[----:B-1----:R-:W-:Y:S02]  /*2720*/  SEL R15, R15, RZ, P3 ;  /* 0x000000ff0f0f7207 */ /* 0x002fe40001800000 */
[----:B----4-:R-:W-:Y:S02]  /*2730*/  SEL R12, R12, RZ, P3 ;  /* 0x000000ff0c0c7207 */ /* 0x010fe40001800000 */
        /* <DEDUP_REMOVED lines=20> */
[----:B---3--:R-:W-:-:S05]  /*2880*/  IADD3 R26, P1, R18, R7, RZ ;  /* 0x00000007121a7210 */ /* 0x008fca0007f3e0ff */
[----:B--2---:R-:W-:Y:S01]  /*2890*/  IMAD.X R17, R15, 0x1, R6, P1 ;  /* 0x000000010f117824 */ /* 0x004fe200008e0606 */
[----:B------:R-:W-:-:S04]  /*28a0*/  ISETP.GT.U32.AND P1, PT, R26, UR10, PT ;  /* 0x0000000a1a007c0c */ /* 0x000fc8000bf24070 */
[----:B------:R-:W-:-:S13]  /*28b0*/  ISETP.GT.U32.AND.EX P1, PT, R17, UR9, PT, P1 ;  /* 0x0000000911007c0c */ /* 0x000fda000bf24110 */
[----:B------:R-:W-:-:S04]  /*28c0*/  VOTE.ANY R12, PT, P1 ;  /* 0x00000000000c7806 */ /* 0x000fc800008e0100 */
[----:B------:R-:W-:-:S13]  /*28d0*/  ISETP.NE.AND P1, PT, R12, RZ, PT ;  /* 0x000000ff0c00720c */ /* 0x000fda0003f25270 */
[----:B------:R-:W-:Y:S05]  /*28e0*/  @!P1 BRA `(.L_x_20) ;  /* 0xfffffff400b89947 */ /* 0x000fea000383ffff */
[----:B------:R-:W-:-:S07]  /*28f0*/  IMAD.MOV.U32 R17, RZ, RZ, R15 ;  /* 0x000000ffff117224 */ /* 0x000fce00078e000f */
.L_x_15:
[----:B------:R-:W1:Y:S08]  /*2900*/  BREV R12, R12 ;  /* 0x0000000c000c7301 */ /* 0x000e700000000000 */
[----:B-1----:R-:W1:Y:S02]  /*2910*/  FLO.U32.SH R15, R12 ;  /* 0x0000000c000f7300 */ /* 0x002e6400000e0400 */
[----:B-1----:R-:W1:Y:S02]  /*2920*/  SHFL.IDX PT, R0, R0, R15, 0x1f ;  /* 0x00001f0f00007589 */ /* 0x002e6400000e0000 */
[----:B-1----:R-:W-:-:S13]  /*2930*/  R2UR UR6, R0 ;  /* 0x00000000000672ca */ /* 0x002fda00000e0000 */
[----:B------:R-:W-:-:S05]  /*2940*/  VIADD R2, R8, UR6 ;  /* 0x0000000608027c36 */ /* 0x000fca0008000000 */
[----:B------:R-:W-:-:S13]  /*2950*/  ISETP.GE.AND P1, PT, R2, R3, PT ;  /* 0x000000030200720c */ /* 0x000fda0003f26270 */
[----:B------:R-:W1:Y:S02]  /*2960*/  @!P1 LDC.64 R24, c[0x0][0x918] ;  /* 0x00024600ff189b82 */ /* 0x000e640000000a00 */
[----:B-1----:R-:W-:-:S05]  /*2970*/  @!P1 IMAD.WIDE R24, R2, 0xc, R24 ;  /* 0x0000000c02189825 */ /* 0x002fca00078e0218 */
[----:B-----5:R1:W5:Y:S04]  /*2980*/  @!P1 LDG.E R9, desc[UR56][R24.64] ;  /* 0x0000003818099981 */ /* 0x020368000c1e1900 */
[----:B------:R1:W5:Y:S01]  /*2990*/  @!P1 LDG.E R10, desc[UR56][R24.64+0x4] ;  /* 0x00000438180a9981 */ /* 0x000362000c1e1900 */
[----:B------:R-:W-:-:S03]  /*29a0*/  IADD3 R2, P1, P2, R18, R7, -R28 ;  /* 0x0000000712027210 */ /* 0x000fc60007a3e81c */
[----:B------:R-:W-:Y:S01]  /*29b0*/  SHFL.IDX PT, R7, R29, R15, 0x1f ;  /* 0x00001f0f1d077589 */ /* 0x000fe200000e0000 */
[----:B------:R-:W-:-:S03]  /*29c0*/  IADD3.X R18, R17, R6, ~R29, P1, P2 ;  /* 0x0000000611127210 */ /* 0x000fc60000fe4c1d */
[----:B------:R-:W2:Y:S04]  /*29d0*/  SHFL.IDX PT, R2, R2, R15, 0x1f ;  /* 0x00001f0f02027589 */ /* 0x000ea800000e0000 */
[----:B------:R-:W3:Y:S04]  /*29e0*/  SHFL.IDX PT, R18, R18, R15, 0x1f ;  /* 0x00001f0f12127589 */ /* 0x000ee800000e0000 */
[----:B------:R1:W4:Y:S04]  /*29f0*/  SHFL.IDX PT, R6, R28, R15, 0x1f ;  /* 0x00001f0f1c067589 */ /* 0x00032800000e0000 */
[----:B------:R1:W1:Y:S04]  /*2a00*/  SHFL.IDX PT, R5, R5, R15, 0x1f ;  /* 0x00001f0f05057589 */ /* 0x00026800000e0000 */
[----:B------:R1:W1:Y:S01]  /*2a10*/  SHFL.IDX PT, R4, R4, R15, 0x1f ;  /* 0x00001f0f04047589 */ /* 0x00026200000e0000 */
[----:B--2---:R-:W-:-:S02]  /*2a20*/  R2UR UR5, R2 ;  /* 0x00000000020572ca */ /* 0x004fc400000e0000 */
[----:B---3--:R-:W-:-:S15]  /*2a30*/  R2UR UR4, R18 ;  /* 0x00000000120472ca */ /* 0x008fde00000e0000 */
.L_x_10:
[----:B------:R-:W-:Y:S01]  /*2a40*/  ISETP.LE.AND P1, PT, R3, UR6, PT ;  /* 0x0000000603007c0c */ /* 0x000fe2000bf23270 */
[----:B------:R-:W-:Y:S02]  /*2a50*/  IMAD.MOV.U32 R17, RZ, RZ, -0x1 ;  /* 0xffffffffff117424 */ /* 0x000fe400078e00ff */
[----:B------:R-:W-:-:S10]  /*2a60*/  IMAD.MOV.U32 R18, RZ, RZ, -0x1 ;  /* 0xffffffffff127424 */ /* 0x000fd400078e00ff */
[----:B------:R-:W-:Y:S05]  /*2a70*/  @P1 BRA `(.L_x_9) ;  /* 0x0000000400041947 */ /* 0x000fea0003800000 */
[----:B------:R-:W-:Y:S01]  /*2a80*/  UIADD3 UR15, UP2, -UR5, UR10, URZ ;  /* 0x0000000a050f7290 */ /* 0x000fe2000ff5e13f */
[----:B------:R-:W2:Y:S01]  /*2a90*/  S2UR UR19, SR_CTAID.Y ;  /* 0x00000000001379c3 */ /* 0x000ea20000002600 */
[----:B------:R-:W-:Y:S01]  /*2aa0*/  ULDC UR17, c[0x0][0x8c0] ;  /* 0x0002300000117ab9 */ /* 0x000fe20000000800 */
[----:B------:R-:W-:Y:S01]  /*2ab0*/  ULDC UR21, c[0x0][0x8b0] ;  /* 0x00022c0000157ab9 */ /* 0x000fe20000000800 */
[----:B------:R-:W-:Y:S01]  /*2ac0*/  UIADD3.X UR11, ~UR4, UR9, URZ, UP2, !UPT ;  /* 0x00000009040b7290 */ /* 0x000fe200097fe53f */
[--C-:B-1----:R-:W-:Y:S01]  /*2ad0*/  SHF.R.U32.HI R25, RZ, UR21, R5.reuse ;  /* 0x00000015ff197c19 */ /* 0x102fe20008011605 */
[----:B------:R-:W-:Y:S01]  /*2ae0*/  ULDC UR20, c[0x0][0x904] ;  /* 0x0002410000147ab9 */ /* 0x000fe20000000800 */
[----:B------:R-:W-:Y:S01]  /*2af0*/  ULDC UR13, c[0x0][0x8a8] ;  /* 0x00022a00000d7ab9 */ /* 0x000fe20000000800 */
[----:B------:R-:W-:Y:S01]  /*2b00*/  USHF.R.U32.HI UR16, URZ, UR17, UR11 ;  /* 0x000000113f107299 */ /* 0x000fe2000801160b */
[----:B------:R-:W-:Y:S01]  /*2b10*/  SHF.R.U64 R24, R4, UR21, R5 ;  /* 0x0000001504187c19 */ /* 0x000fe20008001205 */
[----:B------:R-:W-:-:S02]  /*2b20*/  USHF.R.U64 UR15, UR15, UR17, UR11 ;  /* 0x000000110f0f7299 */ /* 0x000fc4000800120b */
[----:B------:R-:W-:Y:S02]  /*2b30*/  USHF.R.U32.HI UR14, URZ, UR21, UR16 ;  /* 0x000000153f0e7299 */ /* 0x000fe40008011610 */
[----:B------:R-:W-:Y:S02]  /*2b40*/  UIADD3 UR13, UR13, -0x1, URZ ;  /* 0xffffffff0d0d7890 */ /* 0x000fe4000fffe03f */
[----:B------:R-:W-:Y:S02]  /*2b50*/  USHF.R.U32.HI UR22, URZ, UR20, UR14 ;  /* 0x000000143f167299 */ /* 0x000fe4000801160e */
[----:B------:R-:W-:Y:S02]  /*2b60*/  USHF.R.U64 UR16, UR15, UR21, UR16 ;  /* 0x000000150f107299 */ /* 0x000fe40008001210 */
[----:B------:R-:W-:Y:S02]  /*2b70*/  ULOP3.LUT UR15, UR15, UR13, URZ, 0xc0, !UPT ;  /* 0x0000000d0f0f7292 */ /* 0x000fe4000f8ec03f */
[----:B------:R-:W-:Y:S01]  /*2b80*/  LOP3.LUT R0, R25, UR22, RZ, 0xfc, !PT ;  /* 0x0000001619007c12 */ /* 0x000fe2000f8efcff */
[----:B------:R-:W-:-:S02]  /*2b90*/  USHF.R.U64 UR14, UR16, UR20, UR14 ;  /* 0x00000014100e7299 */ /* 0x000fc4000800120e */
[----:B--2---:R-:W-:Y:S01]  /*2ba0*/  USEL UR11, UR40, UR19, !UP3 ;  /* 0x00000013280b7287 */ /* 0x004fe2000d800000 */
[----:B------:R-:W-:-:S13]  /*2bb0*/  ISETP.NE.U32.AND P1, PT, R0, RZ, PT ;  /* 0x000000ff0000720c */ /* 0x000fda0003f25070 */
[----:B------:R-:W-:Y:S05]  /*2bc0*/  @!P1 BRA `(.L_x_21) ;  /* 0x0000000000149947 */ /* 0x000fea0003800000 */
[----:B------:R-:W-:-:S07]  /*2bd0*/  MOV R12, 0x2bf0 ;  /* 0x00002bf0000c7802 */ /* 0x000fce0000000f00 */
[----:B----45:R-:W-:Y:S05]  /*2be0*/  CALL.REL.NOINC `($__internal_0_$__cuda_sm20_div_u64) ;  /* 0x000000a8003c7944 */ /* 0x030fea0003c00000 */
[----:B------:R-:W-:-:S04]  /*2bf0*/  IMAD.MOV R12, RZ, RZ, -R0 ;  /* 0x000000ffff0c7224 */ /* 0x000fc800078e0a00 */
[----:B------:R-:W-:Y:S01]  /*2c00*/  IMAD R12, R24, R12, UR14 ;  /* 0x0000000e180c7e24 */ /* 0x000fe2000f8e020c */
[----:B------:R-:W-:Y:S06]  /*2c10*/  BRA `(.L_x_22) ;  /* 0x0000000000507947 */ /* 0x000fec0003800000 */
.L_x_21:
[----:B------:R-:W1:Y:S01]  /*2c20*/  I2F.U32.RP R0, R24 ;  /* 0x0000001800007306 */ /* 0x000e620000209000 */
[----:B------:R-:W-:-:S07]  /*2c30*/  ISETP.NE.U32.AND P3, PT, R24, RZ, PT ;  /* 0x000000ff1800720c */ /* 0x000fce0003f65070 */
[----:B-1----:R-:W1:Y:S02]  /*2c40*/  MUFU.RCP R0, R0 ;  /* 0x0000000000007308 */ /* 0x002e640000001000 */
[----:B-1----:R-:W-:-:S06]  /*2c50*/  VIADD R2, R0, 0xffffffe ;  /* 0x0ffffffe00027836 */ /* 0x002fcc0000000000 */
[----:B------:R1:W2:Y:S02]  /*2c60*/  F2I.FTZ.U32.TRUNC.NTZ R3, R2 ;  /* 0x0000000200037305 */ /* 0x0002a4000021f000 */
[----:B-1----:R-:W-:Y:S02]  /*2c70*/  IMAD.MOV.U32 R2, RZ, RZ, RZ ;  /* 0x000000ffff027224 */ /* 0x002fe400078e00ff */
[----:B--2---:R-:W-:-:S04]  /*2c80*/  IMAD.MOV R15, RZ, RZ, -R3 ;  /* 0x000000ffff0f7224 */ /* 0x004fc800078e0a03 */
[----:B------:R-:W-:-:S04]  /*2c90*/  IMAD R15, R15, R24, RZ ;  /* 0x000000180f0f7224 */ /* 0x000fc800078e02ff */
[----:B------:R-:W-:-:S06]  /*2ca0*/  IMAD.HI.U32 R3, R3, R15, R2 ;  /* 0x0000000f03037227 */ /* 0x000fcc00078e0002 */
[----:B------:R-:W-:-:S04]  /*2cb0*/  IMAD.HI.U32 R0, R3, UR14, RZ ;  /* 0x0000000e03007c27 */ /* 0x000fc8000f8e00ff */
[----:B------:R-:W-:-:S04]  /*2cc0*/  IMAD.MOV R3, RZ, RZ, -R0 ;  /* 0x000000ffff037224 */ /* 0x000fc800078e0a00 */
[----:B------:R-:W-:-:S05]  /*2cd0*/  IMAD R3, R24, R3, UR14 ;  /* 0x0000000e18037e24 */ /* 0x000fca000f8e0203 */
[----:B------:R-:W-:-:S13]  /*2ce0*/  ISETP.GE.U32.AND P1, PT, R3, R24, PT ;  /* 0x000000180300720c */ /* 0x000fda0003f26070 */
[----:B------:R-:W-:Y:S02]  /*2cf0*/  @P1 IMAD.IADD R3, R3, 0x1, -R24 ;  /* 0x0000000103031824 */ /* 0x000fe400078e0a18 */
[----:B------:R-:W-:-:S03]  /*2d00*/  @P1 VIADD R0, R0, 0x1 ;  /* 0x0000000100001836 */ /* 0x000fc60000000000 */
[----:B------:R-:W-:-:S13]  /*2d10*/  ISETP.GE.U32.AND P2, PT, R3, R24, PT ;  /* 0x000000180300720c */ /* 0x000fda0003f46070 */
[----:B------:R-:W-:Y:S01]  /*2d20*/  @P2 VIADD R0, R0, 0x1 ;  /* 0x0000000100002836 */ /* 0x000fe20000000000 */
[----:B------:R-:W-:-:S05]  /*2d30*/  @!P3 LOP3.LUT R0, RZ, R24, RZ, 0x33, !PT ;  /* 0x00000018ff00b212 */ /* 0x000fca00078e33ff */
[----:B------:R-:W-:-:S04]  /*2d40*/  IMAD.MOV R12, RZ, RZ, -R0 ;  /* 0x000000ffff0c7224 */ /* 0x000fc800078e0a00 */
[----:B------:R-:W-:-:S07]  /*2d50*/  IMAD R12, R24, R12, UR14 ;  /* 0x0000000e180c7e24 */ /* 0x000fce000f8e020c */
.L_x_22:
[----:B------:R-:W1:Y:S01]  /*2d60*/  LDC R15, c[0x0][0x8a8] ;  /* 0x00022a00ff0f7b82 */ /* 0x000e620000000800 */
[----:B------:R-:W-:Y:S01]  /*2d70*/  ULDC UR14, c[0x0][0x904] ;  /* 0x00024100000e7ab9 */ /* 0x000fe20000000800 */
[----:B------:R-:W-:Y:S01]  /*2d80*/  UMOV UR13, 0xffffffff ;  /* 0xffffffff000d7882 */ /* 0x000fe20000000000 */
[----:B------:R-:W-:Y:S01]  /*2d90*/  PLOP3.LUT P1, PT, PT, PT, UP3, 0x80, 0x0 ;  /* 0x000000000000781c */ /* 0x000fe20003f2f038 */
[----:B------:R-:W-:-:S04]  /*2da0*/  USHF.L.U32 UR13, UR13, UR14, URZ ;  /* 0x0000000e0d0d7299 */ /* 0x000fc8000800063f */
[----:B------:R-:W2:Y:S02]  /*2db0*/  LDC R17, c[0x0][0x8b8] ;  /* 0x00022e00ff117b82 */ /* 0x000ea40000000800 */
[----:B------:R-:W-:Y:S01]  /*2dc0*/  LOP3.LUT R2, RZ, UR13, RZ, 0x33, !PT ;  /* 0x0000000dff027c12 */ /* 0x000fe2000f8e33ff */
[----:B------:R-:W-:Y:S02]  /*2dd0*/  UMOV UR13, 0x1 ;  /* 0x00000001000d7882 */ /* 0x000fe40000000000 */
[----:B------:R-:W-:Y:S01]  /*2de0*/  USHF.L.U32 UR13, UR13, UR14, URZ ;  /* 0x0000000e0d0d7299 */ /* 0x000fe2000800063f */
[----:B------:R-:W-:Y:S02]  /*2df0*/  LOP3.LUT R3, R2, UR16, RZ, 0xc0, !PT ;  /* 0x0000001002037c12 */ /* 0x000fe4000f8ec0ff */
[----:B------:R-:W-:Y:S02]  /*2e00*/  @P1 IMAD.U32 R18, RZ, RZ, UR6 ;  /* 0x00000006ff121e24 */ /* 0x000fe4000f8e00ff */
[----:B------:R-:W-:-:S02]  /*2e10*/  @!P1 IMAD.U32 R18, RZ, RZ, UR6 ;  /* 0x00000006ff129e24 */ /* 0x000fc4000f8e00ff */
[----:B------:R-:W-:Y:S02]  /*2e20*/  IMAD R0, R0, UR13, R3 ;  /* 0x0000000d00007c24 */ /* 0x000fe4000f8e0203 */
[----:B-1----:R-:W-:-:S04]  /*2e30*/  IMAD R12, R12, R15, UR15 ;  /* 0x0000000f0c0c7e24 */ /* 0x002fc8000f8e020f */
[----:B------:R-:W-:Y:S02]  /*2e40*/  @P1 IMAD.MOV.U32 R16, RZ, RZ, R12 ;  /* 0x000000ffff101224 */ /* 0x000fe400078e000c */
[----:B--2---:R-:W-:Y:S01]  /*2e50*/  IMAD R17, R0, R17, UR11 ;  /* 0x0000000b00117e24 */ /* 0x004fe2000f8e0211 */
[----:B------:R-:W-:-:S03]  /*2e60*/  UMOV UR11, 0x1 ;  /* 0x00000001000b7882 */ /* 0x000fc60000000000 */
[----:B------:R-:W-:Y:S02]  /*2e70*/  @!P1 IMAD.MOV.U32 R16, RZ, RZ, R17 ;  /* 0x000000ffff109224 */ /* 0x000fe400078e0011 */
[----:B------:R-:W-:-:S07]  /*2e80*/  @!P1 IMAD.MOV.U32 R17, RZ, RZ, R12 ;  /* 0x000000ffff119224 */ /* 0x000fce00078e000c */
.L_x_9:
[----:B------:R-:W-:-:S13]  /*2e90*/  ISETP.NE.AND P1, PT, RZ, UR11, PT ;  /* 0x0000000bff007c0c */ /* 0x000fda000bf25270 */
[----:B------:R-:W-:Y:S05]  /*2ea0*/  @!P1 EXIT ;  /* 0x000000000000994d */ /* 0x000fea0003800000 */
[----:B-1----:R-:W1:Y:S02]  /*2eb0*/  LDC.64 R24, c[0x0][0x290] ;  /* 0x0000a400ff187b82 */ /* 0x002e640000000a00 */
[----:B-1----:R-:W-:-:S05]  /*2ec0*/  IMAD.WIDE R24, R18, 0xc, R24 ;  /* 0x0000000c12187825 */ /* 0x002fca00078e0218 */
[----:B------:R1:W5:Y:S04]  /*2ed0*/  LDG.E R2, desc[UR56][R24.64] ;  /* 0x0000003818027981 */ /* 0x000368000c1e1900 */
[----:B------:R1:W5:Y:S04]  /*2ee0*/  LDG.E R0, desc[UR56][R24.64+0x4] ;  /* 0x0000043818007981 */ /* 0x000368000c1e1900 */
[----:B------:R1:W5:Y:S01]  /*2ef0*/  LDG.E R36, desc[UR56][R24.64+0x8] ;  /* 0x0000083818247981 */ /* 0x000362000c1e1900 */
[----:B------:R-:W-:Y:S01]  /*2f00*/  PLOP3.LUT P1, PT, PT, PT, UP1, 0x80, 0x0 ;  /* 0x000000000000781c */ /* 0x000fe20003f2f018 */
[----:B------:R-:W2:Y:S01]  /*2f10*/  S2UR UR41, SR_CgaCtaId ;  /* 0x00000000002979c3 */ /* 0x000ea20000008800 */
[----:B------:R-:W-:-:S11]  /*2f20*/  SHF.R.S32.HI R3, RZ, 0x1f, R18 ;  /* 0x0000001fff037819 */ /* 0x000fd60000011412 */
[----:B-1----:R-:W-:Y:S05]  /*2f30*/  @!P1 BRA `(.L_x_23) ;  /* 0x0000003c00b89947 */ /* 0x002fea0003800000 */
[----:B------:R-:W-:-:S06]  /*2f40*/  UISETP.GT.U32.AND UP0, UPT, UR18, 0x1, UPT ;  /* 0x000000011200788c */ /* 0x000fcc000bf04070 */
[----:B------:R-:W-:-:S13]  /*2f50*/  PLOP3.LUT P0, PT, PT, PT, UP0, 0x80, 0x0 ;  /* 0x000000000000781c */ /* 0x000fda0003f0f008 */
[----:B--2---:R-:W-:Y:S05]  /*2f60*/  @P0 EXIT ;  /* 0x000000000000094d */ /* 0x004fea0003800000 */
.L_x_24:
[----:B------:R-:W-:-:S08]  /*2f70*/  NOP ;  /* 0x0000000000007918 */ /* 0x000fd00000000000 */
[----:B------:R-:W1:Y:S02]  /*2f80*/  USETMAXREG.TRY_ALLOC.CTAPOOL UP0, 0xe8 ;  /* 0x000000e8000079c8 */ /* 0x000e640008000600 */
[----:B-1----:R-:W-:-:S13]  /*2f90*/  PLOP3.LUT P0, PT, PT, PT, UP0, 0x80, 0x0 ;  /* 0x000000000000781c */ /* 0x002fda0003f0f008 */
[----:B------:R-:W-:Y:S05]  /*2fa0*/  @!P0 BRA `(.L_x_24) ;  /* 0xfffffffc00f08947 */ /* 0x000fea000383ffff */
[----:B------:R-:W1:Y:S01]  /*2fb0*/  SHFL.IDX PT, R13, R13, RZ, 0x1f ;  /* 0x00001fff0d0d7589 */ /* 0x000e6200000e0000 */
[----:B------:R-:W2:Y:S01]  /*2fc0*/  S2UR UR4, SR_CTAID.Y ;  /* 0x00000000000479c3 */ /* 0x000ea20000002600 */
[----:B------:R-:W-:Y:S01]  /*2fd0*/  UMOV UR58, URZ ;  /* 0x0000003f003a7c82 */ /* 0x000fe20008000000 */
[----:B------:R-:W-:Y:S01]  /*2fe0*/  UMOV UR59, URZ ;  /* 0x0000003f003b7c82 */ /* 0x000fe20008000000 */
[----:B-1----:R-:W-:Y:S01]  /*2ff0*/  LOP3.LUT P0, RZ, R13, 0x3, RZ, 0xc0, !PT ;  /* 0x000000030dff7812 */ /* 0x002fe2000780c0ff */
[----:B--2---:R-:W-:-:S12]  /*3000*/  UIMAD UR4, UR4, UR39, UR40 ;  /* 0x00000027040472a4 */ /* 0x004fd8000f8e0228 */
[----:B------:R-:W-:Y:S05]  /*3010*/  @P0 BRA `(.L_x_25) ;  /* 0x0000000000a40947 */ /* 0x000fea0003800000 */
[----:B------:R-:W-:Y:S01]  /*3020*/  ELECT P0, URZ, PT ;  /* 0x00000000003f782f */ /* 0x000fe20003800000 */
[----:B------:R-:W-:-:S12]  /*3030*/  BSSY B0, `(.L_x_26) ;  /* 0x0000020000007945 */ /* 0x000fd80003800000 */
[----:B------:R-:W-:Y:S05]  /*3040*/  @!P0 BRA `(.L_x_27) ;  /* 0x0000000000788947 */ /* 0x000fea0003800000 */
[----:B------:R-:W1:Y:S01]  /*3050*/  S2UR UR6, SR_CgaCtaId ;  /* 0x00000000000679c3 */ /* 0x000e620000008800 */
[----:B------:R-:W-:Y:S01]  /*3060*/  UISETP.NE.AND UP0, UPT, UR12, 0x1, UPT ;  /* 0x000000010c00788c */ /* 0x000fe2000bf05270 */
[----:B------:R-:W-:-:S06]  /*3070*/  UMOV UR5, 0x400 ;  /* 0x0000040000057882 */ /* 0x000fcc0000000000 */
[----:B------:R-:W2:Y:S08]  /*3080*/  LDC.64 R4, c[0x0][0x700] ;  /* 0x0001c000ff047b82 */ /* 0x000eb00000000a00 */
[----:B----4-:R-:W2:Y:S08]  /*3090*/  LDC.64 R6, c[0x0][0x708] ;  /* 0x0001c200ff067b82 */ /* 0x010eb00000000a00 */
[----:B-----5:R-:W3:Y:S01]  /*30a0*/  LDC.64 R8, c[0x0][0x710] ;  /* 0x0001c400ff087b82 */ /* 0x020ee20000000a00 */
[----:B-1----:R-:W-:-:S04]  /*30b0*/  ULEA UR5, UR6, UR5, 0x18 ;  /* 0x0000000506057291 */ /* 0x002fc8000f8ec03f */
[----:B------:R-:W-:Y:S02]  /*30c0*/  UIADD3 UR6, UR5, 0x80, URZ ;  /* 0x0000008005067890 */ /* 0x000fe4000fffe03f */
[----:B------:R-:W-:Y:S01]  /*30d0*/  @!UP0 UIADD3 UR6, UR5, URZ, URZ ;  /* 0x0000003f05068290 */ /* 0x000fe2000fffe03f */
[----:B------:R-:W3:Y:S08]  /*30e0*/  LDC.64 R10, c[0x0][0x718] ;  /* 0x0001c600ff0a7b82 */ /* 0x000ef00000000a00 */
[----:B------:R-:W1:Y:S01]  /*30f0*/  LDC.64 R24, c[0x0][0x720] ;  /* 0x0001c800ff187b82 */ /* 0x000e620000000a00 */
[----:B--2---:R2:W-:Y:S07]  /*3100*/  STS.128 [UR6+0x38780], R4 ;  /* 0x03878004ff007988 */ /* 0x0045ee0008000c06 */
[----:B------:R-:W1:Y:S08]  /*3110*/  LDC.64 R26, c[0x0][0x728] ;  /* 0x0001ca00ff1a7b82 */ /* 0x000e700000000a00 */
[----:B------:R-:W4:Y:S01]  /*3120*/  LDC.64 R28, c[0x0][0x730] ;  /* 0x0001cc00ff1c7b82 */ /* 0x000f220000000a00 */
[----:B---3--:R2:W-:Y:S07]  /*3130*/  STS.128 [UR6+0x38790], R8 ;  /* 0x03879008ff007988 */ /* 0x0085ee0008000c06 */
[----:B------:R-:W4:Y:S08]  /*3140*/  LDC.64 R30, c[0x0][0x738] ;  /* 0x0001ce00ff1e7b82 */ /* 0x000f300000000a00 */
[----:B------:R-:W3:Y:S01]  /*3150*/  LDC.64 R32, c[0x0][0x740] ;  /* 0x0001d000ff207b82 */ /* 0x000ee20000000a00 */
[----:B-1----:R2:W-:Y:S07]  /*3160*/  STS.128 [UR6+0x387a0], R24 ;  /* 0x0387a018ff007988 */ /* 0x0025ee0008000c06 */
[----:B------:R-:W3:Y:S08]  /*3170*/  LDC.64 R34, c[0x0][0x748] ;  /* 0x0001d200ff227b82 */ /* 0x000ef00000000a00 */
[----:B------:R-:W1:Y:S01]  /*3180*/  LDC.64 R36, c[0x0][0x750] ;  /* 0x0001d400ff247b82 */ /* 0x000e620000000a00 */
[----:B----4-:R2:W-:Y:S07]  /*3190*/  STS.128 [UR6+0x387b0], R28 ;  /* 0x0387b01cff007988 */ /* 0x0105ee0008000c06 */
[----:B------:R-:W1:Y:S08]  /*31a0*/  LDC.64 R38, c[0x0][0x758] ;  /* 0x0001d600ff267b82 */ /* 0x000e700000000a00 */
[----:B------:R-:W4:Y:S01]  /*31b0*/  LDC.64 R40, c[0x0][0x760] ;  /* 0x0001d800ff287b82 */ /* 0x000f220000000a00 */
[----:B---3--:R2:W-:Y:S07]  /*31c0*/  STS.128 [UR6+0x387c0], R32 ;  /* 0x0387c020ff007988 */ /* 0x0085ee0008000c06 */
[----:B------:R-:W4:Y:S08]  /*31d0*/  LDC.64 R42, c[0x0][0x768] ;  /* 0x0001da00ff2a7b82 */ /* 0x000f300000000a00 */
[----:B------:R-:W3:Y:S01]  /*31e0*/  LDC.64 R44, c[0x0][0x770] ;  /* 0x0001dc00ff2c7b82 */ /* 0x000ee20000000a00 */
[----:B-1----:R2:W-:Y:S07]  /*31f0*/  STS.128 [UR6+0x387d0], R36 ;  /* 0x0387d024ff007988 */ /* 0x0025ee0008000c06 */
[----:B------:R-:W3:Y:S01]  /*3200*/  LDC.64 R46, c[0x0][0x778] ;  /* 0x0001de00ff2e7b82 */ /* 0x000ee20000000a00 */
[----:B----4-:R2:W-:Y:S04]  /*3210*/  STS.128 [UR6+0x387e0], R40 ;  /* 0x0387e028ff007988 */ /* 0x0105e80008000c06 */
[----:B---3--:R2:W-:Y:S02]  /*3220*/  STS.128 [UR6+0x387f0], R44 ;  /* 0x0387f02cff007988 */ /* 0x0085e40008000c06 */
.L_x_27:
[----:B------:R-:W-:Y:S05]  /*3230*/  BSYNC B0 ;  /* 0x0000000000007941 */ /* 0x000fea0003800000 */
.L_x_26:
[----:B------:R-:W-:Y:S01]  /*3240*/  UISETP.NE.AND UP0, UPT, UR12, 0x1, UPT ;  /* 0x000000010c00788c */ /* 0x000fe2000bf05270 */
[----:B------:R-:W-:Y:S01]  /*3250*/  NOP ;  /* 0x0000000000007918 */ /* 0x000fe20000000000 */
[----:B------:R-:W-:Y:S01]  /*3260*/  ULDC UR5, c[0x0][0x884] ;  /* 0x0002210000057ab9 */ /* 0x000fe20000000800 */
[----:B------:R-:W-:Y:S01]  /*3270*/  ULDC.64 UR58, c[0x0][0x800] ;  /* 0x00020000003a7ab9 */ /* 0x000fe20000000a00 */
[----:B------:R-:W-:-:S04]  /*3280*/  USEL UR5, UR5, URZ, UP0 ;  /* 0x0000003f05057287 */ /* 0x000fc80008000000 */
[----:B------:R-:W-:-:S04]  /*3290*/  UIADD3 UR5, UR4, UR5, URZ ;  /* 0x0000000504057290 */ /* 0x000fc8000fffe03f */
[----:B------:R-:W-:-:S12]  /*32a0*/  UIMAD.WIDE UR58, UR5, 0x80, UR58 ;  /* 0x00000080053a78a5 */ /* 0x000fd8000f8e023a */
.L_x_25:
[----:B------:R-:W-:-:S13]  /*32b0*/  ISETP.NE.AND P0, PT, RZ, UR54, PT ;  /* 0x00000036ff007c0c */ /* 0x000fda000bf05270 */
[----:B------:R-:W-:Y:S05]  /*32c0*/  @P0 BRA `(.L_x_28) ;  /* 0x00000004001c0947 */ /* 0x000fea0003800000 */
[----:B------:R-:W-:Y:S01]  /*32d0*/  ELECT P0, URZ, PT ;  /* 0x00000000003f782f */ /* 0x000fe20003800000 */
[----:B------:R-:W-:-:S12]  /*32e0*/  BSSY B0, `(.L_x_29) ;  /* 0x0000030000007945 */ /* 0x000fd80003800000 */
[----:B------:R-:W-:Y:S05]  /*32f0*/  @!P0 BRA `(.L_x_30) ;  /* 0x0000000000b88947 */ /* 0x000fea0003800000 */
[C---:B--2---:R-:W-:Y:S01]  /*3300*/  IMAD.SHL.U32 R4, R18.reuse, 0x8, RZ ;  /* 0x0000000812047824 */ /* 0x044fe200078e00ff */
[----:B------:R-:W-:Y:S01]  /*3310*/  ULDC.64 UR4, c[0x0][0x820] ;  /* 0x0002080000047ab9 */ /* 0x000fe20000000a00 */
[----:B------:R-:W-:-:S03]  /*3320*/  SHF.L.U64.HI R3, R18, 0x3, R3 ;  /* 0x0000000312037819 */ /* 0x000fc60000010203 */
[----:B----4-:R-:W-:-:S04]  /*3330*/  IADD3 R6, P0, R4, UR4, RZ ;  /* 0x0000000404067c10 */ /* 0x010fc8000ff1e0ff */
[----:B------:R-:W-:Y:S01]  /*3340*/  IADD3.X R7, R3, UR5, RZ, P0, !PT ;  /* 0x0000000503077c10 */ /* 0x000fe200087fe4ff */
[----:B------:R-:W-:-:S05]  /*3350*/  ULDC.64 UR4, c[0x0][0x818] ;  /* 0x0002060000047ab9 */ /* 0x000fca0000000a00 */
[----:B------:R-:W2:Y:S01]  /*3360*/  LDG.E.64 R6, desc[UR56][R6.64] ;  /* 0x0000003806067981 */ /* 0x000ea2000c1e1b00 */
[----:B------:R-:W-:-:S04]  /*3370*/  IADD3 R4, P0, R4, UR4, RZ ;  /* 0x0000000404047c10 */ /* 0x000fc8000ff1e0ff */
[----:B------:R-:W-:-:S06]  /*3380*/  IADD3.X R5, R3, UR5, RZ, P0, !PT ;  /* 0x0000000503057c10 */ /* 0x000fcc00087fe4ff */
[----:B------:R-:W3:Y:S01]  /*3390*/  LDG.E.64 R4, desc[UR56][R4.64] ;  /* 0x0000003804047981 */ /* 0x000ee2000c1e1b00 */
[----:B------:R-:W1:Y:S01]  /*33a0*/  S2UR UR5, SR_CgaCtaId ;  /* 0x00000000000579c3 */ /* 0x000e620000008800 */
[----:B------:R-:W-:Y:S01]  /*33b0*/  UISETP.NE.AND UP0, UPT, UR12, 0x1, UPT ;  /* 0x000000010c00788c */ /* 0x000fe2000bf05270 */
[----:B-----5:R-:W-:Y:S01]  /*33c0*/  VIADD R9, R0, 0xffffffff ;  /* 0xffffffff00097836 */ /* 0x020fe20000000000 */
[----:B------:R-:W-:Y:S01]  /*33d0*/  UMOV UR4, 0x400 ;  /* 0x0000040000047882 */ /* 0x000fe20000000000 */
[----:B------:R-:W-:Y:S01]  /*33e0*/  CS2R R10, SRZ ;  /* 0x00000000000a7805 */ /* 0x000fe2000001ff00 */
[----:B-1----:R-:W-:-:S04]  /*33f0*/  ULEA UR4, UR5, UR4, 0x18 ;  /* 0x0000000405047291 */ /* 0x002fc8000f8ec03f */
[----:B------:R-:W-:-:S03]  /*3400*/  UIADD3 UR5, UR4, 0x80, URZ ;  /* 0x0000008004057890 */ /* 0x000fc6000fffe03f */
[----:B------:R-:W-:-:S04]  /*3410*/  @!UP0 UIADD3 UR5, UR4, URZ, URZ ;  /* 0x0000003f04058290 */ /* 0x000fc8000fffe03f */
[----:B------:R-:W-:-:S05]  /*3420*/  UIADD3 UR4, UR5, 0x38780, URZ ;  /* 0x0003878005047890 */ /* 0x000fca000fffe03f */
[----:B------:R-:W1:Y:S01]  /*3430*/  LDS R3, [UR5+0x3879c] ;  /* 0x03879c05ff037984 */ /* 0x000e620008000800 */
[----:B------:R-:W-:-:S03]  /*3440*/  IMAD.U32 R20, RZ, RZ, UR4 ;  /* 0x00000004ff147e24 */ /* 0x000fc6000f8e00ff */
[----:B------:R-:W-:Y:S02]  /*3450*/  STS [UR5+0x387b0], RZ ;  /* 0x0387b0ffff007988 */ /* 0x000fe40008000805 */
[----:B------:R-:W-:-:S05]  /*3460*/  SHF.R.U64 R20, R20, 0x4, RZ ;  /* 0x0000000414147819 */ /* 0x000fca00000012ff */
[----:B------:R-:W-:Y:S04]  /*3470*/  STS [UR5+0x38790], R20 ;  /* 0x03879014ff007988 */ /* 0x000fe80008000805 */
[----:B------:R-:W-:Y:S01]  /*3480*/  STS [UR5+0x38794], R20 ;  /* 0x03879414ff007988 */ /* 0x000fe20008000805 */
[C---:B--2---:R-:W-:Y:S01]  /*3490*/  SHF.L.U64.HI R13, R6.reuse, 0x1, R7 ;  /* 0x00000001060d7819 */ /* 0x044fe20000010207 */
[----:B------:R-:W-:-:S03]  /*34a0*/  IMAD.SHL.U32 R6, R6, 0x2, RZ ;  /* 0x0000000206067824 */ /* 0x000fc600078e00ff */
[----:B------:R-:W-:Y:S02]  /*34b0*/  LOP3.LUT R13, R13, 0x1fffffff, RZ, 0xc0, !PT ;  /* 0x1fffffff0d0d7812 */ /* 0x000fe400078ec0ff */
[----:B------:R-:W-:Y:S02]  /*34c0*/  LOP3.LUT R0, R6, 0xfffffffe, RZ, 0xc0, !PT ;  /* 0xfffffffe06007812 */ /* 0x000fe400078ec0ff */
[--C-:B------:R-:W-:Y:S02]  /*34d0*/  SHF.R.U32.HI R8, RZ, 0x4, R13.reuse ;  /* 0x00000004ff087819 */ /* 0x100fe4000001160d */
[----:B------:R-:W-:Y:S01]  /*34e0*/  SHF.R.U64 R0, R0, 0x4, R13 ;  /* 0x0000000400007819 */ /* 0x000fe2000000120d */
[----:B---3--:R-:W-:Y:S01]  /*34f0*/  STS.64 [UR5+0x38780], R4 ;  /* 0x03878004ff007988 */ /* 0x008fe20008000a05 */
[----:B-1----:R-:W-:-:S03]  /*3500*/  LOP3.LUT R3, R3, 0xf, R8, 0xb8, !PT ;  /* 0x0000000f03037812 */ /* 0x002fc600078eb808 */
[----:B------:R-:W-:Y:S04]  /*3510*/  STS [UR5+0x3878c], R0 ;  /* 0x03878c00ff007988 */ /* 0x000fe80008000805 */
[----:B------:R-:W-:Y:S04]  /*3520*/  STS [UR5+0x3879c], R3 ;  /* 0x03879c03ff007988 */ /* 0x000fe80008000805 */
[----:B------:R-:W1:Y:S02]  /*3530*/  LDS R7, [UR5+0x3879c] ;  /* 0x03879c05ff077984 */ /* 0x000e640008000800 */
[----:B-1----:R-:W-:-:S05]  /*3540*/  LOP3.LUT R7, R7, 0xf0, RZ, 0xb8, !PT ;  /* 0x000000f007077812 */ /* 0x002fca00078eb8ff */
[----:B------:R-:W-:Y:S04]  /*3550*/  STS [UR5+0x3879c], R7 ;  /* 0x03879c07ff007988 */ /* 0x000fe80008000805 */
[----:B------:R-:W1:Y:S02]  /*3560*/  LDS R8, [UR5+0x3879c] ;  /* 0x03879c05ff087984 */ /* 0x000e640008000800 */
[----:B-1----:R-:W-:Y:S01]  /*3570*/  LOP3.LUT R21, R8, 0xf00, RZ, 0xb8, !PT ;  /* 0x00000f0008157812 */ /* 0x002fe200078eb8ff */
[----:B------:R-:W-:-:S04]  /*3580*/  VIADD R8, R2, 0xffffffff ;  /* 0xffffffff02087836 */ /* 0x000fc80000000000 */
[----:B------:R-:W-:Y:S04]  /*3590*/  STS.64 [UR5+0x38798], R20 ;  /* 0x03879814ff007988 */ /* 0x000fe80008000a05 */
[----:B------:R-:W1:Y:S04]  /*35a0*/  LDS R12, [UR5+0x3879c] ;  /* 0x03879c05ff0c7984 */ /* 0x000e680008000800 */
[----:B------:R3:W-:Y:S01]  /*35b0*/  STS.128 [UR5+0x387a0], R8 ;  /* 0x0387a008ff007988 */ /* 0x0007e20008000c05 */
[----:B-1----:R-:W-:-:S05]  /*35c0*/  LOP3.LUT R12, R12, 0xf000, RZ, 0xb8, !PT ;  /* 0x0000f0000c0c7812 */ /* 0x002fca00078eb8ff */
[----:B------:R3:W-:Y:S02]  /*35d0*/  STS [UR5+0x3879c], R12 ;  /* 0x03879c0cff007988 */ /* 0x0007e40008000805 */
.L_x_30:
[----:B------:R-:W-:Y:S05]  /*35e0*/  BSYNC B0 ;  /* 0x0000000000007941 */ /* 0x000fea0003800000 */
.L_x_29:
[----:B------:R-:W-:Y:S01]  /*35f0*/  ELECT P0, URZ, PT ;  /* 0x00000000003f782f */ /* 0x000fe20003800000 */
[----:B------:R-:W-:Y:S01]  /*3600*/  NOP ;  /* 0x0000000000007918 */ /* 0x000fe20000000000 */
[----:B------:R-:W-:Y:S11]  /*3610*/  BSSY B0, `(.L_x_31) ;  /* 0x0000004000007945 */ /* 0x000ff60003800000 */
[----:B------:R-:W-:Y:S05]  /*3620*/  @!P0 BRA `(.L_x_32) ;  /* 0x0000000000088947 */ /* 0x000fea0003800000 */
[----:B------:R0:W-:Y:S01]  /*3630*/  UTMACMDFLUSH ;  /* 0x00000000000079b7 */ /* 0x0001e20000000000 */
[----:B------:R-:W-:-:S04]  /*3640*/  DEPBAR.LE SB0, 0x0 ;  /* 0x000080000000791a */ /* 0x000fc80000000000 */
.L_x_32:
[----:B------:R-:W-:Y:S05]  /*3650*/  BSYNC B0 ;  /* 0x0000000000007941 */ /* 0x000fea0003800000 */
.L_x_31:
[----:B------:R-:W1:Y:S01]  /*3660*/  S2UR UR5, SR_CgaCtaId ;  /* 0x00000000000579c3 */ /* 0x000e620000008800 */
[----:B-----5:R-:W2:Y:S01]  /*3670*/  S2R R0, SR_LANEID ;  /* 0x0000000000007919 */ /* 0x020ea20000000000 */
[----:B------:R-:W-:Y:S01]  /*3680*/  UISETP.NE.AND UP0, UPT, UR12, 0x1, UPT ;  /* 0x000000010c00788c */ /* 0x000fe2000bf05270 */
[----:B------:R-:W-:Y:S02]  /*3690*/  UMOV UR4, 0x400 ;  /* 0x0000040000047882 */ /* 0x000fe40000000000 */
[----:B-1----:R-:W-:-:S04]  /*36a0*/  ULEA UR4, UR5, UR4, 0x18 ;  /* 0x0000000405047291 */ /* 0x002fc8000f8ec03f */
[----:B------:R-:W-:-:S04]  /*36b0*/  UIADD3 UR5, UR4, 0x80, URZ ;  /* 0x0000008004057890 */ /* 0x000fc8000fffe03f */
[----:B------:R-:W-:Y:S01]  /*36c0*/  @!UP0 UIADD3 UR5, UR4, URZ, URZ ;  /* 0x0000003f04058290 */ /* 0x000fe2000fffe03f */
[----:B--2---:R-:W-:-:S05]  /*36d0*/  IMAD.SHL.U32 R0, R0, 0x4, RZ ;  /* 0x0000000400007824 */ /* 0x004fca00078e00ff */
[----:B------:R-:W-:Y:S01]  /*36e0*/  IMAD.U32 R3, RZ, RZ, UR5 ;  /* 0x00000005ff037e24 */ /* 0x000fe2000f8e00ff */
[----:B------:R-:W-:-:S04]  /*36f0*/  IADD3 R2, P0, R0, UR58, RZ ;  /* 0x0000003a00027c10 */ /* 0x000fc8000ff1e0ff */
[----:B------:R-:W-:Y:S01]  /*3700*/  IADD3 R4, R0, 0x38780, R3 ;  /* 0x0003878000047810 */ /* 0x000fe20007ffe003 */
[----:B------:R-:W-:-:S04]  /*3710*/  IMAD.X R3, RZ, RZ, UR59, P0 ;  /* 0x0000003bff037e24 */ /* 0x000fc800080e06ff */
[----:B------:R-:W1:Y:S04]  /*3720*/  LDS R5, [R4] ;  /* 0x0000000004057984 */ /* 0x000e680000000800 */
[----:B-1----:R1:W5:Y:S02]  /*3730*/  ATOMG.E.EXCH.STRONG.GPU PT, RZ, [R2], R5 ;  /* 0x0000000502ff73a8 */ /* 0x00236400041ee100 */
.L_x_28:
[----:B------:R-:W-:Y:S01]  /*3740*/  LEA.HI R14, R14, R19, RZ, 0x8 ;  /* 0x000000130e0e7211 */ /* 0x000fe200078f40ff */
[----:B------:R-:W3:Y:S01]  /*3750*/  S2UR UR42, SR_CgaCtaId ;  /* 0x00000000002a79c3 */ /* 0x000ee20000008800 */
[----:B------:R-:W-:Y:S01]  /*3760*/  UISETP.NE.AND UP0, UPT, UR12, 0x1, UPT ;  /* 0x000000010c00788c */ /* 0x000fe2000bf05270 */
[----:B------:R-:W-:Y:S01]  /*3770*/  IMAD.MOV.U32 R92, RZ, RZ, 0x1 ;  /* 0x00000001ff5c7424 */ /* 0x000fe200078e00ff */
[----:B------:R-:W-:Y:S01]  /*3780*/  LOP3.LUT R14, R14, 0xffffff00, RZ, 0xc0, !PT ;  /* 0xffffff000e0e7812 */ /* 0x000fe200078ec0ff */
[----:B------:R-:W-:Y:S01]  /*3790*/  UMOV UR43, 0x400 ;  /* 0x00000400002b7882 */ /* 0x000fe20000000000 */
[----:B------:R-:W-:Y:S01]  /*37a0*/  IMAD.MOV.U32 R93, RZ, RZ, RZ ;  /* 0x000000ffff5d7224 */ /* 0x000fe200078e00ff */
[----:B------:R-:W-:Y:S02]  /*37b0*/  ULOP3.LUT UR50, UR52, 0x1, URZ, 0xfc, !UPT ;  /* 0x0000000134327892 */ /* 0x000fe4000f8efc3f */
[----:B------:R-:W-:Y:S01]  /*37c0*/  IMAD.IADD R14, R19, 0x1, -R14 ;  /* 0x00000001130e7824 */ /* 0x000fe200078e0a0e */
[----:B------:R-:W-:-:S02]  /*37d0*/  ULOP3.LUT UR47, UR53, 0x1, URZ, 0xfc, !UPT ;  /* 0x00000001352f7892 */ /* 0x000fc4000f8efc3f */
[----:B------:R-:W-:Y:S01]  /*37e0*/  ULOP3.LUT UR48, UR51, 0x1, URZ, 0xfc, !UPT ;  /* 0x0000000133307892 */ /* 0x000fe2000f8efc3f */
[C---:B--2---:R-:W-:Y:S01]  /*37f0*/  IMAD.SHL.U32 R4, R14.reuse, 0x40, RZ ;  /* 0x000000400e047824 */ /* 0x044fe200078e00ff */
[----:B-1----:R-:W-:Y:S01]  /*3800*/  SHF.R.S32.HI R3, RZ, 0x1f, R14 ;  /* 0x0000001fff037819 */ /* 0x002fe2000001140e */
[C---:B------:R-:W-:Y:S01]  /*3810*/  VIADD R90, R14.reuse, 0x1f ;  /* 0x0000001f0e5a7836 */ /* 0x040fe20000000000 */
[-C--:B-----5:R-:W-:Y:S01]  /*3820*/  LEA.HI R0, R14, R14.reuse, RZ, 0x1 ;  /* 0x0000000e0e007211 */ /* 0x0a0fe200078f08ff */
[----:B------:R-:W-:Y:S01]  /*3830*/  UMOV UR36, URZ ;  /* 0x0000003f00247c82 */ /* 0x000fe20008000000 */
[CC--:B------:R-:W-:Y:S01]  /*3840*/  LEA.HI R2, R3.reuse, R14.reuse, RZ, 0x5 ;  /* 0x0000000e03027211 */ /* 0x0c0fe200078f28ff */
[----:B------:R-:W-:Y:S01]  /*3850*/  UMOV UR55, URZ ;  /* 0x0000003f00377c82 */ /* 0x000fe20008000000 */
[----:B------:R-:W-:Y:S01]  /*3860*/  SHF.R.S32.HI R0, RZ, 0x1, R0 ;  /* 0x00000001ff007819 */ /* 0x000fe20000011400 */
[----:B------:R-:W-:Y:S01]  /*3870*/  UMOV UR60, URZ ;  /* 0x0000003f003c7c82 */ /* 0x000fe20008000000 */
[----:B------:R-:W-:Y:S01]  /*3880*/  SHF.R.S32.HI R2, RZ, 0x5, R2 ;  /* 0x00000005ff027819 */ /* 0x000fe20000011402 */
[----:B------:R-:W-:Y:S01]  /*3890*/  UMOV UR37, URZ ;  /* 0x0000003f00257c82 */ /* 0x000fe20008000000 */
[CC--:B----4-:R-:W-:Y:S01]  /*38a0*/  LEA.HI R6, R3.reuse, R14.reuse, RZ, 0x4 ;  /* 0x0000000e03067211 */ /* 0x0d0fe200078f20ff */
[----:B---3--:R-:W-:Y:S01]  /*38b0*/  ULEA UR43, UR42, UR43, 0x18 ;  /* 0x0000002b2a2b7291 */ /* 0x008fe2000f8ec03f */
[----:B------:R-:W-:Y:S01]  /*38c0*/  LOP3.LUT R4, R4, 0x40, RZ, 0xc0, !PT ;  /* 0x0000004004047812 */ /* 0x000fe200078ec0ff */
[----:B------:R-:W-:Y:S01]  /*38d0*/  IMAD.SHL.U32 R5, R2, 0x10, RZ ;  /* 0x0000001002057824 */ /* 0x000fe200078e00ff */
[----:B------:R-:W-:Y:S01]  /*38e0*/  SHF.R.S32.HI R9, RZ, 0x4, R6 ;  /* 0x00000004ff097819 */ /* 0x000fe20000011406 */
[----:B------:R-:W-:Y:S01]  /*38f0*/  IMAD.SHL.U32 R2, R0, 0x80, RZ ;  /* 0x0000008000027824 */ /* 0x000fe200078e00ff */
[----:B------:R-:W-:Y:S01]  /*3900*/  LEA.HI R0, R3, R14, RZ, 0x3 ;  /* 0x0000000e03007211 */ /* 0x000fe200078f18ff */
[----:B------:R-:W-:Y:S01]  /*3910*/  UIADD3 UR49, UR43, 0x80, URZ ;  /* 0x000000802b317890 */ /* 0x000fe2000fffe03f */
[----:B------:R-:W-:Y:S01]  /*3920*/  LOP3.LUT R7, R4, 0x30, R5, 0xf8, !PT ;  /* 0x0000003004077812 */ /* 0x000fe200078ef805 */
[----:B------:R-:W-:Y:S01]  /*3930*/  @!UP0 UIADD3 UR49, UR43, URZ, URZ ;  /* 0x0000003f2b318290 */ /* 0x000fe2000fffe03f */
[----:B------:R-:W-:Y:S01]  /*3940*/  LEA.HI R6, R6, R9, RZ, 0x1 ;  /* 0x0000000906067211 */ /* 0x000fe200078f08ff */
[----:B------:R-:W-:Y:S01]  /*3950*/  UMOV UR38, URZ ;  /* 0x0000003f00267c82 */ /* 0x000fe20008000000 */
[----:B------:R-:W-:Y:S01]  /*3960*/  LOP3.LUT R5, R2, 0x180, RZ, 0xc0, !PT ;  /* 0x0000018002057812 */ /* 0x000fe200078ec0ff */
[----:B------:R-:W-:Y:S01]  /*3970*/  UIADD3 UR49, UR49, 0x38780, URZ ;  /* 0x0003878031317890 */ /* 0x000fe2000fffe03f */
[----:B------:R-:W-:-:S02]  /*3980*/  LOP3.LUT R6, R6, 0x7ffffe, RZ, 0xc0, !PT ;  /* 0x007ffffe06067812 */ /* 0x000fc400078ec0ff */
[----:B------:R-:W-:Y:S02]  /*3990*/  LOP3.LUT R4, R5, R4, RZ, 0xfc, !PT ;  /* 0x0000000405047212 */ /* 0x000fe400078efcff */
[----:B------:R-:W-:Y:S01]  /*39a0*/  LEA.HI R88, R3, R14, RZ, 0x7 ;  /* 0x0000000e03587211 */ /* 0x000fe200078f38ff */
[----:B------:R-:W-:Y:S01]  /*39b0*/  IMAD.IADD R9, R9, 0x1, -R6 ;  /* 0x0000000109097824 */ /* 0x000fe200078e0a06 */
[----:B------:R-:W-:Y:S02]  /*39c0*/  LOP3.LUT R0, R7, 0x8, R0, 0xf8, !PT ;  /* 0x0000000807007812 */ /* 0x000fe400078ef800 */
[----:B------:R-:W-:Y:S02]  /*39d0*/  SHF.R.U32.HI R4, RZ, 0x3, R4 ;  /* 0x00000003ff047819 */ /* 0x000fe40000011604 */
[----:B------:R-:W-:Y:S02]  /*39e0*/  SHF.R.S32.HI R88, RZ, 0x7, R88 ;  /* 0x00000007ff587819 */ /* 0x000fe40000011458 */
[----:B------:R-:W-:-:S03]  /*39f0*/  LOP3.LUT R0, R4, R0, R5, 0x1e, !PT ;  /* 0x0000000004007212 */ /* 0x000fc600078e1e05 */
[----:B------:R-:W-:-:S04]  /*3a00*/  IMAD R9, R88, 0x4, R9 ;  /* 0x0000000458097824 */ /* 0x000fc800078e0209 */
[----:B------:R-:W-:Y:S02]  /*3a10*/  IMAD.U32 R89, R9, 0x200, R0 ;  /* 0x0000020009597824 */ /* 0x000fe400078e0000 */
[----:B------:R-:W-:-:S07]  /*3a20*/  IMAD.MOV.U32 R0, RZ, RZ, 0x1 ;  /* 0x00000001ff007424 */ /* 0x000fce00078e00ff */
.L_x_97:
[----:B-1-3--:R-:W1:Y:S02]  /*3a30*/  LDC.64 R2, c[0x0][0x290] ;  /* 0x0000a400ff027b82 */ /* 0x00ae640000000a00 */
[----:B-1----:R-:W-:-:S05]  /*3a40*/  IMAD.WIDE R2, R18, 0xc, R2 ;  /* 0x0000000c12027825 */ /* 0x002fca00078e0202 */
[----:B------:R-:W2:Y:S01]  /*3a50*/  LDG.E R6, desc[UR56][R2.64+0x8] ;  /* 0x0000083802067981 */ /* 0x000ea2000c1e1900 */
[----:B------:R-:W-:Y:S01]  /*3a60*/  UMOV UR8, URZ ;  /* 0x0000003f00087c82 */ /* 0x000fe20008000000 */
[----:B------:R-:W-:Y:S01]  /*3a70*/  UMOV UR10, UR60 ;  /* 0x0000003c000a7c82 */ /* 0x000fe20008000000 */
[--C-:B------:R-:W-:Y:S01]  /*3a80*/  IMAD.MOV.U32 R91, RZ, RZ, R18.reuse ;  /* 0x000000ffff5b7224 */ /* 0x100fe200078e0012 */
[----:B-----5:R-:W1:Y:S01]  /*3a90*/  SHFL.IDX PT, R4, R88, RZ, 0x1f ;  /* 0x00001fff58047589 */ /* 0x020e6200000e0000 */
[----:B------:R-:W-:Y:S02]  /*3aa0*/  SHF.R.S32.HI R19, RZ, 0x1f, R18 ;  /* 0x0000001fff137819 */ /* 0x000fe40000011412 */
[----:B------:R-:W-:Y:S02]  /*3ab0*/  CS2R R86, SRZ ;  /* 0x0000000000567805 */ /* 0x000fe4000001ff00 */
[----:B------:R-:W-:Y:S02]  /*3ac0*/  CS2R R24, SRZ ;  /* 0x0000000000187805 */ /* 0x000fe4000001ff00 */
[----:B------:R-:W-:-:S02]  /*3ad0*/  CS2R R26, SRZ ;  /* 0x00000000001a7805 */ /* 0x000fc4000001ff00 */
[----:B------:R-:W-:Y:S02]  /*3ae0*/  CS2R R28, SRZ ;  /* 0x00000000001c7805 */ /* 0x000fe4000001ff00 */
[----:B------:R-:W-:Y:S02]  /*3af0*/  CS2R R30, SRZ ;  /* 0x00000000001e7805 */ /* 0x000fe4000001ff00 */
[----:B------:R-:W-:Y:S02]  /*3b00*/  CS2R R32, SRZ ;  /* 0x0000000000207805 */ /* 0x000fe4000001ff00 */
        /* <DEDUP_REMOVED lines=16> */
[----:B-1----:R-:W-:Y:S01]  /*3c10*/  R2UR UR4, R4 ;  /* 0x00000000040472ca */ /* 0x002fe200000e0000 */
[----:B------:R-:W-:Y:S01]  /*3c20*/  IMAD.U32 R4, RZ, RZ, UR37 ;  /* 0x00000025ff047e24 */ /* 0x000fe2000f8e00ff */
        /* <DEDUP_REMOVED lines=9> */
[----:B------:R-:W-:Y:S01]  /*3cc0*/  CS2R R84, SRZ ;  /* 0x0000000000547805 */ /* 0x000fe2000001ff00 */
[----:B------:R-:W-:-:S04]  /*3cd0*/  ULEA.HI UR5, UR4, UR4, URZ, 0x1 ;  /* 0x0000000404057291 */ /* 0x000fc8000f8f083f */
[----:B------:R-:W-:-:S04]  /*3ce0*/  ULOP3.LUT UR5, UR5, 0x1e, URZ, 0xc0, !UPT ;  /* 0x0000001e05057892 */ /* 0x000fc8000f8ec03f */
[----:B------:R-:W-:-:S04]  /*3cf0*/  UIADD3 UR5, UR4, -UR5, URZ ;  /* 0x8000000504057290 */ /* 0x000fc8000fffe03f */
[----:B------:R-:W-:-:S04]  /*3d00*/  ULEA UR5, UR5, UR43, 0xd ;  /* 0x0000002b05057291 */ /* 0x000fc8000f8e683f */
[----:B------:R-:W-:-:S04]  /*3d10*/  USHF.R.U32.HI UR5, URZ, 0x4, UR5 ;  /* 0x000000043f057899 */ /* 0x000fc80008011605 */
[----:B------:R-:W-:-:S04]  /*3d20*/  ULOP3.LUT UR5, UR5, 0x3fff, URZ, 0xc0, !UPT ;  /* 0x00003fff05057892 */ /* 0x000fc8000f8ec03f */
[----:B------:R-:W-:Y:S01]  /*3d30*/  ULOP3.LUT UR9, UR5, 0x10000, URZ, 0xfc, !UPT ;  /* 0x0001000005097892 */ /* 0x000fe2000f8efc3f */
[----:B--2---:R-:W-:-:S13]  /*3d40*/  ISETP.GE.AND P0, PT, R6, 0x1, PT ;  /* 0x000000010600780c */ /* 0x004fda0003f06270 */
[----:B------:R-:W-:Y:S05]  /*3d50*/  @!P0 BRA `(.L_x_33) ;  /* 0x0000000000d88947 */ /* 0x000fea0003800000 */
[----:B------:R-:W-:-:S06]  /*3d60*/  UISETP.NE.AND UP0, UPT, UR50, 0x3, UPT ;  /* 0x000000033200788c */ /* 0x000fcc000bf05270 */
[----:B------:R-:W-:-:S13]  /*3d70*/  PLOP3.LUT P1, PT, PT, PT, UP0, 0x80, 0x0 ;  /* 0x000000000000781c */ /* 0x000fda0003f2f008 */
[----:B------:R-:W-:Y:S05]  /*3d80*/  @!P1 BRA `(.L_x_34) ;  /* 0x0000000000049947 */ /* 0x000fea0003800000 */
[----:B------:R-:W-:Y:S01]  /*3d90*/  BPT.TRAP 0x1 ;  /* 0x000000040000795c */ /* 0x000fe20000300000 */
.L_x_34:
[----:B------:R-:W-:Y:S01]  /*3da0*/  ULEA UR4, UR60, UR43, 0x3 ;  /* 0x0000002b3c047291 */ /* 0x000fe2000f8e183f */
[----:B------:R-:W-:-:S05]  /*3db0*/  IMAD.U32 R2, RZ, RZ, UR37 ;  /* 0x00000025ff027e24 */ /* 0x000fca000f8e00ff */
[----:B------:R-:W-:-:S04]  /*3dc0*/  SHF.L.U32 R2, R2, 0x1f, RZ ;  /* 0x0000001f02027819 */ /* 0x000fc800000006ff */
[----:B------:R1:W2:Y:S01]  /*3dd0*/  SYNCS.PHASECHK.TRANS64.TRYWAIT P0, [UR4+0x38480], R2 ;  /* 0x03848002ff0075a7 */ /* 0x0002a20008000144 */
[----:B------:R-:W-:Y:S05]  /*3de0*/  @!P1 BRA `(.L_x_35) ;  /* 0x0000000000049947 */ /* 0x000fea0003800000 */
[----:B------:R-:W-:Y:S01]  /*3df0*/  BPT.TRAP 0x1 ;  /* 0x000000040000795c */ /* 0x000fe20000300000 */
.L_x_35:
[----:B--2---:R-:W-:Y:S05]  /*3e00*/  @P0 BRA `(.L_x_36) ;  /* 0x0000000000080947 */ /* 0x004fea0003800000 */
[----:B------:R-:W2:Y:S02]  /*3e10*/  SYNCS.PHASECHK.TRANS64.TRYWAIT P0, [UR4+0x38480], R2 ;  /* 0x03848002ff0075a7 */ /* 0x000ea40008000144 */
[----:B--2---:R-:W-:Y:S05]  /*3e20*/  @!P0 BRA `(.L_x_37) ;  /* 0x0000008800588947 */ /* 0x004fea0003800000 */
.L_x_36:
[----:B------:R-:W-:Y:S01]  /*3e30*/  UIADD3 UR4, UR43, 0x18000, URZ ;  /* 0x000180002b047890 */ /* 0x000fe2000fffe03f */
[----:B------:R-:W-:Y:S01]  /*3e40*/  WARPGROUP.ARRIVE ;  /* 0x00000000000079c5 */ /* 0x000fe20000000000 */
[----:B------:R-:W-:Y:S02]  /*3e50*/  ULEA UR8, UR60, UR9, 0xa ;  /* 0x000000093c087291 */ /* 0x000fe4000f8e503f */
[----:B------:R-:W-:Y:S01]  /*3e60*/  USHF.R.U32.HI UR4, URZ, 0x4, UR4 ;  /* 0x000000043f047899 */ /* 0x000fe20008011604 */
[----:B------:R-:W-:Y:S01]  /*3e70*/  UMOV UR5, 0x40000040 ;  /* 0x4000004000057882 */ /* 0x000fe20000000000 */
[----:B------:R-:W-:Y:S02]  /*3e80*/  UMOV UR7, 0x40000040 ;  /* 0x4000004000077882 */ /* 0x000fe40000000000 */
[----:B------:R-:W-:-:S04]  /*3e90*/  ULOP3.LUT UR4, UR4, 0x3fff, URZ, 0xc0, !UPT ;  /* 0x00003fff04047892 */ /* 0x000fc8000f8ec03f */
[----:B------:R-:W-:-:S04]  /*3ea0*/  ULOP3.LUT UR4, UR4, 0x10000, URZ, 0xfc, !UPT ;  /* 0x0001000004047892 */ /* 0x000fc8000f8efc3f */
[----:B------:R-:W-:-:S03]  /*3eb0*/  ULEA UR10, UR60, UR4, 0xa ;  /* 0x000000043c0a7291 */ /* 0x000fc6000f8e503f */
[----:B------:R-:W-:-:S04]  /*3ec0*/  UMOV UR4, UR8 ;  /* 0x0000000800047c82 */ /* 0x000fc80008000000 */
[----:B------:R-:W-:Y:S02]  /*3ed0*/  UMOV UR6, UR10 ;  /* 0x0000000a00067c82 */ /* 0x000fe40008000000 */
[----:B------:R-:W-:Y:S01]  /*3ee0*/  HGMMA.64x128x16.F32 R24, gdesc[UR4], RZ, !UPT, gsb0 ;  /* 0x01e00000041879f0 */ /* 0x000fe2000c0008ff */
[----:B------:R-:W-:Y:S02]  /*3ef0*/  UIADD3 UR4, UR8, 0x2, URZ ;  /* 0x0000000208047890 */ /* 0x000fe4000fffe03f */
[----:B------:R-:W-:Y:S01]  /*3f00*/  UIADD3 UR6, UR10, 0x2, URZ ;  /* 0x000000020a067890 */ /* 0x000fe2000fffe03f */
[----:B------:R-:W-:Y:S01]  /*3f10*/  UMOV UR5, 0x40000040 ;  /* 0x4000004000057882 */ /* 0x000fe20000000000 */
[----:B------:R-:W-:Y:S01]  /*3f20*/  UMOV UR7, 0x40000040 ;  /* 0x4000004000077882 */ /* 0x000fe20000000000 */
[----:B------:R-:W-:Y:S02]  /*3f30*/  WARPGROUP.DEPBAR.LE gsb0, 0x0 ;  /* 0x00008000000079c5 */ /* 0x000fe40000010000 */
[----:B------:R-:W-:-:S06]  /*3f40*/  WARPGROUP.ARRIVE ;  /* 0x00000000000079c5 */ /* 0x000fcc0000000000 */
[----:B------:R-:W-:Y:S01]  /*3f50*/  HGMMA.64x128x16.F32 R24, gdesc[UR4], R24, gsb0 ;  /* 0x01e00000041879f0 */ /* 0x000fe20008000818 */
        /* <DEDUP_REMOVED lines=11> */
[----:B------:R-:W-:Y:S01]  /*4010*/  UIADD3 UR10, UR60, 0x1, URZ ;  /* 0x000000013c0a7890 */ /* 0x000fe2000fffe03f */
[----:B------:R-:W-:-:S03]  /*4020*/  UMOV UR8, 0x1 ;  /* 0x0000000100087882 */ /* 0x000fc60000000000 */
[----:B------:R-:W-:-:S04]  /*4030*/  UISETP.NE.AND UP0, UPT, UR10, 0x6, UPT ;  /* 0x000000060a00788c */ /* 0x000fc8000bf05270 */
[----:B------:R-:W-:Y:S01]  /*4040*/  USEL UR10, UR10, URZ, UP0 ;  /* 0x0000003f0a0a7287 */ /* 0x000fe20008000000 */
[----:B------:R-:W-:Y:S02]  /*4050*/  WARPGROUP.DEPBAR.LE gsb0, 0x0 ;  /* 0x00008000000079c5 */ /* 0x000fe40000010000 */
[----:B------:R-:W-:-:S06]  /*4060*/  WARPGROUP.ARRIVE ;  /* 0x00000000000079c5 */ /* 0x000fcc0000000000 */
[----:B------:R-:W-:Y:S01]  /*4070*/  HGMMA.64x128x16.F32 R24, gdesc[UR4], R24, gsb0 ;  /* 0x01e00000041879f0 */ /* 0x000fe20008000818 */
[----:B------:R-:W-:-:S04]  /*4080*/  USEL UR4, URZ, 0x1, UP0 ;  /* 0x000000013f047887 */ /* 0x000fc80008000000 */
[----:B------:R-:W-:-:S06]  /*4090*/  ULOP3.LUT UR4, UR37, UR4, URZ, 0x3c, !UPT ;  /* 0x0000000425047292 */ /* 0x000fcc000f8e3c3f */
[----:B------:R-:W-:Y:S01]  /*40a0*/  IMAD.U32 R4, RZ, RZ, UR4 ;  /* 0x00000004ff047e24 */ /* 0x000fe2000f8e00ff */
[----:B------:R-:W-:-:S06]  /*40b0*/  WARPGROUP.DEPBAR.LE gsb0, 0x0 ;  /* 0x00008000000079c5 */ /* 0x000fcc0000010000 */
.L_x_33:
[----:B-12---:R-:W-:-:S05]  /*40c0*/  VIADD R2, R6, 0x3f ;  /* 0x0000003f06027836 */ /* 0x006fca0000000000 */
[----:B------:R-:W-:-:S04]  /*40d0*/  SHF.R.S32.HI R3, RZ, 0x1f, R2 ;  /* 0x0000001fff037819 */ /* 0x000fc80000011402 */
[----:B------:R-:W-:-:S04]  /*40e0*/  LEA.HI R3, R3, R2, RZ, 0x6 ;  /* 0x0000000203037211 */ /* 0x000fc800078f30ff */
[----:B------:R-:W-:-:S04]  /*40f0*/  SHF.R.S32.HI R3, RZ, 0x6, R3 ;  /* 0x00000006ff037819 */ /* 0x000fc80000011403 */
[----:B------:R-:W-:-:S05]  /*4100*/  VIMNMX R2, R3, 0x1, PT ;  /* 0x0000000103027848 */ /* 0x000fca0003fe0100 */
[----:B------:R-:W-:-:S05]  /*4110*/  IMAD.IADD R7, R3, 0x1, -R2 ;  /* 0x0000000103077824 */ /* 0x000fca00078e0a02 */
[----:B------:R-:W-:-:S13]  /*4120*/  ISETP.GE.AND P0, PT, R7, 0x1, PT ;  /* 0x000000010700780c */ /* 0x000fda0003f06270 */
[----:B------:R-:W-:Y:S05]  /*4130*/  @!P0 BRA `(.L_x_38) ;  /* 0x00000004001c8947 */ /* 0x000fea0003800000 */
[----:B------:R-:W-:Y:S02]  /*4140*/  IMAD.MOV.U32 R2, RZ, RZ, R7 ;  /* 0x000000ffff027224 */ /* 0x000fe400078e0007 */
[----:B------:R-:W-:-:S07]  /*4150*/  IMAD.U32 R3, RZ, RZ, UR60 ;  /* 0x0000003cff037e24 */ /* 0x000fce000f8e00ff */
.L_x_45:
[----:B------:R-:W-:-:S06]  /*4160*/  UISETP.NE.AND UP0, UPT, UR50, 0x3, UPT ;  /* 0x000000033200788c */ /* 0x000fcc000bf05270 */
[----:B------:R-:W-:-:S13]  /*4170*/  PLOP3.LUT P1, PT, PT, PT, UP0, 0x80, 0x0 ;  /* 0x000000000000781c */ /* 0x000fda0003f2f008 */
[----:B------:R-:W-:Y:S05]  /*4180*/  @!P1 BRA `(.L_x_39) ;  /* 0x0000000000049947 */ /* 0x000fea0003800000 */
[----:B------:R-:W-:Y:S01]  /*4190*/  BPT.TRAP 0x1 ;  /* 0x000000040000795c */ /* 0x000fe20000300000 */
.L_x_39:
[----:B------:R-:W-:Y:S01]  /*41a0*/  ULEA UR4, UR10, UR43, 0x3 ;  /* 0x0000002b0a047291 */ /* 0x000fe2000f8e183f */
[----:B------:R-:W-:-:S08]  /*41b0*/  SHF.L.U32 R5, R4, 0x1f, RZ ;  /* 0x0000001f04057819 */ /* 0x000fd000000006ff */
[----:B------:R1:W2:Y:S01]  /*41c0*/  SYNCS.PHASECHK.TRANS64.TRYWAIT P0, [UR4+0x38480], R5 ;  /* 0x03848005ff0075a7 */ /* 0x0002a20008000144 */
[----:B------:R-:W-:Y:S05]  /*41d0*/  @!P1 BRA `(.L_x_40) ;  /* 0x0000000000049947 */ /* 0x000fea0003800000 */
[----:B------:R-:W-:Y:S01]  /*41e0*/  BPT.TRAP 0x1 ;  /* 0x000000040000795c */ /* 0x000fe20000300000 */
.L_x_40:
[----:B--2---:R-:W-:Y:S05]  /*41f0*/  @P0 BRA `(.L_x_41) ;  /* 0x0000000000080947 */ /* 0x004fea0003800000 */
[----:B------:R-:W2:Y:S02]  /*4200*/  SYNCS.PHASECHK.TRANS64.TRYWAIT P0, [UR4+0x38480], R5 ;  /* 0x03848005ff0075a7 */ /* 0x000ea40008000144 */
[----:B--2---:R-:W-:Y:S05]  /*4210*/  @!P0 BRA `(.L_x_42) ;  /* 0x0000008400748947 */ /* 0x004fea0003800000 */
.L_x_41:
[----:B------:R-:W-:Y:S01]  /*4220*/  UIADD3 UR4, UR43, 0x18000, URZ ;  /* 0x000180002b047890 */ /* 0x000fe2000fffe03f */
[----:B------:R-:W-:Y:S01]  /*4230*/  WARPGROUP.ARRIVE ;  /* 0x00000000000079c5 */ /* 0x000fe20000000000 */
[----:B------:R-:W-:Y:S02]  /*4240*/  UISETP.NE.U32.AND UP0, UPT, UR8, URZ, UPT ;  /* 0x0000003f0800728c */ /* 0x000fe4000bf05070 */
[----:B------:R-:W-:Y:S02]  /*4250*/  USHF.R.U32.HI UR4, URZ, 0x4, UR4 ;  /* 0x000000043f047899 */ /* 0x000fe40008011604 */
[----:B------:R-:W-:Y:S02]  /*4260*/  ULEA UR11, UR10, UR9, 0xa ;  /* 0x000000090a0b7291 */ /* 0x000fe4000f8e503f */
[----:B------:R-:W-:Y:S01]  /*4270*/  ULOP3.LUT UR4, UR4, 0x3fff, URZ, 0xc0, !UPT ;  /* 0x00003fff04047892 */ /* 0x000fe2000f8ec03f */
[----:B------:R-:W-:Y:S01]  /*4280*/  UMOV UR5, 0x40000040 ;  /* 0x4000004000057882 */ /* 0x000fe20000000000 */
[----:B------:R-:W-:-:S02]  /*4290*/  UMOV UR7, 0x40000040 ;  /* 0x4000004000077882 */ /* 0x000fc40000000000 */
[----:B------:R-:W-:-:S04]  /*42a0*/  ULOP3.LUT UR4, UR4, 0x10000, URZ, 0xfc, !UPT ;  /* 0x0001000004047892 */ /* 0x000fc8000f8efc3f */
[----:B------:R-:W-:-:S03]  /*42b0*/  ULEA UR12, UR10, UR4, 0xa ;  /* 0x000000040a0c7291 */ /* 0x000fc6000f8e503f */
[----:B------:R-:W-:-:S04]  /*42c0*/  UMOV UR4, UR11 ;  /* 0x0000000b00047c82 */ /* 0x000fc80008000000 */
[----:B------:R-:W-:Y:S02]  /*42d0*/  UMOV UR6, UR12 ;  /* 0x0000000c00067c82 */ /* 0x000fe40008000000 */
[----:B------:R-:W-:Y:S01]  /*42e0*/  HGMMA.64x128x16.F32 R24, gdesc[UR4], R24, UP0, gsb0 ;  /* 0x01e00000041879f0 */ /* 0x000fe2000b800818 */
[----:B------:R-:W-:Y:S02]  /*42f0*/  UIADD3 UR4, UR11, 0x2, URZ ;  /* 0x000000020b047890 */ /* 0x000fe4000fffe03f */
[----:B------:R-:W-:Y:S01]  /*4300*/  UIADD3 UR6, UR12, 0x2, URZ ;  /* 0x000000020c067890 */ /* 0x000fe2000fffe03f */
[----:B------:R-:W-:Y:S01]  /*4310*/  UMOV UR5, 0x40000040 ;  /* 0x4000004000057882 */ /* 0x000fe20000000000 */
[----:B------:R-:W-:Y:S01]  /*4320*/  UMOV UR7, 0x40000040 ;  /* 0x4000004000077882 */ /* 0x000fe20000000000 */
[----:B------:R-:W-:Y:S02]  /*4330*/  WARPGROUP.DEPBAR.LE gsb0, 0x0 ;  /* 0x00008000000079c5 */ /* 0x000fe40000010000 */
[----:B------:R-:W-:-:S06]  /*4340*/  WARPGROUP.ARRIVE ;  /* 0x00000000000079c5 */ /* 0x000fcc0000000000 */
        /* <DEDUP_REMOVED lines=14> */
[----:B------:R-:W-:Y:S03]  /*4430*/  HGMMA.64x128x16.F32 R24, gdesc[UR4], R24, UP0, gsb0 ;  /* 0x01e00000041879f0 */ /* 0x000fe6000b800818 */
[----:B------:R-:W-:Y:S02]  /*4440*/  WARPGROUP.DEPBAR.LE gsb0, 0x0 ;  /* 0x00008000000079c5 */ /* 0x000fe40000010000 */
[----:B------:R-:W-:Y:S05]  /*4450*/  @!P1 BRA `(.L_x_43) ;  /* 0x0000000000049947 */ /* 0x000fea0003800000 */
[----:B------:R-:W-:Y:S01]  /*4460*/  BPT.TRAP 0x1 ;  /* 0x000000040000795c */ /* 0x000fe20000300000 */
.L_x_43:
[----:B------:R-:W-:Y:S01]  /*4470*/  ISETP.NE.AND P0, PT, R23, RZ, PT ;  /* 0x000000ff1700720c */ /* 0x000fe20003f05270 */
[----:B------:R-:W-:-:S12]  /*4480*/  UISETP.GT.U32.AND UP0, UPT, UR52, 0x1, UPT ;  /* 0x000000013400788c */ /* 0x000fd8000bf04070 */
[----:B-12---:R-:W-:-:S05]  /*4490*/  @P0 LEA R5, R3, UR43, 0x3 ;  /* 0x0000002b03050c11 */ /* 0x006fca000f8e18ff */
[----:B------:R-:W-:-:S05]  /*44a0*/  @P0 VIADD R5, R5, 0x384b0 ;  /* 0x000384b005050836 */ /* 0x000fca0000000000 */
[----:B------:R-:W-:-:S04]  /*44b0*/  @P0 PRMT R5, R22, 0x654, R5 ;  /* 0x0000065416050816 */ /* 0x000fc80000000005 */
[----:B------:R1:W-:Y:S01]  /*44c0*/  @P0 SYNCS.ARRIVE.TRANS64.RED.A1T0 RZ, [R5+URZ], RZ ;  /* 0x000000ff05ff09a7 */ /* 0x0003e2000810043f */
[----:B------:R-:W-:-:S13]  /*44d0*/  PLOP3.LUT P0, PT, PT, PT, UP0, 0x80, 0x0 ;  /* 0x000000000000781c */ /* 0x000fda0003f0f008 */
[----:B-1----:R-:W-:Y:S05]  /*44e0*/  @P0 BRA `(.L_x_44) ;  /* 0x0000000000040947 */ /* 0x002fea0003800000 */
[----:B------:R-:W-:Y:S01]  /*44f0*/  BPT.TRAP 0x1 ;  /* 0x000000040000795c */ /* 0x000fe20000300000 */
.L_x_44:
[----:B------:R-:W-:Y:S01]  /*4500*/  UIADD3 UR10, UR10, 0x1, URZ ;  /* 0x000000010a0a7890 */ /* 0x000fe2000fffe03f */
[C---:B------:R-:W-:Y:S01]  /*4510*/  ISETP.GT.AND P1, PT, R2.reuse, 0x1, PT ;  /* 0x000000010200780c */ /* 0x040fe20003f24270 */
[----:B------:R-:W-:Y:S02]  /*4520*/  VIADD R3, R3, 0x1 ;  /* 0x0000000103037836 */ /* 0x000fe40000000000 */
[----:B------:R-:W-:Y:S01]  /*4530*/  UISETP.NE.AND UP0, UPT, UR10, 0x6, UPT ;  /* 0x000000060a00788c */ /* 0x000fe2000bf05270 */
[----:B------:R-:W-:Y:S02]  /*4540*/  VIADD R2, R2, 0xffffffff ;  /* 0xffffffff02027836 */ /* 0x000fe40000000000 */
[C---:B------:R-:W-:Y:S01]  /*4550*/  ISETP.NE.AND P0, PT, R3.reuse, 0x6, PT ;  /* 0x000000060300780c */ /* 0x040fe20003f05270 */
[----:B------:R-:W-:Y:S02]  /*4560*/  USEL UR4, URZ, 0x1, UP0 ;  /* 0x000000013f047887 */ /* 0x000fe40008000000 */
[----:B------:R-:W-:Y:S01]  /*4570*/  USEL UR10, UR10, URZ, UP0 ;  /* 0x0000003f0a0a7287 */ /* 0x000fe20008000000 */
[----:B------:R-:W-:-:S03]  /*4580*/  SEL R3, R3, RZ, P0 ;  /* 0x000000ff03037207 */ /* 0x000fc60000000000 */
[----:B------:R-:W-:Y:S01]  /*4590*/  LOP3.LUT R4, R4, UR4, RZ, 0x3c, !PT ;  /* 0x0000000404047c12 */ /* 0x000fe2000f8e3cff */
[----:B------:R-:W-:Y:S07]  /*45a0*/  @P1 BRA `(.L_x_45) ;  /* 0xfffffff800ec1947 */ /* 0x000fee000383ffff */
.L_x_38:
[----:B------:R-:W-:-:S13]  /*45b0*/  ISETP.GE.AND P0, PT, R6, 0x1, PT ;  /* 0x000000010600780c */ /* 0x000fda0003f06270 */
[----:B------:R-:W-:Y:S05]  /*45c0*/  @!P0 BRA `(.L_x_46) ;  /* 0x0000000000448947 */ /* 0x000fea0003800000 */
[----:B------:R-:W-:-:S06]  /*45d0*/  UISETP.NE.AND UP0, UPT, UR50, 0x3, UPT ;  /* 0x000000033200788c */ /* 0x000fcc000bf05270 */
[----:B------:R-:W-:-:S13]  /*45e0*/  PLOP3.LUT P0, PT, PT, PT, UP0, 0x80, 0x0 ;  /* 0x000000000000781c */ /* 0x000fda0003f0f008 */
[----:B------:R-:W-:Y:S05]  /*45f0*/  @!P0 BRA `(.L_x_47) ;  /* 0x0000000000048947 */ /* 0x000fea0003800000 */
[----:B------:R-:W-:Y:S01]  /*4600*/  BPT.TRAP 0x1 ;  /* 0x000000040000795c */ /* 0x000fe20000300000 */
.L_x_47:
[----:B------:R-:W-:Y:S01]  /*4610*/  ISETP.NE.AND P0, PT, R23, RZ, PT ;  /* 0x000000ff1700720c */ /* 0x000fe20003f05270 */
[----:B------:R-:W-:-:S12]  /*4620*/  UISETP.GT.U32.AND UP0, UPT, UR52, 0x1, UPT ;  /* 0x000000013400788c */ /* 0x000fd8000bf04070 */
[----:B------:R-:W-:-:S04]  /*4630*/  @P0 VIADD R4, R7, UR60 ;  /* 0x0000003c07040c36 */ /* 0x000fc80008000000 */
[----:B------:R-:W-:-:S05]  /*4640*/  @P0 IMAD.WIDE.U32 R2, R4, -0x55555555, RZ ;  /* 0xaaaaaaab04020825 */ /* 0x000fca00078e00ff */
[----:B------:R-:W-:-:S05]  /*4650*/  @P0 SHF.R.U32.HI R3, RZ, 0x2, R3 ;  /* 0x00000002ff030819 */ /* 0x000fca0000011603 */
[----:B------:R-:W-:-:S05]  /*4660*/  @P0 IMAD R4, R3, -0x6, R4 ;  /* 0xfffffffa03040824 */ /* 0x000fca00078e0204 */
[----:B------:R-:W-:-:S05]  /*4670*/  @P0 LEA R4, R4, UR43, 0x3 ;  /* 0x0000002b04040c11 */ /* 0x000fca000f8e18ff */
[----:B------:R-:W-:-:S05]  /*4680*/  @P0 VIADD R3, R4, 0x384b0 ;  /* 0x000384b004030836 */ /* 0x000fca0000000000 */
[----:B------:R-:W-:-:S04]  /*4690*/  @P0 PRMT R3, R22, 0x654, R3 ;  /* 0x0000065416030816 */ /* 0x000fc80000000003 */
[----:B------:R1:W-:Y:S01]  /*46a0*/  @P0 SYNCS.ARRIVE.TRANS64.RED.A1T0 RZ, [R3+URZ], RZ ;  /* 0x000000ff03ff09a7 */ /* 0x0003e2000810043f */
[----:B------:R-:W-:-:S13]  /*46b0*/  PLOP3.LUT P0, PT, PT, PT, UP0, 0x80, 0x0 ;  /* 0x000000000000781c */ /* 0x000fda0003f0f008 */
[----:B-1----:R-:W-:Y:S05]  /*46c0*/  @P0 BRA `(.L_x_46) ;  /* 0x0000000000040947 */ /* 0x002fea0003800000 */
[----:B------:R-:W-:Y:S01]  /*46d0*/  BPT.TRAP 0x1 ;  /* 0x000000040000795c */ /* 0x000fe20000300000 */
.L_x_46:
[----:B------:R-:W-:Y:S02]  /*46e0*/  R2UR UR4, R6 ;  /* 0x00000000060472ca */ /* 0x000fe400000e0000 */
[----:B------:R-:W-:Y:S02]  /*46f0*/  R2UR UR45, R16 ;  /* 0x00000000102d72ca */ /* 0x000fe400000e0000 */
[----:B------:R-:W-:Y:S02]  /*4700*/  R2UR UR46, R17 ;  /* 0x00000000112e72ca */ /* 0x000fe400000e0000 */
[----:B------:R-:W-:-:S07]  /*4710*/  LOP3.LUT P0, RZ, R0, 0xff, RZ, 0xc0, !PT ;  /* 0x000000ff00ff7812 */ /* 0x000fce000780c0ff */
[----:B------:R-:W-:Y:S02]  /*4720*/  UIADD3 UR4, UR4, 0x3f, URZ ;  /* 0x0000003f04047890 */ /* 0x000fe4000fffe03f */
[----:B------:R-:W-:Y:S02]  /*4730*/  USHF.L.U32 UR45, UR45, 0x7, URZ ;  /* 0x000000072d2d7899 */ /* 0x000fe4000800063f */
[----:B------:R-:W-:Y:S02]  /*4740*/  USHF.R.S32.HI UR5, URZ, 0x1f, UR4 ;  /* 0x0000001f3f057899 */ /* 0x000fe40008011404 */
[----:B------:R-:W-:Y:S02]  /*4750*/  USHF.L.U32 UR46, UR46, 0x7, URZ ;  /* 0x000000072e2e7899 */ /* 0x000fe4000800063f */
[----:B------:R-:W-:Y:S02]  /*4760*/  ULEA.HI UR5, UR5, UR4, URZ, 0x6 ;  /* 0x0000000405057291 */ /* 0x000fe4000f8f303f */
[----:B------:R-:W-:-:S02]  /*4770*/  UIADD3 UR4, UR43, 0x30000, URZ ;  /* 0x000300002b047890 */ /* 0x000fc4000fffe03f */
[----:B------:R-:W-:Y:S02]  /*4780*/  USHF.R.S32.HI UR5, URZ, 0x6, UR5 ;  /* 0x000000063f057899 */ /* 0x000fe40008011405 */
[----:B------:R-:W-:Y:S02]  /*4790*/  ULOP3.LUT UP2, URZ, UR4, 0x3ff, URZ, 0xc0, !UPT ;  /* 0x000003ff043f7892 */ /* 0x000fe4000f84c03f */
[----:B------:R-:W-:Y:S02]  /*47a0*/  UIADD3 UR60, UR5, UR60, URZ ;  /* 0x0000003c053c7290 */ /* 0x000fe4000fffe03f */
[----:B------:R-:W-:Y:S02]  /*47b0*/  UISETP.GE.U32.AND UP1, UPT, UR5, 0x6, UPT ;  /* 0x000000060500788c */ /* 0x000fe4000bf26070 */
[----:B------:R-:W-:Y:S01]  /*47c0*/  UISETP.GT.U32.AND UP0, UPT, UR60, 0x5, UPT ;  /* 0x000000053c00788c */ /* 0x000fe2000bf04070 */
[----:B------:R-:W-:-:S03]  /*47d0*/  PLOP3.LUT P1, PT, PT, PT, UP2, 0x80, 0x0 ;  /* 0x000000000000781c */ /* 0x000fc60003f2f028 */
[----:B------:R-:W-:-:S04]  /*47e0*/  UISETP.LT.U32.AND UP0, UPT, UR5, 0x6, UP0 ;  /* 0x000000060500788c */ /* 0x000fc80008701070 */
[----:B------:R-:W-:Y:S02]  /*47f0*/  USEL UR6, URZ, 0x1, !UP0 ;  /* 0x000000013f067887 */ /* 0x000fe4000c000000 */
[----:B------:R-:W-:Y:S02]  /*4800*/  @UP1 UIMAD.WIDE.U32 UR4, UR60, -0x55555555, URZ ;  /* 0xaaaaaaab3c0418a5 */ /* 0x000fe4000f8e003f */
[----:B------:R-:W-:Y:S02]  /*4810*/  ULOP3.LUT UR37, UR37, UR6, URZ, 0x3c, !UPT ;  /* 0x0000000625257292 */ /* 0x000fe4000f8e3c3f */
[----:B------:R-:W-:-:S04]  /*4820*/  @UP1 USHF.R.U32.HI UR4, URZ, 0x2, UR5 ;  /* 0x000000023f041899 */ /* 0x000fc80008011605 */
[----:B------:R-:W-:Y:S01]  /*4830*/  @UP1 ULOP3.LUT UR37, UR37, 0x1, UR4, 0x78, !UPT ;  /* 0x0000000125251892 */ /* 0x000fe2000f8e7804 */
[----:B------:R-:W-:Y:S11]  /*4840*/  @!P0 BRA `(.L_x_48) ;  /* 0x00000000000c8947 */ /* 0x000ff60003800000 */
[----:B------:R-:W-:-:S04]  /*4850*/  DEPBAR {5,4,3,2,1,0} ;  /* 0x0000003f0000791a */ /* 0x000fc80000000000 */
[----:B------:R1:W-:Y:S02]  /*4860*/  UTMACCTL.IV [UR58] ;  /* 0x000000003a0079b9 */ /* 0x0003e40008000000 */
[----:B-1----:R-:W-:Y:S01]  /*4870*/  NOP ;  /* 0x0000000000007918 */ /* 0x002fe20000000000 */
.L_x_48:
[----:B------:R-:W-:Y:S05]  /*4880*/  @!P1 BRA `(.L_x_49) ;  /* 0x00000000007c9947 */ /* 0x000fea0003800000 */
[----:B------:R-:W-:Y:S01]  /*4890*/  MOV R2, 0x0 ;  /* 0x0000000000027802 */ /* 0x000fe20000000f00 */
[----:B------:R-:W-:Y:S01]  /*48a0*/  ULDC.64 UR4, c[0x4][0x68] ;  /* 0x01001a0000047ab9 */ /* 0x000fe20000000a00 */
[----:B------:R-:W-:Y:S01]  /*48b0*/  ULDC.64 UR6, c[0x4][0x8] ;  /* 0x0100020000067ab9 */ /* 0x000fe20000000a00 */
[----:B------:R-:W-:Y:S01]  /*48c0*/  IMAD.U32 R4, RZ, RZ, UR4 ;  /* 0x00000004ff047e24 */ /* 0x000fe2000f8e00ff */
[----:B------:R1:W2:Y:S01]  /*48d0*/  LDC.64 R14, c[0x4][R2] ;  /* 0x01000000020e7b82 */ /* 0x0002a20000000a00 */
[----:B------:R-:W-:Y:S01]  /*48e0*/  IMAD.U32 R5, RZ, RZ, UR5 ;  /* 0x00000005ff057e24 */ /* 0x000fe2000f8e00ff */
[----:B------:R-:W-:Y:S01]  /*48f0*/  ULDC.64 UR4, c[0x4][0x70] ;  /* 0x01001c0000047ab9 */ /* 0x000fe20000000a00 */
[----:B------:R-:W-:Y:S02]  /*4900*/  IMAD.U32 R10, RZ, RZ, UR6 ;  /* 0x00000006ff0a7e24 */ /* 0x000fe4000f8e00ff */
[----:B------:R-:W-:Y:S02]  /*4910*/  IMAD.U32 R6, RZ, RZ, UR4 ;  /* 0x00000004ff067e24 */ /* 0x000fe4000f8e00ff */
[----:B------:R-:W-:-:S02]  /*4920*/  IMAD.U32 R7, RZ, RZ, UR5 ;  /* 0x00000005ff077e24 */ /* 0x000fc4000f8e00ff */
[----:B------:R-:W-:Y:S02]  /*4930*/  IMAD.U32 R11, RZ, RZ, UR7 ;  /* 0x00000007ff0b7e24 */ /* 0x000fe4000f8e00ff */
[----:B------:R-:W-:Y:S02]  /*4940*/  IMAD.MOV.U32 R8, RZ, RZ, 0x70 ;  /* 0x00000070ff087424 */ /* 0x000fe400078e00ff */
[----:B------:R-:W-:Y:S02]  /*4950*/  IMAD.MOV.U32 R12, RZ, RZ, 0x1 ;  /* 0x00000001ff0c7424 */ /* 0x000fe400078e00ff */
[----:B-1----:R-:W-:-:S07]  /*4960*/  IMAD.MOV.U32 R13, RZ, RZ, RZ ;  /* 0x000000ffff0d7224 */ /* 0x002fce00078e00ff */
[----:B------:R-:W-:-:S07]  /*4970*/  LEPC R20, `(.L_x_50) ;  /* 0x000000001014794e */ /* 0x000fce0000000000 */
[----:B--2---:R-:W-:Y:S05]  /*4980*/  CALL.ABS.NOINC R14 ;  /* 0x000000000e007343 */ /* 0x004fea0003c00000 */
.L_x_50:
[----:B------:R-:W1:Y:S01]  /*4990*/  LDC.64 R2, c[0x4][R2] ;  /* 0x0100000002027b82 */ /* 0x000e620000000a00 */
[----:B------:R-:W-:Y:S01]  /*49a0*/  ULDC.64 UR4, c[0x4][0x68] ;  /* 0x01001a0000047ab9 */ /* 0x000fe20000000a00 */
[----:B------:R-:W-:Y:S01]  /*49b0*/  ULDC.64 UR6, c[0x4][0x8] ;  /* 0x0100020000067ab9 */ /* 0x000fe20000000a00 */
[----:B------:R-:W-:Y:S02]  /*49c0*/  IMAD.U32 R4, RZ, RZ, UR4 ;  /* 0x00000004ff047e24 */ /* 0x000fe4000f8e00ff */
        /* <DEDUP_REMOVED lines=8> */
[----:B------:R-:W-:-:S07]  /*4a50*/  IMAD.MOV.U32 R13, RZ, RZ, RZ ;  /* 0x000000ffff0d7224 */ /* 0x000fce00078e00ff */
[----:B------:R-:W-:-:S07]  /*4a60*/  LEPC R20, `(.L_x_49) ;  /* 0x000000001014794e */ /* 0x000fce0000000000 */
[----:B-1----:R-:W-:Y:S05]  /*4a70*/  CALL.ABS.NOINC R2 ;  /* 0x0000000002007343 */ /* 0x002fea0003c00000 */
.L_x_49:
[----:B------:R-:W-:Y:S02]  /*4a80*/  ULDC.64 UR4, c[0x0][0x590] ;  /* 0x0001640000047ab9 */ /* 0x000fe40000000a00 */
[----:B------:R-:W-:-:S04]  /*4a90*/  ISETP.NE.U32.AND P0, PT, RZ, UR4, PT ;  /* 0x00000004ff007c0c */ /* 0x000fc8000bf05070 */
[----:B------:R-:W-:-:S13]  /*4aa0*/  ISETP.NE.AND.EX P0, PT, RZ, UR5, PT, P0 ;  /* 0x00000005ff007c0c */ /* 0x000fda000bf05300 */
[----:B------:R-:W-:Y:S05]  /*4ab0*/  @!P0 BRA `(.L_x_51) ;  /* 0x0000000000148947 */ /* 0x000fea0003800000 */
[----:B------:R-:W-:-:S04]  /*4ac0*/  LEA R2, P0, R18, UR4, 0x3 ;  /* 0x0000000412027c11 */ /* 0x000fc8000f8018ff */
[----:B------:R-:W-:-:S06]  /*4ad0*/  LEA.HI.X R3, R18, UR5, R19, 0x3, P0 ;  /* 0x0000000512037c11 */ /* 0x000fcc00080f1c13 */
[----:B------:R-:W2:Y:S04]  /*4ae0*/  LDG.E.64 R2, desc[UR56][R2.64] ;  /* 0x0000003802027981 */ /* 0x000ea8000c1e1b00 */
[----:B--2---:R1:W5:Y:S01]  /*4af0*/  LD.E R0, desc[UR56][R2.64] ;  /* 0x0000003802007980 */ /* 0x004362000c101900 */
[----:B------:R-:W-:Y:S05]  /*4b00*/  BRA `(.L_x_52) ;  /* 0x0000000000307947 */ /* 0x000fea0003800000 */
.L_x_51:
[----:B------:R-:W-:Y:S02]  /*4b10*/  ULDC.64 UR4, c[0x0][0x588] ;  /* 0x0001620000047ab9 */ /* 0x000fe40000000a00 */
[----:B------:R-:W-:-:S04]  /*4b20*/  ISETP.NE.U32.AND P0, PT, RZ, UR4, PT ;  /* 0x00000004ff007c0c */ /* 0x000fc8000bf05070 */
[----:B------:R-:W-:-:S13]  /*4b30*/  ISETP.NE.AND.EX P0, PT, RZ, UR5, PT, P0 ;  /* 0x00000005ff007c0c */ /* 0x000fda000bf05300 */
[----:B------:R-:W-:Y:S05]  /*4b40*/  @!P0 BRA `(.L_x_53) ;  /* 0x0000000000188947 */ /* 0x000fea0003800000 */
[----:B------:R-:W1:Y:S01]  /*4b50*/  LDC.64 R2, c[0x0][0x588] ;  /* 0x00016200ff027b82 */ /* 0x000e620000000a00 */
[----:B------:R-:W-:Y:S02]  /*4b60*/  ULDC UR4, c[0x0][0x598] ;  /* 0x0001660000047ab9 */ /* 0x000fe40000000800 */
[----:B------:R-:W-:-:S04]  /*4b70*/  IMAD R5, R18, UR4, RZ ;  /* 0x0000000412057c24 */ /* 0x000fc8000f8e02ff */
[----:B-1----:R-:W-:-:S05]  /*4b80*/  IMAD.WIDE R2, R5, 0x4, R2 ;  /* 0x0000000405027825 */ /* 0x002fca00078e0202 */
[----:B------:R2:W5:Y:S01]  /*4b90*/  LDG.E R0, desc[UR56][R2.64] ;  /* 0x0000003802007981 */ /* 0x000562000c1e1900 */
[----:B------:R-:W-:Y:S05]  /*4ba0*/  BRA `(.L_x_52) ;  /* 0x0000000000087947 */ /* 0x000fea0003800000 */
.L_x_53:
[----:B------:R-:W-:Y:S02]  /*4bb0*/  ULDC UR4, c[0x0][0x580] ;  /* 0x0001600000047ab9 */ /* 0x000fe40000000800 */
[----:B------:R-:W-:-:S07]  /*4bc0*/  IMAD.U32 R0, RZ, RZ, UR4 ;  /* 0x00000004ff007e24 */ /* 0x000fce000f8e00ff */
.L_x_52:
[----:B------:R-:W-:Y:S02]  /*4bd0*/  ULDC.64 UR4, c[0x0][0x5b8] ;  /* 0x00016e0000047ab9 */ /* 0x000fe40000000a00 */
[----:B------:R-:W-:-:S04]  /*4be0*/  ISETP.NE.U32.AND P0, PT, RZ, UR4, PT ;  /* 0x00000004ff007c0c */ /* 0x000fc8000bf05070 */
[----:B------:R-:W-:-:S13]  /*4bf0*/  ISETP.NE.AND.EX P0, PT, RZ, UR5, PT, P0 ;  /* 0x00000005ff007c0c */ /* 0x000fda000bf05300 */
[----:B------:R-:W-:Y:S05]  /*4c00*/  @!P0 BRA `(.L_x_54) ;  /* 0x0000000000148947 */ /* 0x000fea0003800000 */
[----:B------:R-:W-:-:S04]  /*4c10*/  LEA R4, P0, R18, UR4, 0x3 ;  /* 0x0000000412047c11 */ /* 0x000fc8000f8018ff */
[----:B------:R-:W-:-:S05]  /*4c20*/  LEA.HI.X R5, R18, UR5, R19, 0x3, P0 ;  /* 0x0000000512057c11 */ /* 0x000fca00080f1c13 */
[----:B-12---:R-:W2:Y:S04]  /*4c30*/  LDG.E.64 R2, desc[UR56][R4.64] ;  /* 0x0000003804027981 */ /* 0x006ea8000c1e1b00 */
[----:B--2---:R2:W5:Y:S01]  /*4c40*/  LD.E R2, desc[UR56][R2.64] ;  /* 0x0000003802027980 */ /* 0x004562000c101900 */
[----:B------:R-:W-:Y:S05]  /*4c50*/  BRA `(.L_x_55) ;  /* 0x0000000000307947 */ /* 0x000fea0003800000 */
.L_x_54:
[----:B------:R-:W-:Y:S02]  /*4c60*/  ULDC.64 UR4, c[0x0][0x5b0] ;  /* 0x00016c0000047ab9 */ /* 0x000fe40000000a00 */
[----:B------:R-:W-:-:S04]  /*4c70*/  ISETP.NE.U32.AND P0, PT, RZ, UR4, PT ;  /* 0x00000004ff007c0c */ /* 0x000fc8000bf05070 */
[----:B------:R-:W-:-:S13]  /*4c80*/  ISETP.NE.AND.EX P0, PT, RZ, UR5, PT, P0 ;  /* 0x00000005ff007c0c */ /* 0x000fda000bf05300 */
[----:B------:R-:W-:Y:S05]  /*4c90*/  @!P0 BRA `(.L_x_56) ;  /* 0x0000000000188947 */ /* 0x000fea0003800000 */
[----:B-12---:R-:W1:Y:S01]  /*4ca0*/  LDC.64 R2, c[0x0][0x5b0] ;  /* 0x00016c00ff027b82 */ /* 0x006e620000000a00 */
[----:B------:R-:W-:Y:S02]  /*4cb0*/  ULDC UR4, c[0x0][0x5c0] ;  /* 0x0001700000047ab9 */ /* 0x000fe40000000800 */
[----:B------:R-:W-:-:S04]  /*4cc0*/  IMAD R5, R18, UR4, RZ ;  /* 0x0000000412057c24 */ /* 0x000fc8000f8e02ff */
[----:B-1----:R-:W-:-:S06]  /*4cd0*/  IMAD.WIDE R2, R5, 0x4, R2 ;  /* 0x0000000405027825 */ /* 0x002fcc00078e0202 */
[----:B------:R1:W5:Y:S01]  /*4ce0*/  LDG.E R2, desc[UR56][R2.64] ;  /* 0x0000003802027981 */ /* 0x000362000c1e1900 */
[----:B------:R-:W-:Y:S05]  /*4cf0*/  BRA `(.L_x_55) ;  /* 0x0000000000087947 */ /* 0x000fea0003800000 */
.L_x_56:
[----:B------:R-:W-:Y:S02]  /*4d00*/  ULDC UR4, c[0x0][0x5a8] ;  /* 0x00016a0000047ab9 */ /* 0x000fe40000000800 */
[----:B-12---:R-:W-:-:S07]  /*4d10*/  IMAD.U32 R2, RZ, RZ, UR4 ;  /* 0x00000004ff027e24 */ /* 0x006fce000f8e00ff */
.L_x_55:
[----:B------:R-:W-:Y:S01]  /*4d20*/  ISETP.GT.U32.AND P0, PT, R90, 0x3e, PT ;  /* 0x0000003e5a00780c */ /* 0x000fe20003f04070 */
[----:B------:R-:W-:Y:S01]  /*4d30*/  BSSY B0, `(.L_x_57) ;  /* 0x0000007000007945 */ /* 0x000fe20003800000 */
[----:B------:R-:W-:-:S11]  /*4d40*/  PRMT R4, RZ, 0x7610, R4 ;  /* 0x00007610ff047816 */ /* 0x000fd60000000004 */
[----:B------:R-:W-:Y:S05]  /*4d50*/  @P0 BRA `(.L_x_58) ;  /* 0x0000000000100947 */ /* 0x000fea0003800000 */
[----:B------:R-:W-:-:S03]  /*4d60*/  UMOV UR4, 0xffffffff ;  /* 0xffffffff00047882 */ /* 0x000fc60000000000 */
[----:B------:R-:W-:Y:S05]  /*4d70*/  BRA.DIV UR4, `(.L_x_59) ;  /* 0x0000007a04b47947 */ /* 0x000fea000b800000 */
[----:B------:R-:W-:-:S13]  /*4d80*/  ELECT P6, URZ, PT ;  /* 0x00000000003f782f */ /* 0x000fda00038c0000 */
.L_x_229:
[----:B------:R-:W-:-:S07]  /*4d90*/  SEL R4, RZ, 0x1, !P6 ;  /* 0x00000001ff047807 */ /* 0x000fce0007000000 */
.L_x_58:
[----:B------:R-:W-:Y:S05]  /*4da0*/  BSYNC B0 ;  /* 0x0000000000007941 */ /* 0x000fea0003800000 */
.L_x_57:
[----:B-12---:R-:W-:Y:S01]  /*4db0*/  IMAD.U32 R3, RZ, RZ, UR48 ;  /* 0x00000030ff037e24 */ /* 0x006fe2000f8e00ff */
[----:B------:R-:W-:-:S04]  /*4dc0*/  LOP3.LUT R92, R92, 0x1, RZ, 0x3c, !PT ;  /* 0x000000015c5c7812 */ /* 0x000fc800078e3cff */
[----:B------:R-:W-:-:S13]  /*4dd0*/  ISETP.NE.AND P1, PT, R3, 0x3, PT ;  /* 0x000000030300780c */ /* 0x000fda0003f25270 */
[----:B------:R-:W-:Y:S05]  /*4de0*/  @!P1 BRA `(.L_x_60) ;  /* 0x0000000000049947 */ /* 0x000fea0003800000 */
[----:B------:R-:W-:Y:S01]  /*4df0*/  BPT.TRAP 0x1 ;  /* 0x000000040000795c */ /* 0x000fe20000300000 */
.L_x_60:
[----:B------:R-:W-:Y:S01]  /*4e00*/  SHF.L.U32 R3, R92, 0x1f, RZ ;  /* 0x0000001f5c037819 */ /* 0x000fe200000006ff */
[----:B------:R-:W-:Y:S01]  /*4e10*/  BSSY B0, `(.L_x_61) ;  /* 0x000000a000007945 */ /* 0x000fe20003800000 */
[----:B-----5:R-:W-:Y:S01]  /*4e20*/  FSETP.NEU.AND P2, PT, R0, RZ, PT ;  /* 0x000000ff0000720b */ /* 0x020fe20003f4d000 */
[-C--:B------:R-:W-:Y:S01]  /*4e30*/  FMUL R24, R24, R2.reuse ;  /* 0x0000000218187220 */ /* 0x080fe20000400000 */
[----:B------:R-:W1:Y:S01]  /*4e40*/  SYNCS.PHASECHK.TRANS64.TRYWAIT P3, [UR43+0x384e0], R3 ;  /* 0x0384e003ff0075a7 */ /* 0x000e62000806016b */
[----:B------:R-:W-:Y:S01]  /*4e50*/  PRMT R4, R4, 0x9910, RZ ;  /* 0x0000991004047816 */ /* 0x000fe200000000ff */
[-C--:B------:R-:W-:Y:S01]  /*4e60*/  FMUL R14, R25, R2.reuse ;  /* 0x00000002190e7220 */ /* 0x080fe20000400000 */
[----:B------:R-:W-:Y:S02]  /*4e70*/  FMUL R26, R26, R2 ;  /* 0x000000021a1a7220 */ /* 0x000fe40000400000 */
[----:B------:R-:W-:-:S06]  /*4e80*/  ISETP.NE.AND P0, PT, R4, RZ, PT ;  /* 0x000000ff0400720c */ /* 0x000fcc0003f05270 */
[----:B------:R-:W-:Y:S01]  /*4e90*/  @P2 LEA R12, R89, UR43, 0x1 ;  /* 0x0000002b590c2c11 */ /* 0x000fe2000f8e08ff */
[----:B-1----:R-:W-:Y:S06]  /*4ea0*/  @!P3 BRA `(.L_x_62) ;  /* 0x000000780080b947 */ /* 0x002fec0003800000 */
.L_x_230:
[----:B------:R-:W-:Y:S05]  /*4eb0*/  BSYNC B0 ;  /* 0x0000000000007941 */ /* 0x000fea0003800000 */
.L_x_61:
[----:B------:R-:W-:Y:S05]  /*4ec0*/  @P2 WARPSYNC.ALL ;  /* 0x0000000000002948 */ /* 0x000fea0003800000 */
[----:B-1----:R1:W2:Y:S01]  /*4ed0*/  @P2 LDSM.16.MT88.4 R4, [R12+0x30000] ;  /* 0x030000000c04283b */ /* 0x0022a20000004200 */
[----:B------:R-:W-:Y:S03]  /*4ee0*/  BSSY B0, `(.L_x_63) ;  /* 0x0000007000007945 */ /* 0x000fe60003800000 */
[----:B------:R1:W3:Y:S01]  /*4ef0*/  @P2 LDSM.16.MT88.4 R8, [R12+0x30800] ;  /* 0x030800000c08283b */ /* 0x0002e20000004200 */
[----:B------:R-:W-:Y:S05]  /*4f00*/  @P2 BRA `(.L_x_64) ;  /* 0x0000000000102947 */ /* 0x000fea0003800000 */
[----:B---3--:R-:W-:Y:S02]  /*4f10*/  CS2R R10, SRZ ;  /* 0x00000000000a7805 */ /* 0x008fe4000001ff00 */
[----:B------:R-:W-:Y:S02]  /*4f20*/  CS2R R8, SRZ ;  /* 0x0000000000087805 */ /* 0x000fe4000001ff00 */
[----:B--2---:R-:W-:Y:S02]  /*4f30*/  CS2R R6, SRZ ;  /* 0x0000000000067805 */ /* 0x004fe4000001ff00 */
[----:B------:R-:W-:-:S07]  /*4f40*/  CS2R R4, SRZ ;  /* 0x0000000000047805 */ /* 0x000fce000001ff00 */
.L_x_64:
[----:B------:R-:W-:Y:S05]  /*4f50*/  BSYNC B0 ;  /* 0x0000000000007941 */ /* 0x000fea0003800000 */
.L_x_63:
[--C-:B--2---:R-:W-:Y:S02]  /*4f60*/  HADD2.F32 R13, -RZ, R4.reuse.H0_H0 ;  /* 0x20000004ff0d7230 */ /* 0x104fe40000004100 */
[-C--:B-1----:R-:W-:Y:S01]  /*4f70*/  FMUL R12, R27, R2.reuse ;  /* 0x000000021b0c7220 */ /* 0x082fe20000400000 */
[----:B------:R-:W-:Y:S02]  /*4f80*/  HADD2.F32 R15, -RZ, R4.H1_H1 ;  /* 0x30000004ff0f7230 */ /* 0x000fe40000004100 */
[----:B------:R-:W-:Y:S01]  /*4f90*/  FMUL R28, R28, R2 ;  /* 0x000000021c1c7220 */ /* 0x000fe20000400000 */
[--C-:B------:R-:W-:Y:S02]  /*4fa0*/  HADD2.F32 R19, -RZ, R5.reuse.H1_H1 ;  /* 0x30000005ff137230 */ /* 0x100fe40000004100 */
[-C--:B------:R-:W-:Y:S01]  /*4fb0*/  FFMA R24, R13, R0.reuse, R24 ;  /* 0x000000000d187223 */ /* 0x080fe20000000018 */
[----:B------:R-:W-:Y:S02]  /*4fc0*/  HADD2.F32 R17, -RZ, R5.H0_H0 ;  /* 0x20000005ff117230 */ /* 0x000fe40000004100 */
[----:B------:R-:W-:Y:S01]  /*4fd0*/  FFMA R21, R15, R0, R14 ;  /* 0x000000000f157223 */ /* 0x000fe2000000000e */
[----:B------:R-:W-:-:S02]  /*4fe0*/  HADD2.F32 R13, -RZ, R6.H0_H0 ;  /* 0x20000006ff0d7230 */ /* 0x000fc40000004100 */
[-C--:B------:R-:W-:Y:S01]  /*4ff0*/  FFMA R25, R19, R0.reuse, R12 ;  /* 0x0000000013197223 */ /* 0x080fe2000000000c */
[----:B------:R-:W-:Y:S02]  /*5000*/  HADD2.F32 R15, -RZ, R6.H1_H1 ;  /* 0x30000006ff0f7230 */ /* 0x000fe40000004100 */
[----:B------:R-:W-:Y:S01]  /*5010*/  FFMA R26, R17, R0, R26 ;  /* 0x00000000111a7223 */ /* 0x000fe2000000001a */
[-C--:B------:R-:W-:Y:S01]  /*5020*/  FMUL R12, R29, R2.reuse ;  /* 0x000000021d0c7220 */ /* 0x080fe20000400000 */
[--C-:B------:R-:W-:Y:S02]  /*5030*/  HADD2.F32 R17, -RZ, R7.reuse.H0_H0 ;  /* 0x20000007ff117230 */ /* 0x100fe40000004100 */
[-C--:B------:R-:W-:Y:S01]  /*5040*/  FMUL R30, R30, R2.reuse ;  /* 0x000000021e1e7220 */ /* 0x080fe20000400000 */
[----:B------:R-:W-:Y:S02]  /*5050*/  HADD2.F32 R19, -RZ, R7.H1_H1 ;  /* 0x30000007ff137230 */ /* 0x000fe40000004100 */
[----:B------:R-:W-:Y:S01]  /*5060*/  FMUL R14, R31, R2 ;  /* 0x000000021f0e7220 */ /* 0x000fe20000400000 */
[-C--:B------:R-:W-:Y:S01]  /*5070*/  FFMA R28, R13, R0.reuse, R28 ;  /* 0x000000000d1c7223 */ /* 0x080fe2000000001c */
[----:B------:R-:W-:Y:S01]  /*5080*/  FFMA R27, R15, R0, R12 ;  /* 0x000000000f1b7223 */ /* 0x000fe2000000000c */
[----:B---3--:R-:W-:-:S02]  /*5090*/  HADD2.F32 R13, -RZ, R8.H0_H0 ;  /* 0x20000008ff0d7230 */ /* 0x008fc40000004100 */
[-C--:B------:R-:W-:Y:S01]  /*50a0*/  FFMA R30, R17, R0.reuse, R30 ;  /* 0x00000000111e7223 */ /* 0x080fe2000000001e */
[----:B------:R-:W-:Y:S02]  /*50b0*/  HADD2.F32 R15, -RZ, R8.H1_H1 ;  /* 0x30000008ff0f7230 */ /* 0x000fe40000004100 */
[----:B------:R-:W-:Y:S01]  /*50c0*/  FFMA R29, R19, R0, R14 ;  /* 0x00000000131d7223 */ /* 0x000fe2000000000e */
[-C--:B------:R-:W-:Y:S01]  /*50d0*/  FMUL R32, R32, R2.reuse ;  /* 0x0000000220207220 */ /* 0x080fe20000400000 */
[-C--:B------:R-:W-:Y:S01]  /*50e0*/  FMUL R12, R33, R2.reuse ;  /* 0x00000002210c7220 */ /* 0x080fe20000400000 */
[--C-:B------:R-:W-:Y:S02]  /*50f0*/  HADD2.F32 R17, -RZ, R9.reuse.H0_H0 ;  /* 0x20000009ff117230 */ /* 0x100fe40000004100 */
[-C--:B------:R-:W-:Y:S01]  /*5100*/  FMUL R34, R34, R2.reuse ;  /* 0x0000000222227220 */ /* 0x080fe20000400000 */
[----:B------:R-:W-:Y:S02]  /*5110*/  HADD2.F32 R19, -RZ, R9.H1_H1 ;  /* 0x30000009ff137230 */ /* 0x000fe40000004100 */
[----:B------:R-:W-:Y:S01]  /*5120*/  FMUL R14, R35, R2 ;  /* 0x00000002230e7220 */ /* 0x000fe20000400000 */
[-C--:B------:R-:W-:Y:S01]  /*5130*/  FFMA R32, R13, R0.reuse, R32 ;  /* 0x000000000d207223 */ /* 0x080fe20000000020 */
[----:B------:R-:W-:Y:S01]  /*5140*/  FFMA R31, R15, R0, R12 ;  /* 0x000000000f1f7223 */ /* 0x000fe2000000000c */
[----:B------:R-:W-:-:S02]  /*5150*/  HADD2.F32 R13, -RZ, R10.H0_H0 ;  /* 0x2000000aff0d7230 */ /* 0x000fc40000004100 */
        /* <DEDUP_REMOVED lines=10> */
[-C--:B------:R-:W-:Y:S01]  /*5200*/  FFMA R12, R15, R0.reuse, R12 ;  /* 0x000000000f0c7223 */ /* 0x080fe2000000000c */
[-C--:B------:R-:W-:Y:S01]  /*5210*/  FFMA R17, R17, R0.reuse, R38 ;  /* 0x0000000011117223 */ /* 0x080fe20000000026 */
[----:B------:R-:W-:Y:S01]  /*5220*/  FFMA R14, R19, R0, R14 ;  /* 0x00000000130e7223 */ /* 0x000fe2000000000e */
[----:B------:R-:W-:Y:S01]  /*5230*/  F2FP.F16.F32.PACK_AB R25, R25, R26 ;  /* 0x0000001a1919723e */ /* 0x000fe200000000ff */
[----:B------:R-:W-:Y:S05]  /*5240*/  WARPSYNC.ALL ;  /* 0x0000000000007948 */ /* 0x000fea0003800000 */
[----:B------:R-:W-:Y:S01]  /*5250*/  F2FP.F16.F32.PACK_AB R33, R33, R34 ;  /* 0x000000222121723e */ /* 0x000fe200000000ff */
[----:B------:R-:W-:Y:S01]  /*5260*/  BSSY B0, `(.L_x_65) ;  /* 0x000001a000007945 */ /* 0x000fe20003800000 */
[----:B------:R-:W-:-:S02]  /*5270*/  F2FP.F16.F32.PACK_AB R26, R27, R28 ;  /* 0x0000001c1b1a723e */ /* 0x000fc400000000ff */
[----:B------:R-:W-:Y:S02]  /*5280*/  F2FP.F16.F32.PACK_AB R34, R12, R13 ;  /* 0x0000000d0c22723e */ /* 0x000fe400000000ff */
[----:B------:R-:W-:Y:S02]  /*5290*/  F2FP.F16.F32.PACK_AB R24, R21, R24 ;  /* 0x000000181518723e */ /* 0x000fe400000000ff */
[----:B------:R-:W-:Y:S02]  /*52a0*/  F2FP.F16.F32.PACK_AB R27, R29, R30 ;  /* 0x0000001e1d1b723e */ /* 0x000fe400000000ff */
[----:B------:R-:W-:Y:S02]  /*52b0*/  LEA R12, R89, UR43, 0x1 ;  /* 0x0000002b590c7c11 */ /* 0x000fe4000f8e08ff */
[----:B------:R-:W-:Y:S02]  /*52c0*/  F2FP.F16.F32.PACK_AB R32, R31, R32 ;  /* 0x000000201f20723e */ /* 0x000fe400000000ff */
[----:B------:R-:W-:Y:S01]  /*52d0*/  F2FP.F16.F32.PACK_AB R35, R14, R17 ;  /* 0x000000110e23723e */ /* 0x000fe200000000ff */
[----:B------:R1:W-:Y:S04]  /*52e0*/  STSM.16.MT88.4 [R12+0x30000], R24 ;  /* 0x030000180c007844 */ /* 0x0003e80000004200 */
[----:B------:R1:W-:Y:S01]  /*52f0*/  STSM.16.MT88.4 [R12+0x30800], R32 ;  /* 0x030800200c007844 */ /* 0x0003e20000004200 */
[----:B------:R-:W-:Y:S01]  /*5300*/  @!PT LDS RZ, [RZ] ;  /* 0x00000000fffff984 */ /* 0x000fe20000000800 */
[----:B------:R-:W-:Y:S01]  /*5310*/  @!PT LDS RZ, [RZ] ;  /* 0x00000000fffff984 */ /* 0x000fe20000000800 */
[----:B------:R-:W-:Y:S01]  /*5320*/  @!PT LDS RZ, [RZ] ;  /* 0x00000000fffff984 */ /* 0x000fe20000000800 */
[----:B------:R-:W-:Y:S01]  /*5330*/  @!PT LDS RZ, [RZ] ;  /* 0x00000000fffff984 */ /* 0x000fe20000000800 */
[----:B------:R2:W-:Y:S06]  /*5340*/  MEMBAR.ALL.CTA ;  /* 0x0000000000007992 */ /* 0x0005ec0000008000 */
[----:B--2---:R-:W2:Y:S02]  /*5350*/  FENCE.VIEW.ASYNC.S ;  /* 0x00000000000073c6 */ /* 0x004ea40000000000 */
[----:B--2---:R-:W-:Y:S06]  /*5360*/  BAR.SYNC.DEFER_BLOCKING 0x1, 0x100 ;  /* 0x0044000000007b1d */ /* 0x004fec0000010000 */
[----:B------:R-:W-:Y:S05]  /*5370*/  @!P0 BRA `(.L_x_66) ;  /* 0x0000000000208947 */ /* 0x000fea0003800000 */
[----:B------:R-:W-:Y:S02]  /*5380*/  UIADD3 UR44, UR43, 0x30000, URZ ;  /* 0x000300002b2c7890 */ /* 0x000fe4000fffe03f */
[----:B------:R-:W-:Y:S02]  /*5390*/  UIADD3 UR5, UR45, 0x40, URZ ;  /* 0x000000402d057890 */ /* 0x000fe4000fffe03f */
[----:B------:R-:W-:Y:S01]  /*53a0*/  UIADD3 UR4, UR43, 0x31000, URZ ;  /* 0x000310002b047890 */ /* 0x000fe2000fffe03f */
[----:B------:R-:W-:-:S04]  /*53b0*/  UMOV UR6, UR46 ;  /* 0x0000002e00067c82 */ /* 0x000fc80008000000 */
[----:B------:R2:W-:Y:S04]  /*53c0*/  UTMASTG.2D [UR44], [UR58] ;  /* 0x0000002c3a0073b5 */ /* 0x0005e80008008000 */
[----:B------:R2:W-:Y:S01]  /*53d0*/  UTMASTG.2D [UR4], [UR58] ;  /* 0x000000043a0073b5 */ /* 0x0005e20008008000 */
[----:B------:R0:W-:Y:S01]  /*53e0*/  UTMACMDFLUSH ;  /* 0x00000000000079b7 */ /* 0x0001e20000000000 */
[----:B--2---:R-:W-:-:S04]  /*53f0*/  DEPBAR.LE SB0, 0x1 ;  /* 0x000080400000791a */ /* 0x004fc80000000000 */
.L_x_66:
[----:B------:R-:W-:Y:S05]  /*5400*/  BSYNC B0 ;  /* 0x0000000000007941 */ /* 0x000fea0003800000 */
.L_x_65:
[----:B------:R-:W-:Y:S01]  /*5410*/  BAR.SYNC.DEFER_BLOCKING 0x1, 0x100 ;  /* 0x0044000000007b1d */ /* 0x000fe20000010000 */
[----:B------:R-:W-:-:S13]  /*5420*/  ISETP.NE.AND P3, PT, RZ, UR36, PT ;  /* 0x00000024ff007c0c */ /* 0x000fda000bf65270 */
[----:B------:R-:W-:Y:S05]  /*5430*/  @!P3 BRA `(.L_x_67) ;  /* 0x000000000024b947 */ /* 0x000fea0003800000 */
[----:B------:R-:W-:Y:S05]  /*5440*/  @!P1 BRA `(.L_x_68) ;  /* 0x0000000000049947 */ /* 0x000fea0003800000 */
[----:B------:R-:W-:Y:S01]  /*5450*/  BPT.TRAP 0x1 ;  /* 0x000000040000795c */ /* 0x000fe20000300000 */
.L_x_68:
[----:B------:R-:W-:Y:S02]  /*5460*/  ULEA UR4, UR55, UR43, 0x3 ;  /* 0x0000002b37047291 */ /* 0x000fe4000f8e183f */
[----:B------:R-:W-:Y:S02]  /*5470*/  UIADD3 UR55, UR55, 0x1, URZ ;  /* 0x0000000137377890 */ /* 0x000fe4000fffe03f */
[----:B------:R-:W-:Y:S02]  /*5480*/  UIADD3 UR4, UR4, 0x38500, URZ ;  /* 0x0003850004047890 */ /* 0x000fe4000fffe03f */
[----:B------:R-:W-:Y:S02]  /*5490*/  UISETP.NE.AND UP0, UPT, UR55, 0x4, UPT ;  /* 0x000000043700788c */ /* 0x000fe4000bf05270 */
[----:B------:R-:W-:Y:S02]  /*54a0*/  UPRMT UR4, UR42, 0x654, UR4 ;  /* 0x000006542a047896 */ /* 0x000fe40008000004 */
[----:B------:R-:W-:-:S07]  /*54b0*/  USEL UR55, UR55, URZ, UP0 ;  /* 0x0000003f37377287 */ /* 0x000fce0008000000 */
[----:B------:R-:W-:Y:S05]  /*54c0*/  SYNCS.ARRIVE.TRANS64.RED.A1T0 RZ, [UR4], RZ ;  /* 0x000000ffffff79a7 */ /* 0x000fea0008100404 */
.L_x_67:
[----:B------:R-:W-:Y:S05]  /*54d0*/  @!P1 BRA `(.L_x_69) ;  /* 0x0000000000049947 */ /* 0x000fea0003800000 */
[----:B------:R-:W-:Y:S01]  /*54e0*/  BPT.TRAP 0x1 ;  /* 0x000000040000795c */ /* 0x000fe20000300000 */
.L_x_69:
[----:B------:R-:W2:Y:S01]  /*54f0*/  SYNCS.PHASECHK.TRANS64.TRYWAIT P3, [UR43+0x384e8], R3 ;  /* 0x0384e803ff0075a7 */ /* 0x000ea2000806016b */
[----:B------:R-:W-:Y:S04]  /*5500*/  BSSY B0, `(.L_x_70) ;  /* 0x0000002000007945 */ /* 0x000fe80003800000 */
[----:B--2---:R-:W-:Y:S05]  /*5510*/  @!P3 BRA `(.L_x_71) ;  /* 0x0000007000fcb947 */ /* 0x004fea0003800000 */
.L_x_231:
[----:B------:R-:W-:Y:S05]  /*5520*/  BSYNC B0 ;  /* 0x0000000000007941 */ /* 0x000fea0003800000 */
.L_x_70:
[----:B------:R-:W-:Y:S05]  /*5530*/  @P2 WARPSYNC.ALL ;  /* 0x0000000000002948 */ /* 0x000fea0003800000 */
[----:B------:R-:W2:Y:S01]  /*5540*/  @P2 LDSM.16.MT88.4 R4, [R12+0x32000] ;  /* 0x032000000c04283b */ /* 0x000ea20000004200 */
[-C--:B------:R-:W-:Y:S01]  /*5550*/  FMUL R13, R40, R2.reuse ;  /* 0x00000002280d7220 */ /* 0x080fe20000400000 */
[-C--:B------:R-:W-:Y:S01]  /*5560*/  FMUL R41, R41, R2.reuse ;  /* 0x0000000229297220 */ /* 0x080fe20000400000 */
[-C--:B------:R-:W-:Y:S01]  /*5570*/  FMUL R15, R42, R2.reuse ;  /* 0x000000022a0f7220 */ /* 0x080fe20000400000 */
[----:B------:R-:W3:Y:S01]  /*5580*/  @P2 LDSM.16.MT88.4 R8, [R12+0x32800] ;  /* 0x032800000c08283b */ /* 0x000ee20000004200 */
[-C--:B------:R-:W-:Y:S01]  /*5590*/  FMUL R43, R43, R2.reuse ;  /* 0x000000022b2b7220 */ /* 0x080fe20000400000 */
[-C--:B------:R-:W-:Y:S01]  /*55a0*/  FMUL R17, R44, R2.reuse ;  /* 0x000000022c117220 */ /* 0x080fe20000400000 */
[-C--:B------:R-:W-:Y:S01]  /*55b0*/  FMUL R45, R45, R2.reuse ;  /* 0x000000022d2d7220 */ /* 0x080fe20000400000 */
[-C--:B------:R-:W-:Y:S01]  /*55c0*/  FMUL R19, R46, R2.reuse ;  /* 0x000000022e137220 */ /* 0x080fe20000400000 */
[-C--:B------:R-:W-:Y:S01]  /*55d0*/  FMUL R47, R47, R2.reuse ;  /* 0x000000022f2f7220 */ /* 0x080fe20000400000 */
[-C--:B------:R-:W-:Y:S01]  /*55e0*/  FMUL R21, R48, R2.reuse ;  /* 0x0000000230157220 */ /* 0x080fe20000400000 */
[-C--:B------:R-:W-:Y:S01]  /*55f0*/  FMUL R49, R49, R2.reuse ;  /* 0x0000000231317220 */ /* 0x080fe20000400000 */
[-C--:B-1----:R-:W-:Y:S01]  /*5600*/  FMUL R25, R50, R2.reuse ;  /* 0x0000000232197220 */ /* 0x082fe20000400000 */
[-C--:B------:R-:W-:Y:S01]  /*5610*/  FMUL R51, R51, R2.reuse ;  /* 0x0000000233337220 */ /* 0x080fe20000400000 */
[-C--:B------:R-:W-:Y:S01]  /*5620*/  FMUL R27, R52, R2.reuse ;  /* 0x00000002341b7220 */ /* 0x080fe20000400000 */
[-C--:B------:R-:W-:Y:S01]  /*5630*/  FMUL R53, R53, R2.reuse ;  /* 0x0000000235357220 */ /* 0x080fe20000400000 */
[-C--:B------:R-:W-:Y:S01]  /*5640*/  FMUL R29, R54, R2.reuse ;  /* 0x00000002361d7220 */ /* 0x080fe20000400000 */
[----:B------:R-:W-:Y:S01]  /*5650*/  FMUL R55, R55, R2 ;  /* 0x0000000237377220 */ /* 0x000fe20000400000 */
[----:B------:R-:W-:Y:S05]  /*5660*/  WARPSYNC.ALL ;  /* 0x0000000000007948 */ /* 0x000fea0003800000 */
[----:B------:R-:W-:Y:S01]  /*5670*/  BSSY B0, `(.L_x_72) ;  /* 0x000003d000007945 */ /* 0x000fe20003800000 */
[----:B--2---:R-:W-:-:S02]  /*5680*/  HADD2.F32 R14, -RZ, R4.H0_H0 ;  /* 0x20000004ff0e7230 */ /* 0x004fc40000004100 */
[----:B------:R-:W-:Y:S02]  /*5690*/  HADD2.F32 R16, -RZ, R4.H1_H1 ;  /* 0x30000004ff107230 */ /* 0x000fe40000004100 */
[--C-:B------:R-:W-:Y:S02]  /*56a0*/  HADD2.F32 R18, -RZ, R5.reuse.H0_H0 ;  /* 0x20000005ff127230 */ /* 0x100fe40000004100 */
[-C--:B------:R-:W-:Y:S01]  /*56b0*/  FFMA R13, R14, R0.reuse, R13 ;  /* 0x000000000e0d7223 */ /* 0x080fe2000000000d */
[----:B------:R-:W-:Y:S02]  /*56c0*/  HADD2.F32 R20, -RZ, R5.H1_H1 ;  /* 0x30000005ff147230 */ /* 0x000fe40000004100 */
[-C--:B------:R-:W-:Y:S01]  /*56d0*/  FFMA R14, R16, R0.reuse, R41 ;  /* 0x00000000100e7223 */ /* 0x080fe20000000029 */
[----:B------:R-:W-:Y:S02]  /*56e0*/  HADD2.F32 R24, -RZ, R7.H0_H0 ;  /* 0x20000007ff187230 */ /* 0x000fe40000004100 */
[----:B------:R-:W-:Y:S01]  /*56f0*/  FFMA R15, R18, R0, R15 ;  /* 0x00000000120f7223 */ /* 0x000fe2000000000f */
[----:B------:R-:W-:-:S02]  /*5700*/  HADD2.F32 R18, -RZ, R6.H0_H0 ;  /* 0x20000006ff127230 */ /* 0x000fc40000004100 */
[-C--:B------:R-:W-:Y:S01]  /*5710*/  FFMA R16, R20, R0.reuse, R43 ;  /* 0x0000000014107223 */ /* 0x080fe2000000002b */
[----:B------:R-:W-:Y:S02]  /*5720*/  HADD2.F32 R20, -RZ, R6.H1_H1 ;  /* 0x30000006ff147230 */ /* 0x000fe40000004100 */
[-C--:B------:R-:W-:Y:S01]  /*5730*/  FFMA R19, R24, R0.reuse, R19 ;  /* 0x0000000018137223 */ /* 0x080fe20000000013 */
[----:B------:R-:W-:Y:S02]  /*5740*/  HADD2.F32 R26, -RZ, R7.H1_H1 ;  /* 0x30000007ff1a7230 */ /* 0x000fe40000004100 */
[-C--:B------:R-:W-:Y:S01]  /*5750*/  FFMA R17, R18, R0.reuse, R17 ;  /* 0x0000000012117223 */ /* 0x080fe20000000011 */
[----:B---3--:R-:W-:Y:S02]  /*5760*/  HADD2.F32 R24, -RZ, R8.H0_H0 ;  /* 0x20000008ff187230 */ /* 0x008fe40000004100 */
[----:B------:R-:W-:Y:S01]  /*5770*/  FFMA R18, R20, R0, R45 ;  /* 0x0000000014127223 */ /* 0x000fe2000000002d */
[----:B------:R-:W-:-:S02]  /*5780*/  HADD2.F32 R28, -RZ, R9.H0_H0 ;  /* 0x20000009ff1c7230 */ /* 0x000fc40000004100 */
[-C--:B------:R-:W-:Y:S01]  /*5790*/  FFMA R20, R26, R0.reuse, R47 ;  /* 0x000000001a147223 */ /* 0x080fe2000000002f */
[----:B------:R-:W-:Y:S02]  /*57a0*/  HADD2.F32 R26, -RZ, R8.H1_H1 ;  /* 0x30000008ff1a7230 */ /* 0x000fe40000004100 */
        /* <DEDUP_REMOVED lines=11> */
[----:B------:R-:W-:Y:S01]  /*5860*/  F2FP.F16.F32.PACK_AB R25, R26, R25 ;  /* 0x000000191a19723e */ /* 0x000fe200000000ff */
[-C--:B------:R-:W-:Y:S01]  /*5870*/  FFMA R28, R30, R0.reuse, R53 ;  /* 0x000000001e1c7223 */ /* 0x080fe20000000035 */
[----:B------:R-:W-:Y:S01]  /*5880*/  F2FP.F16.F32.PACK_AB R32, R14, R13 ;  /* 0x0000000d0e20723e */ /* 0x000fe200000000ff */
[----:B------:R-:W-:Y:S01]  /*5890*/  FFMA R30, R34, R0, R55 ;  /* 0x00000000221e7223 */ /* 0x000fe20000000037 */
[----:B------:R-:W-:-:S02]  /*58a0*/  F2FP.F16.F32.PACK_AB R33, R16, R15 ;  /* 0x0000000f1021723e */ /* 0x000fc400000000ff */
[----:B------:R-:W-:Y:S02]  /*58b0*/  F2FP.F16.F32.PACK_AB R34, R18, R17 ;  /* 0x000000111222723e */ /* 0x000fe400000000ff */
[----:B------:R-:W-:Y:S02]  /*58c0*/  F2FP.F16.F32.PACK_AB R35, R20, R19 ;  /* 0x000000131423723e */ /* 0x000fe400000000ff */
[----:B------:R-:W-:Y:S02]  /*58d0*/  F2FP.F16.F32.PACK_AB R26, R28, R27 ;  /* 0x0000001b1c1a723e */ /* 0x000fe400000000ff */
[----:B------:R-:W-:Y:S01]  /*58e0*/  F2FP.F16.F32.PACK_AB R24, R24, R21 ;  /* 0x000000151818723e */ /* 0x000fe200000000ff */
[----:B------:R1:W-:Y:S01]  /*58f0*/  STSM.16.MT88.4 [R12+0x32000], R32 ;  /* 0x032000200c007844 */ /* 0x0003e20000004200 */
[----:B------:R-:W-:-:S05]  /*5900*/  F2FP.F16.F32.PACK_AB R27, R30, R29 ;  /* 0x0000001d1e1b723e */ /* 0x000fca00000000ff */
        /* <DEDUP_REMOVED lines=11> */
[----:B------:R-:W-:Y:S02]  /*59c0*/  UIADD3 UR9, UR45, 0x40, URZ ;  /* 0x000000402d097890 */ /* 0x000fe4000fffe03f */
[----:B------:R-:W-:Y:S01]  /*59d0*/  UIADD3 UR8, UR43, 0x33000, URZ ;  /* 0x000330002b087890 */ /* 0x000fe2000fffe03f */
[----:B------:R-:W-:Y:S01]  /*59e0*/  UMOV UR5, UR45 ;  /* 0x0000002d00057c82 */ /* 0x000fe20008000000 */
[----:B------:R-:W-:-:S03]  /*59f0*/  UMOV UR10, UR6 ;  /* 0x00000006000a7c82 */ /* 0x000fc60008000000 */
[----:B------:R2:W-:Y:S04]  /*5a00*/  UTMASTG.2D [UR4], [UR58] ;  /* 0x000000043a0073b5 */ /* 0x0005e80008008000 */
[----:B------:R2:W-:Y:S01]  /*5a10*/  UTMASTG.2D [UR8], [UR58] ;  /* 0x000000083a0073b5 */ /* 0x0005e20008008000 */
[----:B------:R0:W-:Y:S01]  /*5a20*/  UTMACMDFLUSH ;  /* 0x00000000000079b7 */ /* 0x0001e20000000000 */
[----:B--2---:R-:W-:-:S04]  /*5a30*/  DEPBAR.LE SB0, 0x1 ;  /* 0x000080400000791a */ /* 0x004fc80000000000 */
.L_x_73:
[----:B------:R-:W-:Y:S05]  /*5a40*/  BSYNC B0 ;  /* 0x0000000000007941 */ /* 0x000fea0003800000 */
.L_x_72:
[----:B------:R-:W-:Y:S06]  /*5a50*/  BAR.SYNC.DEFER_BLOCKING 0x1, 0x100 ;  /* 0x0044000000007b1d */ /* 0x000fec0000010000 */
[----:B------:R-:W-:Y:S05]  /*5a60*/  @!P1 BRA `(.L_x_74) ;  /* 0x0000000000049947 */ /* 0x000fea0003800000 */
[----:B------:R-:W-:Y:S01]  /*5a70*/  BPT.TRAP 0x1 ;  /* 0x000000040000795c */ /* 0x000fe20000300000 */
.L_x_74:
[----:B------:R-:W-:-:S04]  /*5a80*/  ULEA UR4, UR55, UR43, 0x3 ;  /* 0x0000002b37047291 */ /* 0x000fc8000f8e183f */
[----:B------:R-:W-:-:S04]  /*5a90*/  UIADD3 UR4, UR4, 0x38500, URZ ;  /* 0x0003850004047890 */ /* 0x000fc8000fffe03f */
[----:B------:R-:W-:-:S09]  /*5aa0*/  UPRMT UR4, UR42, 0x654, UR4 ;  /* 0x000006542a047896 */ /* 0x000fd20008000004 */
[----:B------:R-:W-:Y:S01]  /*5ab0*/  SYNCS.ARRIVE.TRANS64.RED.A1T0 RZ, [UR4], RZ ;  /* 0x000000ffffff79a7 */ /* 0x000fe20008100404 */
[----:B------:R-:W-:Y:S05]  /*5ac0*/  @!P1 BRA `(.L_x_75) ;  /* 0x0000000000049947 */ /* 0x000fea0003800000 */
[----:B------:R-:W-:Y:S01]  /*5ad0*/  BPT.TRAP 0x1 ;  /* 0x000000040000795c */ /* 0x000fe20000300000 */
.L_x_75:
[----:B------:R-:W2:Y:S01]  /*5ae0*/  SYNCS.PHASECHK.TRANS64.TRYWAIT P3, [UR43+0x384f0], R3 ;  /* 0x0384f003ff0075a7 */ /* 0x000ea2000806016b */
[----:B------:R-:W-:Y:S04]  /*5af0*/  BSSY B0, `(.L_x_76) ;  /* 0x0000002000007945 */ /* 0x000fe80003800000 */
[----:B--2---:R-:W-:Y:S05]  /*5b00*/  @!P3 BRA `(.L_x_77) ;  /* 0x0000006c0098b947 */ /* 0x004fea0003800000 */
.L_x_232:
[----:B------:R-:W-:Y:S05]  /*5b10*/  BSYNC B0 ;  /* 0x0000000000007941 */ /* 0x000fea0003800000 */
.L_x_76:
        /* <DEDUP_REMOVED lines=81> */
.L_x_79:
[----:B------:R-:W-:Y:S05]  /*6030*/  BSYNC B0 ;  /* 0x0000000000007941 */ /* 0x000fea0003800000 */
.L_x_78:
[----:B------:R-:W-:Y:S06]  /*6040*/  BAR.SYNC.DEFER_BLOCKING 0x1, 0x100 ;  /* 0x0044000000007b1d */ /* 0x000fec0000010000 */
[----:B------:R-:W-:Y:S05]  /*6050*/  @!P1 BRA `(.L_x_80) ;  /* 0x0000000000049947 */ /* 0x000fea0003800000 */
[----:B------:R-:W-:Y:S01]  /*6060*/  BPT.TRAP 0x1 ;  /* 0x000000040000795c */ /* 0x000fe20000300000 */
.L_x_80:
[----:B------:R-:W-:-:S04]  /*6070*/  UIADD3 UR55, UR55, 0x1, URZ ;  /* 0x0000000137377890 */ /* 0x000fc8000fffe03f */
[----:B------:R-:W-:-:S04]  /*6080*/  UISETP.NE.AND UP0, UPT, UR55, 0x4, UPT ;  /* 0x000000043700788c */ /* 0x000fc8000bf05270 */
[----:B------:R-:W-:-:S04]  /*6090*/  USEL UR55, UR55, URZ, UP0 ;  /* 0x0000003f37377287 */ /* 0x000fc80008000000 */
[----:B------:R-:W-:-:S04]  /*60a0*/  ULEA UR4, UR55, UR43, 0x3 ;  /* 0x0000002b37047291 */ /* 0x000fc8000f8e183f */
[----:B------:R-:W-:-:S04]  /*60b0*/  UIADD3 UR4, UR4, 0x38500, URZ ;  /* 0x0003850004047890 */ /* 0x000fc8000fffe03f */
[----:B------:R-:W-:-:S09]  /*60c0*/  UPRMT UR4, UR42, 0x654, UR4 ;  /* 0x000006542a047896 */ /* 0x000fd20008000004 */
[----:B------:R-:W-:Y:S01]  /*60d0*/  SYNCS.ARRIVE.TRANS64.RED.A1T0 RZ, [UR4], RZ ;  /* 0x000000ffffff79a7 */ /* 0x000fe20008100404 */
[----:B------:R-:W-:Y:S05]  /*60e0*/  @!P1 BRA `(.L_x_81) ;  /* 0x0000000000049947 */ /* 0x000fea0003800000 */
[----:B------:R-:W-:Y:S01]  /*60f0*/  BPT.TRAP 0x1 ;  /* 0x000000040000795c */ /* 0x000fe20000300000 */
.L_x_81:
[----:B------:R-:W2:Y:S01]  /*6100*/  SYNCS.PHASECHK.TRANS64.TRYWAIT P3, [UR43+0x384f8], R3 ;  /* 0x0384f803ff0075a7 */ /* 0x000ea2000806016b */
[----:B------:R-:W-:Y:S04]  /*6110*/  BSSY B0, `(.L_x_82) ;  /* 0x0000002000007945 */ /* 0x000fe80003800000 */
[----:B--2---:R-:W-:Y:S05]  /*6120*/  @!P3 BRA `(.L_x_83) ;  /* 0x000000680028b947 */ /* 0x004fea0003800000 */
.L_x_233:
[----:B------:R-:W-:Y:S05]  /*6130*/  BSYNC B0 ;  /* 0x0000000000007941 */ /* 0x000fea0003800000 */
.L_x_82:
[----:B------:R-:W-:Y:S05]  /*6140*/  @P2 WARPSYNC.ALL ;  /* 0x0000000000002948 */ /* 0x000fea0003800000 */
[----:B------:R-:W3:Y:S01]  /*6150*/  @P2 LDSM.16.MT88.4 R4, [R12+0x36000] ;  /* 0x036000000c04283b */ /* 0x000ee20000004200 */
[-C--:B------:R-:W-:Y:S01]  /*6160*/  FMUL R80, R80, R2.reuse ;  /* 0x0000000250507220 */ /* 0x080fe20000400000 */
[-C--:B-1----:R-:W-:Y:S01]  /*6170*/  FMUL R24, R81, R2.reuse ;  /* 0x0000000251187220 */ /* 0x082fe20000400000 */
[-C--:B------:R-:W-:Y:S01]  /*6180*/  FMUL R72, R72, R2.reuse ;  /* 0x0000000248487220 */ /* 0x080fe20000400000 */
[----:B------:R-:W1:Y:S01]  /*6190*/  @P2 LDSM.16.MT88.4 R8, [R12+0x36800] ;  /* 0x036800000c08283b */ /* 0x000e620000004200 */
[-C--:B--2---:R-:W-:Y:S01]  /*61a0*/  FMUL R14, R73, R2.reuse ;  /* 0x00000002490e7220 */ /* 0x084fe20000400000 */
[-C--:B------:R-:W-:Y:S01]  /*61b0*/  FMUL R74, R74, R2.reuse ;  /* 0x000000024a4a7220 */ /* 0x080fe20000400000 */
        /* <DEDUP_REMOVED lines=10> */
[----:B------:R-:W-:Y:S01]  /*6260*/  FMUL R2, R87, R2 ;  /* 0x0000000257027220 */ /* 0x000fe20000400000 */
[----:B------:R-:W-:Y:S05]  /*6270*/  WARPSYNC.ALL ;  /* 0x0000000000007948 */ /* 0x000fea0003800000 */
[----:B------:R-:W-:Y:S01]  /*6280*/  BSSY B0, `(.L_x_84) ;  /* 0x000003c000007945 */ /* 0x000fe20003800000 */
[----:B---3--:R-:W-:-:S02]  /*6290*/  HADD2.F32 R15, -RZ, R5.H0_H0 ;  /* 0x20000005ff0f7230 */ /* 0x008fc40000004100 */
[----:B------:R-:W-:Y:S02]  /*62a0*/  HADD2.F32 R21, -RZ, R7.H0_H0 ;  /* 0x20000007ff157230 */ /* 0x000fe40000004100 */
[--C-:B-1----:R-:W-:Y:S02]  /*62b0*/  HADD2.F32 R25, -RZ, R8.reuse.H0_H0 ;  /* 0x20000008ff197230 */ /* 0x102fe40000004100 */
        /* <DEDUP_REMOVED lines=11> */
[--C-:B------:R-:W-:Y:S02]  /*6370*/  HADD2.F32 R17, -RZ, R6.reuse.H0_H0 ;  /* 0x20000006ff117230 */ /* 0x100fe40000004100 */
[----:B------:R-:W-:Y:S01]  /*6380*/  FFMA R14, R13, R0, R14 ;  /* 0x000000000d0e7223 */ /* 0x000fe2000000000e */
[----:B------:R-:W-:-:S02]  /*6390*/  HADD2.F32 R19, -RZ, R6.H1_H1 ;  /* 0x30000006ff137230 */ /* 0x000fc40000004100 */
        /* <DEDUP_REMOVED lines=40> */
[----:B------:R2:W-:Y:S02]  /*6620*/  UTMASTG.2D [UR8], [UR58] ;  /* 0x000000083a0073b5 */ /* 0x0005e40008008000 */
[----:B--2---:R0:W-:Y:S02]  /*6630*/  UTMACMDFLUSH ;  /* 0x00000000000079b7 */ /* 0x0041e40000000000 */
.L_x_85:
[----:B------:R-:W-:Y:S05]  /*6640*/  BSYNC B0 ;  /* 0x0000000000007941 */ /* 0x000fea0003800000 */
.L_x_84:
[----:B------:R-:W-:Y:S04]  /*6650*/  BSSY B0, `(.L_x_86) ;  /* 0x0000003000007945 */ /* 0x000fe80003800000 */
[----:B------:R-:W-:Y:S05]  /*6660*/  @!P0 BRA `(.L_x_87) ;  /* 0x0000000000048947 */ /* 0x000fea0003800000 */
[----:B------:R-:W-:-:S04]  /*6670*/  DEPBAR.LE SB0, 0x1 ;  /* 0x000080400000791a */ /* 0x000fc80000000000 */
.L_x_87:
[----:B------:R-:W-:Y:S05]  /*6680*/  BSYNC B0 ;  /* 0x0000000000007941 */ /* 0x000fea0003800000 */
.L_x_86:
[----:B------:R-:W-:Y:S06]  /*6690*/  BAR.SYNC.DEFER_BLOCKING 0x1, 0x100 ;  /* 0x0044000000007b1d */ /* 0x000fec0000010000 */
[----:B------:R-:W-:Y:S05]  /*66a0*/  @!P1 BRA `(.L_x_88) ;  /* 0x0000000000049947 */ /* 0x000fea0003800000 */
[----:B------:R-:W-:Y:S01]  /*66b0*/  BPT.TRAP 0x1 ;  /* 0x000000040000795c */ /* 0x000fe20000300000 */
.L_x_88:
[----:B------:R-:W-:Y:S02]  /*66c0*/  UIADD3 UR4, UR55, 0x1, URZ ;  /* 0x0000000137047890 */ /* 0x000fe4000fffe03f */
[----:B------:R-:W-:Y:S02]  /*66d0*/  UISETP.NE.AND UP1, UPT, UR47, 0x3, UPT ;  /* 0x000000032f00788c */ /* 0x000fe4000bf25270 */
[----:B------:R-:W-:-:S04]  /*66e0*/  UISETP.NE.AND UP0, UPT, UR4, 0x4, UPT ;  /* 0x000000040400788c */ /* 0x000fc8000bf05270 */
[----:B------:R-:W-:Y:S01]  /*66f0*/  USEL UR4, UR4, URZ, UP0 ;  /* 0x0000003f04047287 */ /* 0x000fe20008000000 */
[----:B------:R-:W-:-:S03]  /*6700*/  PLOP3.LUT P2, PT, PT, PT, UP1, 0x80, 0x0 ;  /* 0x000000000000781c */ /* 0x000fc60003f4f018 */
[----:B------:R-:W-:Y:S02]  /*6710*/  ULEA UR5, UR4, UR43, 0x3 ;  /* 0x0000002b04057291 */ /* 0x000fe4000f8e183f */
[----:B------:R-:W-:Y:S02]  /*6720*/  UIADD3 UR4, UR4, 0x1, URZ ;  /* 0x0000000104047890 */ /* 0x000fe4000fffe03f */
[----:B------:R-:W-:Y:S02]  /*6730*/  UIADD3 UR5, UR5, 0x38500, URZ ;  /* 0x0003850005057890 */ /* 0x000fe4000fffe03f */
[----:B------:R-:W-:Y:S02]  /*6740*/  UISETP.NE.AND UP0, UPT, UR4, 0x4, UPT ;  /* 0x000000040400788c */ /* 0x000fe4000bf05270 */
[----:B------:R-:W-:Y:S02]  /*6750*/  UPRMT UR5, UR42, 0x654, UR5 ;  /* 0x000006542a057896 */ /* 0x000fe40008000005 */
[----:B------:R-:W-:-:S07]  /*6760*/  USEL UR55, UR4, URZ, UP0 ;  /* 0x0000003f04377287 */ /* 0x000fce0008000000 */
[----:B------:R-:W-:Y:S01]  /*6770*/  SYNCS.ARRIVE.TRANS64.RED.A1T0 RZ, [UR5], RZ ;  /* 0x000000ffffff79a7 */ /* 0x000fe20008100405 */
[----:B------:R-:W-:Y:S05]  /*6780*/  @!P2 BRA `(.L_x_89) ;  /* 0x000000000004a947 */ /* 0x000fea0003800000 */
[----:B------:R-:W-:Y:S01]  /*6790*/  BPT.TRAP 0x1 ;  /* 0x000000040000795c */ /* 0x000fe20000300000 */
.L_x_89:
[----:B------:R-:W-:Y:S01]  /*67a0*/  ULEA UR4, UR38, UR43, 0x3 ;  /* 0x0000002b26047291 */ /* 0x000fe2000f8e183f */
[----:B------:R-:W-:-:S08]  /*67b0*/  SHF.L.U32 R0, R93, 0x1f, RZ ;  /* 0x0000001f5d007819 */ /* 0x000fd000000006ff */
[----:B------:R-:W2:Y:S02]  /*67c0*/  SYNCS.PHASECHK.TRANS64.TRYWAIT P0, [UR4+0x38400], R0 ;  /* 0x03840000ff0075a7 */ /* 0x000ea40008000144 */
[----:B--2---:R-:W-:Y:S05]  /*67d0*/  @!P0 BRA `(.L_x_90) ;  /* 0x0000006000948947 */ /* 0x004fea0003800000 */
.L_x_234:
[----:B------:R-:W-:-:S09]  /*67e0*/  ULEA UR5, UR38, UR43, 0x4 ;  /* 0x0000002b26057291 */ /* 0x000fd2000f8e203f */
[----:B------:R-:W3:Y:S01]  /*67f0*/  LDS.128 R16, [UR5+0x38530] ;  /* 0x03853005ff107984 */ /* 0x000ee20008000c00 */
[----:B------:R-:W-:Y:S01]  /*6800*/  @!PT LDS RZ, [RZ] ;  /* 0x00000000fffff984 */ /* 0x000fe20000000800 */
[----:B------:R-:W-:Y:S01]  /*6810*/  @!PT LDS RZ, [RZ] ;  /* 0x00000000fffff984 */ /* 0x000fe20000000800 */
[----:B------:R-:W-:Y:S01]  /*6820*/  @!PT LDS RZ, [RZ] ;  /* 0x00000000fffff984 */ /* 0x000fe20000000800 */
[----:B------:R-:W-:Y:S01]  /*6830*/  @!PT LDS RZ, [RZ] ;  /* 0x00000000fffff984 */ /* 0x000fe20000000800 */
[----:B------:R4:W-:Y:S06]  /*6840*/  MEMBAR.ALL.CTA ;  /* 0x0000000000007992 */ /* 0x0009ec0000008000 */
[----:B----4-:R-:W4:Y:S01]  /*6850*/  FENCE.VIEW.ASYNC.S ;  /* 0x00000000000073c6 */ /* 0x010f220000000000 */
[----:B------:R-:W-:Y:S05]  /*6860*/  @!P2 BRA `(.L_x_91) ;  /* 0x000000000004a947 */ /* 0x000fea0003800000 */
[----:B------:R-:W-:Y:S01]  /*6870*/  BPT.TRAP 0x1 ;  /* 0x000000040000795c */ /* 0x000fe20000300000 */
.L_x_91:
[----:B---3--:R-:W-:Y:S01]  /*6880*/  ISETP.NE.AND P0, PT, R19, RZ, PT ;  /* 0x000000ff1300720c */ /* 0x008fe20003f05270 */
[----:B------:R-:W-:Y:S01]  /*6890*/  UIADD3 UR4, UR4, 0x38440, URZ ;  /* 0x0003844004047890 */ /* 0x000fe2000fffe03f */
[CC--:B------:R-:W-:Y:S02]  /*68a0*/  ISETP.NE.AND P2, PT, R91.reuse, R18.reuse, PT ;  /* 0x000000125b00720c */ /* 0x0c0fe40003f45270 */
[----:B------:R-:W-:Y:S01]  /*68b0*/  ISETP.EQ.OR P0, PT, R91, R18, !P0 ;  /* 0x000000125b00720c */ /* 0x000fe20004702670 */
[----:B------:R-:W-:-:S09]  /*68c0*/  UPRMT UR4, UR42, 0x654, UR4 ;  /* 0x000006542a047896 */ /* 0x000fd20008000004 */
[----:B----4-:R-:W-:Y:S03]  /*68d0*/  SYNCS.ARRIVE.TRANS64.RED.A1T0 RZ, [UR4], RZ ;  /* 0x000000ffffff79a7 */ /* 0x010fe60008100404 */
[----:B------:R-:W-:Y:S05]  /*68e0*/  @P0 BRA `(.L_x_92) ;  /* 0x0000000000fc0947 */ /* 0x000fea0003800000 */
[----:B------:R-:W-:-:S13]  /*68f0*/  ISETP.NE.AND P0, PT, RZ, UR54, PT ;  /* 0x00000036ff007c0c */ /* 0x000fda000bf05270 */
[----:B------:R-:W-:Y:S05]  /*6900*/  @P0 BRA `(.L_x_92) ;  /* 0x0000000000f40947 */ /* 0x000fea0003800000 */
[----:B--2---:R-:W2:Y:S01]  /*6910*/  S2R R0, SR_LANEID ;  /* 0x0000000000007919 */ /* 0x004ea20000000000 */
[----:B------:R-:W-:Y:S01]  /*6920*/  ELECT P0, URZ, PT ;  /* 0x00000000003f782f */ /* 0x000fe20003800000 */
[----:B------:R-:W-:Y:S01]  /*6930*/  BSSY B0, `(.L_x_93) ;  /* 0x000002f000007945 */ /* 0x000fe20003800000 */
[----:B--2---:R-:W-:-:S11]  /*6940*/  IMAD.SHL.U32 R15, R0, 0x4, RZ ;  /* 0x00000004000f7824 */ /* 0x004fd600078e00ff */
[----:B------:R-:W-:Y:S05]  /*6950*/  @!P0 BRA `(.L_x_94) ;  /* 0x0000000000b08947 */ /* 0x000fea0003800000 */
[----:B------:R-:W-:Y:S01]  /*6960*/  IMAD.SHL.U32 R0, R18, 0x8, RZ ;  /* 0x0000000812007824 */ /* 0x000fe200078e00ff */
[----:B------:R-:W-:Y:S01]  /*6970*/  SHF.R.S32.HI R3, RZ, 0x1f, R18 ;  /* 0x0000001fff037819 */ /* 0x000fe20000011412 */
[----:B------:R-:W-:-:S03]  /*6980*/  ULDC.64 UR4, c[0x0][0x820] ;  /* 0x0002080000047ab9 */ /* 0x000fc60000000a00 */
[----:B------:R-:W-:Y:S02]  /*6990*/  SHF.L.U64.HI R8, R18, 0x3, R3 ;  /* 0x0000000312087819 */ /* 0x000fe40000010203 */
[----:B-1----:R-:W-:Y:S01]  /*69a0*/  IADD3 R4, P0, R0, UR4, RZ ;  /* 0x0000000400047c10 */ /* 0x002fe2000ff1e0ff */
[----:B------:R-:W1:Y:S03]  /*69b0*/  LDC.64 R2, c[0x0][0x290] ;  /* 0x0000a400ff027b82 */ /* 0x000e660000000a00 */
[----:B------:R-:W-:Y:S01]  /*69c0*/  IADD3.X R5, R8, UR5, RZ, P0, !PT ;  /* 0x0000000508057c10 */ /* 0x000fe200087fe4ff */
[----:B------:R-:W-:-:S05]  /*69d0*/  ULDC.64 UR4, c[0x0][0x818] ;  /* 0x0002060000047ab9 */ /* 0x000fca0000000a00 */
[----:B------:R-:W2:Y:S01]  /*69e0*/  LDG.E.64 R4, desc[UR56][R4.64] ;  /* 0x0000003804047981 */ /* 0x000ea2000c1e1b00 */
[----:B-1----:R-:W-:Y:S01]  /*69f0*/  IMAD.WIDE R6, R18, 0xc, R2 ;  /* 0x0000000c12067825 */ /* 0x002fe200078e0202 */
[----:B------:R-:W-:Y:S02]  /*6a00*/  IADD3 R2, P0, R0, UR4, RZ ;  /* 0x0000000400027c10 */ /* 0x000fe4000ff1e0ff */
[----:B------:R-:W1:Y:S02]  /*6a10*/  LDS R0, [UR49+0x1c] ;  /* 0x00001c31ff007984 */ /* 0x000e640008000800 */
[----:B------:R-:W-:Y:S02]  /*6a20*/  IADD3.X R3, R8, UR5, RZ, P0, !PT ;  /* 0x0000000508037c10 */ /* 0x000fe400087fe4ff */
[----:B------:R-:W3:Y:S04]  /*6a30*/  LDG.E R12, desc[UR56][R6.64] ;  /* 0x00000038060c7981 */ /* 0x000ee8000c1e1900 */
[----:B------:R4:W5:Y:S04]  /*6a40*/  LDG.E R13, desc[UR56][R6.64+0x4] ;  /* 0x00000438060d7981 */ /* 0x000968000c1e1900 */
[----:B------:R-:W5:Y:S01]  /*6a50*/  LDG.E.64 R2, desc[UR56][R2.64] ;  /* 0x0000003802027981 */ /* 0x000f62000c1e1b00 */
[----:B------:R-:W-:-:S03]  /*6a60*/  IMAD.U32 R8, RZ, RZ, UR49 ;  /* 0x00000031ff087e24 */ /* 0x000fc6000f8e00ff */
[----:B------:R-:W-:Y:S02]  /*6a70*/  STS [UR49+0x30], RZ ;  /* 0x000030ffff007988 */ /* 0x000fe40008000831 */
[----:B------:R-:W-:Y:S02]  /*6a80*/  SHF.R.U64 R8, R8, 0x4, RZ ;  /* 0x0000000408087819 */ /* 0x000fe400000012ff */
[----:B----4-:R-:W-:-:S03]  /*6a90*/  CS2R R6, SRZ ;  /* 0x0000000000067805 */ /* 0x010fc6000001ff00 */
[----:B------:R-:W-:Y:S04]  /*6aa0*/  STS [UR49+0x10], R8 ;  /* 0x00001008ff007988 */ /* 0x000fe80008000831 */
[----:B------:R-:W-:Y:S01]  /*6ab0*/  STS [UR49+0x14], R8 ;  /* 0x00001408ff007988 */ /* 0x000fe20008000831 */
[C---:B--2---:R-:W-:Y:S01]  /*6ac0*/  SHF.L.U64.HI R11, R4.reuse, 0x1, R5 ;  /* 0x00000001040b7819 */ /* 0x044fe20000010205 */
[----:B------:R-:W-:-:S03]  /*6ad0*/  IMAD.SHL.U32 R10, R4, 0x2, RZ ;  /* 0x00000002040a7824 */ /* 0x000fc600078e00ff */
[----:B------:R-:W-:Y:S02]  /*6ae0*/  LOP3.LUT R11, R11, 0x1fffffff, RZ, 0xc0, !PT ;  /* 0x1fffffff0b0b7812 */ /* 0x000fe400078ec0ff */
[----:B------:R-:W-:Y:S02]  /*6af0*/  LOP3.LUT R10, R10, 0xfffffffe, RZ, 0xc0, !PT ;  /* 0xfffffffe0a0a7812 */ /* 0x000fe400078ec0ff */
[--C-:B------:R-:W-:Y:S02]  /*6b00*/  SHF.R.U32.HI R5, RZ, 0x4, R11.reuse ;  /* 0x00000004ff057819 */ /* 0x100fe4000001160b */
[----:B------:R-:W-:Y:S02]  /*6b10*/  SHF.R.U64 R10, R10, 0x4, R11 ;  /* 0x000000040a0a7819 */ /* 0x000fe4000000120b */
[----:B-1----:R-:W-:-:S03]  /*6b20*/  LOP3.LUT R0, R0, 0xf, R5, 0xb8, !PT ;  /* 0x0000000f00007812 */ /* 0x002fc600078eb805 */
[----:B------:R-:W-:Y:S04]  /*6b30*/  STS [UR49+0xc], R10 ;  /* 0x00000c0aff007988 */ /* 0x000fe80008000831 */
[----:B------:R-:W-:Y:S01]  /*6b40*/  STS [UR49+0x1c], R0 ;  /* 0x00001c00ff007988 */ /* 0x000fe20008000831 */
[----:B---3--:R-:W-:-:S03]  /*6b50*/  VIADD R4, R12, 0xffffffff ;  /* 0xffffffff0c047836 */ /* 0x008fc60000000000 */
[----:B------:R-:W1:Y:S04]  /*6b60*/  LDS R5, [UR49+0x1c] ;  /* 0x00001c31ff057984 */ /* 0x000e680008000800 */
[----:B-----5:R-:W-:Y:S01]  /*6b70*/  STS.64 [UR49], R2 ;  /* 0x00000002ff007988 */ /* 0x020fe20008000a31 */
[----:B-1----:R-:W-:-:S05]  /*6b80*/  LOP3.LUT R5, R5, 0xf0, RZ, 0xb8, !PT ;  /* 0x000000f005057812 */ /* 0x002fca00078eb8ff */
[----:B------:R1:W-:Y:S04]  /*6b90*/  STS [UR49+0x1c], R5 ;  /* 0x00001c05ff007988 */ /* 0x0003e80008000831 */
[----:B------:R-:W2:Y:S01]  /*6ba0*/  LDS R9, [UR49+0x1c] ;  /* 0x00001c31ff097984 */ /* 0x000ea20008000800 */
[----:B-1----:R-:W-:-:S05]  /*6bb0*/  VIADD R5, R13, 0xffffffff ;  /* 0xffffffff0d057836 */ /* 0x002fca0000000000 */
[----:B------:R-:W-:Y:S01]  /*6bc0*/  STS.128 [UR49+0x20], R4 ;  /* 0x00002004ff007988 */ /* 0x000fe20008000c31 */
[----:B--2---:R-:W-:-:S05]  /*6bd0*/  LOP3.LUT R9, R9, 0xf00, RZ, 0xb8, !PT ;  /* 0x00000f0009097812 */ /* 0x004fca00078eb8ff */
[----:B------:R-:W-:Y:S04]  /*6be0*/  STS.64 [UR49+0x18], R8 ;  /* 0x00001808ff007988 */ /* 0x000fe80008000a31 */
[----:B------:R-:W1:Y:S02]  /*6bf0*/  LDS R14, [UR49+0x1c] ;  /* 0x00001c31ff0e7984 */ /* 0x000e640008000800 */
[----:B-1----:R-:W-:-:S05]  /*6c00*/  LOP3.LUT R0, R14, 0xf000, RZ, 0xb8, !PT ;  /* 0x0000f0000e007812 */ /* 0x002fca00078eb8ff */
[----:B------:R2:W-:Y:S02]  /*6c10*/  STS [UR49+0x1c], R0 ;  /* 0x00001c00ff007988 */ /* 0x0005e40008000831 */
.L_x_94:
[----:B------:R-:W-:Y:S05]  /*6c20*/  BSYNC B0 ;  /* 0x0000000000007941 */ /* 0x000fea0003800000 */
.L_x_93:
[----:B------:R-:W-:Y:S01]  /*6c30*/  NOP ;  /* 0x0000000000007918 */ /* 0x000fe20000000000 */
[----:B-1----:R1:W3:Y:S01]  /*6c40*/  LDS R5, [R15+UR49] ;  /* 0x000000310f057984 */ /* 0x0022e20008000800 */
[----:B------:R-:W-:Y:S02]  /*6c50*/  ELECT P0, URZ, PT ;  /* 0x00000000003f782f */ /* 0x000fe40003800000 */
[----:B------:R-:W-:Y:S01]  /*6c60*/  IADD3 R2, P3, R15, UR58, RZ ;  /* 0x0000003a0f027c10 */ /* 0x000fe2000ff7e0ff */
[----:B------:R-:W-:Y:S04]  /*6c70*/  BSSY B0, `(.L_x_95) ;  /* 0x0000005000007945 */ /* 0x000fe80003800000 */
[----:B------:R-:W-:-:S06]  /*6c80*/  IMAD.X R3, RZ, RZ, UR59, P3 ;  /* 0x0000003bff037e24 */ /* 0x000fcc00098e06ff */
[----:B-1----:R-:W-:Y:S05]  /*6c90*/  @!P0 BRA `(.L_x_96) ;  /* 0x0000000000088947 */ /* 0x002fea0003800000 */
[----:B------:R0:W-:Y:S01]  /*6ca0*/  UTMACMDFLUSH ;  /* 0x00000000000079b7 */ /* 0x0001e20000000000 */
[----:B------:R-:W-:-:S04]  /*6cb0*/  DEPBAR.LE SB0, 0x0 ;  /* 0x000080000000791a */ /* 0x000fc80000000000 */
.L_x_96:
[----:B------:R-:W-:Y:S05]  /*6cc0*/  BSYNC B0 ;  /* 0x0000000000007941 */ /* 0x000fea0003800000 */
.L_x_95:
[----:B---3--:R3:W5:Y:S02]  /*6cd0*/  ATOMG.E.EXCH.STRONG.GPU PT, RZ, [R2], R5 ;  /* 0x0000000502ff73a8 */ /* 0x00876400041ee100 */
.L_x_92:
[----:B------:R-:W-:Y:S01]  /*6ce0*/  UIMAD.WIDE.U32 UR4, UR60, -0x55555555, URZ ;  /* 0xaaaaaaab3c0478a5 */ /* 0x000fe2000f8e003f */
[----:B------:R-:W-:Y:S01]  /*6cf0*/  ISETP.NE.AND P0, PT, R19, RZ, PT ;  /* 0x000000ff1300720c */ /* 0x000fe20003f05270 */
[----:B------:R-:W-:Y:S01]  /*6d00*/  UIADD3 UR38, UR38, 0x1, URZ ;  /* 0x0000000126267890 */ /* 0x000fe2000fffe03f */
[----:B--2---:R-:W-:Y:S01]  /*6d10*/  SEL R0, RZ, 0x1, !P2 ;  /* 0x00000001ff007807 */ /* 0x004fe20005000000 */
[----:B------:R-:W-:Y:S02]  /*6d20*/  USHF.R.U32.HI UR4, URZ, 0x2, UR5 ;  /* 0x000000023f047899 */ /* 0x000fe40008011605 */
[----:B------:R-:W-:Y:S02]  /*6d30*/  UISETP.NE.AND UP0, UPT, UR38, 0x8, UPT ;  /* 0x000000082600788c */ /* 0x000fe4000bf05270 */
[----:B------:R-:W-:Y:S02]  /*6d40*/  UIMAD UR60, UR4, -0x6, UR60 ;  /* 0xfffffffa043c78a4 */ /* 0x000fe4000f8e023c */
[----:B------:R-:W-:-:S02]  /*6d50*/  USEL UR4, URZ, 0x1, UP0 ;  /* 0x000000013f047887 */ /* 0x000fc40008000000 */
[----:B------:R-:W-:Y:S02]  /*6d60*/  UIADD3 UR36, UR36, 0x4, URZ ;  /* 0x0000000424247890 */ /* 0x000fe4000fffe03f */
[----:B------:R-:W-:Y:S02]  /*6d70*/  USEL UR38, UR38, URZ, UP0 ;  /* 0x0000003f26267287 */ /* 0x000fe40008000000 */
[----:B------:R-:W-:Y:S01]  /*6d80*/  LOP3.LUT R93, R93, UR4, RZ, 0x3c, !PT ;  /* 0x000000045d5d7c12 */ /* 0x000fe2000f8e3cff */
[----:B------:R-:W-:Y:S09]  /*6d90*/  @P0 BRA `(.L_x_97) ;  /* 0xffffffcc00240947 */ /* 0x000ff2000383ffff */
[----:B------:R-:W-:-:S04]  /*6da0*/  DEPBAR.LE SB0, 0x0 ;  /* 0x000080000000791a */ /* 0x000fc80000000000 */
[----:B------:R-:W-:Y:S05]  /*6db0*/  @!P1 BRA `(.L_x_98) ;  /* 0x0000000000049947 */ /* 0x000fea0003800000 */
[----:B------:R-:W-:Y:S01]  /*6dc0*/  BPT.TRAP 0x1 ;  /* 0x000000040000795c */ /* 0x000fe20000300000 */
.L_x_98:
[----:B------:R-:W-:-:S04]  /*6dd0*/  ULEA UR43, UR55, UR43, 0x3 ;  /* 0x0000002b372b7291 */ /* 0x000fc8000f8e183f */
[----:B------:R-:W-:-:S04]  /*6de0*/  UIADD3 UR43, UR43, 0x38500, URZ ;  /* 0x000385002b2b7890 */ /* 0x000fc8000fffe03f */
[----:B------:R-:W-:-:S09]  /*6df0*/  UPRMT UR43, UR42, 0x654, UR43 ;  /* 0x000006542a2b7896 */ /* 0x000fd2000800002b */
[----:B-----5:R-:W-:Y:S01]  /*6e00*/  SYNCS.ARRIVE.TRANS64.RED.A1T0 RZ, [UR43], RZ ;  /* 0x000000ffffff79a7 */ /* 0x020fe2000810042b */
[----:B------:R-:W-:Y:S05]  /*6e10*/  EXIT ;  /* 0x000000000000794d */ /* 0x000fea0003800000 */
.L_x_23:
[----:B------:R-:W-:-:S08]  /*6e20*/  NOP ;  /* 0x0000000000007918 */ /* 0x000fd00000000000 */
[----:B----45:R-:W1:-:S00]  /*6e30*/  USETMAXREG.DEALLOC.CTAPOOL 0x28 ;  /* 0x00000028000079c8 */ /* 0x030e4000080e0500 */
[----:B------:R-:W-:-:S06]  /*6e40*/  UISETP.NE.AND UP1, UPT, UR54, 0x3, UPT ;  /* 0x000000033600788c */ /* 0x000fcc000bf25270 */
[----:B------:R-:W-:-:S13]  /*6e50*/  PLOP3.LUT P1, PT, PT, PT, UP1, 0x80, 0x0 ;  /* 0x000000000000781c */ /* 0x000fda0003f2f018 */
[----:B-1----:R-:W-:Y:S05]  /*6e60*/  @!P1 BRA `(.L_x_99) ;  /* 0x00000034007c9947 */ /* 0x002fea0003800000 */
[----:B------:R-:W-:-:S13]  /*6e70*/  ISETP.NE.AND P0, PT, RZ, UR54, PT ;  /* 0x00000036ff007c0c */ /* 0x000fda000bf05270 */
[----:B------:R-:W-:Y:S05]  /*6e80*/  @!P0 BRA `(.L_x_100) ;  /* 0x0000001800208947 */ /* 0x000fea0003800000 */
[----:B------:R-:W-:-:S06]  /*6e90*/  UISETP.NE.AND UP0, UPT, UR54, 0x2, UPT ;  /* 0x000000023600788c */ /* 0x000fcc000bf05270 */
[----:B------:R-:W-:-:S13]  /*6ea0*/  PLOP3.LUT P0, PT, PT, PT, UP0, 0x80, 0x0 ;  /* 0x000000000000781c */ /* 0x000fda0003f0f008 */
[----:B--2---:R-:W-:Y:S05]  /*6eb0*/  @P0 EXIT ;  /* 0x000000000000094d */ /* 0x004fea0003800000 */
[----:B------:R-:W1:Y:S01]  /*6ec0*/  S2UR UR4, SR_CTAID.Y ;  /* 0x00000000000479c3 */ /* 0x000e620000002600 */
[----:B------:R-:W-:Y:S01]  /*6ed0*/  ELECT P0, URZ, PT ;  /* 0x00000000003f782f */ /* 0x000fe20003800000 */
[----:B------:R-:W-:Y:S01]  /*6ee0*/  BSSY B0, `(.L_x_101) ;  /* 0x000001d000007945 */ /* 0x000fe20003800000 */
[----:B-1----:R-:W-:-:S11]  /*6ef0*/  UIMAD UR4, UR4, UR39, UR40 ;  /* 0x00000027040472a4 */ /* 0x002fd6000f8e0228 */
[----:B------:R-:W-:Y:S05]  /*6f00*/  @!P0 BRA `(.L_x_102) ;  /* 0x0000000000688947 */ /* 0x000fea0003800000 */
[----:B------:R-:W1:Y:S01]  /*6f10*/  LDC.64 R4, c[0x0][0x600] ;  /* 0x00018000ff047b82 */ /* 0x000e620000000a00 */
[----:B------:R-:W-:Y:S02]  /*6f20*/  UMOV UR5, 0x400 ;  /* 0x0000040000057882 */ /* 0x000fe40000000000 */
[----:B------:R-:W-:-:S05]  /*6f30*/  ULEA UR5, UR41, UR5, 0x18 ;  /* 0x0000000529057291 */ /* 0x000fca000f8ec03f */
[----:B------:R-:W1:Y:S08]  /*6f40*/  LDC.64 R6, c[0x0][0x608] ;  /* 0x00018200ff067b82 */ /* 0x000e700000000a00 */
[----:B------:R-:W2:Y:S08]  /*6f50*/  LDC.64 R32, c[0x0][0x610] ;  /* 0x00018400ff207b82 */ /* 0x000eb00000000a00 */
[----:B------:R-:W2:Y:S01]  /*6f60*/  LDC.64 R34, c[0x0][0x618] ;  /* 0x00018600ff227b82 */ /* 0x000ea20000000a00 */
[----:B-1----:R1:W-:Y:S07]  /*6f70*/  STS.128 [UR5+0x38700], R4 ;  /* 0x03870004ff007988 */ /* 0x0023ee0008000c05 */
[----:B------:R-:W3:Y:S08]  /*6f80*/  LDC.64 R28, c[0x0][0x620] ;  /* 0x00018800ff1c7b82 */ /* 0x000ef00000000a00 */
[----:B------:R-:W3:Y:S01]  /*6f90*/  LDC.64 R30, c[0x0][0x628] ;  /* 0x00018a00ff1e7b82 */ /* 0x000ee20000000a00 */
[----:B--2---:R2:W-:Y:S07]  /*6fa0*/  STS.128 [UR5+0x38710], R32 ;  /* 0x03871020ff007988 */ /* 0x0045ee0008000c05 */
[----:B------:R-:W4:Y:S08]  /*6fb0*/  LDC.64 R24, c[0x0][0x630] ;  /* 0x00018c00ff187b82 */ /* 0x000f300000000a00 */
[----:B------:R-:W4:Y:S08]  /*6fc0*/  LDC.64 R26, c[0x0][0x638] ;  /* 0x00018e00ff1a7b82 */ /* 0x000f300000000a00 */
[----:B------:R-:W5:Y:S01]  /*6fd0*/  LDC.64 R20, c[0x0][0x640] ;  /* 0x00019000ff147b82 */ /* 0x000f620000000a00 */
[----:B---3--:R2:W-:Y:S07]  /*6fe0*/  STS.128 [UR5+0x38720], R28 ;  /* 0x0387201cff007988 */ /* 0x0085ee0008000c05 */
[----:B------:R-:W5:Y:S08]  /*6ff0*/  LDC.64 R22, c[0x0][0x648] ;  /* 0x00019200ff167b82 */ /* 0x000f700000000a00 */
[----:B------:R-:W3:Y:S01]  /*7000*/  LDC.64 R12, c[0x0][0x650] ;  /* 0x00019400ff0c7b82 */ /* 0x000ee20000000a00 */
[----:B----4-:R2:W-:Y:S07]  /*7010*/  STS.128 [UR5+0x38730], R24 ;  /* 0x03873018ff007988 */ /* 0x0105ee0008000c05 */
[----:B------:R-:W3:Y:S08]  /*7020*/  LDC.64 R14, c[0x0][0x658] ;  /* 0x00019600ff0e7b82 */ /* 0x000ef00000000a00 */
[----:B------:R-:W4:Y:S01]  /*7030*/  LDC.64 R8, c[0x0][0x660] ;  /* 0x00019800ff087b82 */ /* 0x000f220000000a00 */
[----:B-----5:R2:W-:Y:S07]  /*7040*/  STS.128 [UR5+0x38740], R20 ;  /* 0x03874014ff007988 */ /* 0x0205ee0008000c05 */
[----:B------:R-:W4:Y:S08]  /*7050*/  LDC.64 R10, c[0x0][0x668] ;  /* 0x00019a00ff0a7b82 */ /* 0x000f300000000a00 */
[----:B-1----:R-:W1:Y:S01]  /*7060*/  LDC.64 R4, c[0x0][0x670] ;  /* 0x00019c00ff047b82 */ /* 0x002e620000000a00 */
[----:B---3--:R2:W-:Y:S07]  /*7070*/  STS.128 [UR5+0x38750], R12 ;  /* 0x0387500cff007988 */ /* 0x0085ee0008000c05 */
[----:B------:R-:W1:Y:S01]  /*7080*/  LDC.64 R6, c[0x0][0x678] ;  /* 0x00019e00ff067b82 */ /* 0x000e620000000a00 */
[----:B----4-:R2:W-:Y:S04]  /*7090*/  STS.128 [UR5+0x38760], R8 ;  /* 0x03876008ff007988 */ /* 0x0105e80008000c05 */
[----:B-1----:R2:W-:Y:S02]  /*70a0*/  STS.128 [UR5+0x38770], R4 ;  /* 0x03877004ff007988 */ /* 0x0025e40008000c05 */
.L_x_102:
[----:B------:R-:W-:Y:S05]  /*70b0*/  BSYNC B0 ;  /* 0x0000000000007941 */ /* 0x000fea0003800000 */
.L_x_101:
[----:B------:R-:W-:Y:S01]  /*70c0*/  ELECT P0, URZ, PT ;  /* 0x00000000003f782f */ /* 0x000fe20003800000 */
[----:B------:R-:W-:Y:S01]  /*70d0*/  NOP ;  /* 0x0000000000007918 */ /* 0x000fe20000000000 */
[----:B------:R-:W-:Y:S01]  /*70e0*/  ULDC UR5, c[0x0][0x884] ;  /* 0x0002210000057ab9 */ /* 0x000fe20000000800 */
[----:B------:R-:W-:Y:S01]  /*70f0*/  ULDC.64 UR6, c[0x0][0x800] ;  /* 0x0002000000067ab9 */ /* 0x000fe20000000a00 */
[----:B------:R-:W-:Y:S01]  /*7100*/  ULEA UR4, UR5, UR4, 0x1 ;  /* 0x0000000405047291 */ /* 0x000fe2000f8e083f */
[----:B------:R-:W-:Y:S03]  /*7110*/  BSSY B0, `(.L_x_103) ;  /* 0x0000033000007945 */ /* 0x000fe60003800000 */
[----:B------:R-:W-:-:S05]  /*7120*/  UIMAD.WIDE UR6, UR4, 0x80, UR6 ;  /* 0x00000080040678a5 */ /* 0x000fca000f8e0206 */
[----:B------:R-:W-:Y:S07]  /*7130*/  @!P0 BRA `(.L_x_104) ;  /* 0x0000000000c08947 */ /* 0x000fee0003800000 */
[----:B------:R-:W-:Y:S01]  /*7140*/  ULDC.64 UR4, c[0x0][0x808] ;  /* 0x0002020000047ab9 */ /* 0x000fe20000000a00 */
[----:B------:R-:W-:Y:S01]  /*7150*/  ULDC.64 UR8, c[0x0][0x810] ;  /* 0x0002040000087ab9 */ /* 0x000fe20000000a00 */
[----:B------:R-:W-:Y:S02]  /*7160*/  ISETP.NE.U32.AND P0, PT, RZ, UR4, PT ;  /* 0x00000004ff007c0c */ /* 0x000fe4000bf05070 */
[----:B------:R-:W-:Y:S02]  /*7170*/  ISETP.NE.U32.AND P1, PT, RZ, UR8, PT ;  /* 0x00000008ff007c0c */ /* 0x000fe4000bf25070 */
[----:B------:R-:W-:Y:S02]  /*7180*/  ISETP.NE.AND.EX P0, PT, RZ, UR5, PT, P0 ;  /* 0x00000005ff007c0c */ /* 0x000fe4000bf05300 */
[----:B------:R-:W-:-:S11]  /*7190*/  ISETP.NE.AND.EX P1, PT, RZ, UR9, PT, P1 ;  /* 0x00000009ff007c0c */ /* 0x000fd6000bf25310 */
[----:B------:R-:W-:Y:S05]  /*71a0*/  @!P0 BRA `(.L_x_105) ;  /* 0x0000000000188947 */ /* 0x000fea0003800000 */
[----:B--2---:R-:W-:-:S04]  /*71b0*/  LEA R4, P0, R18, UR4, 0x3 ;  /* 0x0000000412047c11 */ /* 0x004fc8000f8018ff */
[----:B------:R-:W-:-:S06]  /*71c0*/  LEA.HI.X R5, R18, UR5, R3, 0x3, P0 ;  /* 0x0000000512057c11 */ /* 0x000fcc00080f1c03 */
[----:B------:R-:W2:Y:S01]  /*71d0*/  LDG.E.64 R4, desc[UR56][R4.64] ;  /* 0x0000003804047981 */ /* 0x000ea2000c1e1b00 */
[----:B------:R-:W-:Y:S02]  /*71e0*/  UMOV UR4, 0x400 ;  /* 0x0000040000047882 */ /* 0x000fe40000000000 */
[----:B------:R-:W-:-:S09]  /*71f0*/  ULEA UR4, UR41, UR4, 0x18 ;  /* 0x0000000429047291 */ /* 0x000fd2000f8ec03f */
[----:B--2---:R1:W-:Y:S03]  /*7200*/  STS.64 [UR4+0x38700], R4 ;  /* 0x03870004ff007988 */ /* 0x0043e60008000a04 */
.L_x_105:
[----:B------:R-:W-:Y:S05]  /*7210*/  @!P1 BRA `(.L_x_104) ;  /* 0x0000000000889947 */ /* 0x000fea0003800000 */
[----:B-12---:R-:W-:-:S04]  /*7220*/  LEA R4, P0, R18, UR8, 0x3 ;  /* 0x0000000812047c11 */ /* 0x006fc8000f8018ff */
[----:B------:R-:W-:-:S06]  /*7230*/  LEA.HI.X R5, R18, UR9, R3, 0x3, P0 ;  /* 0x0000000912057c11 */ /* 0x000fcc00080f1c03 */
[----:B------:R-:W2:Y:S01]  /*7240*/  LDG.E.64 R4, desc[UR56][R4.64] ;  /* 0x0000003804047981 */ /* 0x000ea2000c1e1b00 */
[----:B------:R-:W-:Y:S02]  /*7250*/  UMOV UR4, 0x400 ;  /* 0x0000040000047882 */ /* 0x000fe40000000000 */
[----:B------:R-:W-:-:S04]  /*7260*/  ULEA UR4, UR41, UR4, 0x18 ;  /* 0x0000000429047291 */ /* 0x000fc8000f8ec03f */
[----:B------:R-:W-:-:S05]  /*7270*/  UIADD3 UR5, UR4, 0x38700, URZ ;  /* 0x0003870004057890 */ /* 0x000fca000fffe03f */
[----:B------:R-:W1:Y:S01]  /*7280*/  LDS R3, [UR4+0x3871c] ;  /* 0x03871c04ff037984 */ /* 0x000e620008000800 */
[----:B------:R-:W-:-:S03]  /*7290*/  IMAD.U32 R8, RZ, RZ, UR5 ;  /* 0x00000005ff087e24 */ /* 0x000fc6000f8e00ff */
[----:B------:R-:W-:Y:S02]  /*72a0*/  STS [UR4+0x38730], RZ ;  /* 0x038730ffff007988 */ /* 0x000fe40008000804 */
[----:B------:R-:W-:-:S05]  /*72b0*/  SHF.R.U64 R8, R8, 0x4, RZ ;  /* 0x0000000408087819 */ /* 0x000fca00000012ff */
[----:B------:R-:W-:Y:S04]  /*72c0*/  STS [UR4+0x38710], R8 ;  /* 0x03871008ff007988 */ /* 0x000fe80008000804 */
[----:B------:R-:W-:Y:S01]  /*72d0*/  STS [UR4+0x38714], R8 ;  /* 0x03871408ff007988 */ /* 0x000fe20008000804 */
[----:B--2---:R-:W-:Y:S01]  /*72e0*/  SHF.L.U64.HI R11, R4, 0x1, R5 ;  /* 0x00000001040b7819 */ /* 0x004fe20000010205 */
[----:B------:R-:W-:-:S03]  /*72f0*/  VIADD R5, R0, 0xffffffff ;  /* 0xffffffff00057836 */ /* 0x000fc60000000000 */
[----:B------:R-:W-:-:S04]  /*7300*/  LOP3.LUT R11, R11, 0x1fffffff, RZ, 0xc0, !PT ;  /* 0x1fffffff0b0b7812 */ /* 0x000fc800078ec0ff */
[----:B------:R-:W-:-:S04]  /*7310*/  SHF.R.U32.HI R6, RZ, 0x4, R11 ;  /* 0x00000004ff067819 */ /* 0x000fc8000001160b */
[----:B-1----:R-:W-:-:S05]  /*7320*/  LOP3.LUT R3, R3, 0xf, R6, 0xb8, !PT ;  /* 0x0000000f03037812 */ /* 0x002fca00078eb806 */
[----:B------:R1:W-:Y:S04]  /*7330*/  STS [UR4+0x3871c], R3 ;  /* 0x03871c03ff007988 */ /* 0x0003e80008000804 */
[----:B------:R-:W2:Y:S01]  /*7340*/  LDS R6, [UR4+0x3871c] ;  /* 0x03871c04ff067984 */ /* 0x000ea20008000800 */
[----:B-1----:R-:W-:Y:S02]  /*7350*/  IMAD.SHL.U32 R3, R4, 0x2, RZ ;  /* 0x0000000204037824 */ /* 0x002fe400078e00ff */
[----:B------:R-:W-:-:S03]  /*7360*/  VIADD R4, R2, 0xffffffff ;  /* 0xffffffff02047836 */ /* 0x000fc60000000000 */
[----:B------:R-:W-:-:S04]  /*7370*/  LOP3.LUT R2, R3, 0xfffffffe, RZ, 0xc0, !PT ;  /* 0xfffffffe03027812 */ /* 0x000fc800078ec0ff */
[----:B------:R-:W-:-:S05]  /*7380*/  SHF.R.U64 R2, R2, 0x4, R11 ;  /* 0x0000000402027819 */ /* 0x000fca000000120b */
[----:B------:R-:W-:Y:S01]  /*7390*/  STS [UR4+0x3870c], R2 ;  /* 0x03870c02ff007988 */ /* 0x000fe20008000804 */
[----:B--2---:R-:W-:-:S05]  /*73a0*/  LOP3.LUT R6, R6, 0xf0, RZ, 0xb8, !PT ;  /* 0x000000f006067812 */ /* 0x004fca00078eb8ff */
[----:B------:R1:W-:Y:S04]  /*73b0*/  STS [UR4+0x3871c], R6 ;  /* 0x03871c06ff007988 */ /* 0x0003e80008000804 */
[----:B------:R-:W2:Y:S01]  /*73c0*/  LDS R9, [UR4+0x3871c] ;  /* 0x03871c04ff097984 */ /* 0x000ea20008000800 */
[----:B-1----:R-:W-:-:S05]  /*73d0*/  CS2R R6, SRZ ;  /* 0x0000000000067805 */ /* 0x002fca000001ff00 */
[----:B------:R-:W-:Y:S01]  /*73e0*/  STS.128 [UR4+0x38720], R4 ;  /* 0x03872004ff007988 */ /* 0x000fe20008000c04 */
[----:B--2---:R-:W-:-:S05]  /*73f0*/  LOP3.LUT R9, R9, 0xf00, RZ, 0xb8, !PT ;  /* 0x00000f0009097812 */ /* 0x004fca00078eb8ff */
[----:B------:R-:W-:Y:S04]  /*7400*/  STS.64 [UR4+0x38718], R8 ;  /* 0x03871808ff007988 */ /* 0x000fe80008000a04 */
[----:B------:R-:W1:Y:S02]  /*7410*/  LDS R10, [UR4+0x3871c] ;  /* 0x03871c04ff0a7984 */ /* 0x000e640008000800 */
[----:B-1----:R-:W-:-:S05]  /*7420*/  LOP3.LUT R0, R10, 0xf000, RZ, 0xb8, !PT ;  /* 0x0000f0000a007812 */ /* 0x002fca00078eb8ff */
[----:B------:R3:W-:Y:S02]  /*7430*/  STS [UR4+0x3871c], R0 ;  /* 0x03871c00ff007988 */ /* 0x0007e40008000804 */
.L_x_104:
[----:B------:R-:W-:Y:S05]  /*7440*/  BSYNC B0 ;  /* 0x0000000000007941 */ /* 0x000fea0003800000 */
.L_x_103:
[----:B---3--:R-:W3:Y:S01]  /*7450*/  S2R R0, SR_LANEID ;  /* 0x0000000000007919 */ /* 0x008ee20000000000 */
[----:B------:R-:W-:Y:S01]  /*7460*/  ELECT P0, URZ, PT ;  /* 0x00000000003f782f */ /* 0x000fe20003800000 */
[----:B------:R-:W-:Y:S01]  /*7470*/  NOP ;  /* 0x0000000000007918 */ /* 0x000fe20000000000 */
[----:B------:R-:W-:Y:S01]  /*7480*/  UMOV UR4, URZ ;  /* 0x0000003f00047c82 */ /* 0x000fe20008000000 */
[----:B------:R-:W-:Y:S10]  /*7490*/  BSSY B0, `(.L_x_106) ;  /* 0x0000004000007945 */ /* 0x000ff40003800000 */
[----:B------:R-:W-:Y:S05]  /*74a0*/  @!P0 BRA `(.L_x_107) ;  /* 0x0000000000088947 */ /* 0x000fea0003800000 */
[----:B------:R0:W-:Y:S01]  /*74b0*/  UTMACMDFLUSH ;  /* 0x00000000000079b7 */ /* 0x0001e20000000000 */
[----:B------:R-:W-:-:S04]  /*74c0*/  DEPBAR.LE SB0, 0x0 ;  /* 0x000080000000791a */ /* 0x000fc80000000000 */
.L_x_107:
[----:B------:R-:W-:Y:S05]  /*74d0*/  BSYNC B0 ;  /* 0x0000000000007941 */ /* 0x000fea0003800000 */
.L_x_106:
[----:B------:R-:W-:Y:S01]  /*74e0*/  UMOV UR5, 0x400 ;  /* 0x0000040000057882 */ /* 0x000fe20000000000 */
[----:B-123--:R-:W-:Y:S01]  /*74f0*/  IMAD.SHL.U32 R4, R0, 0x4, RZ ;  /* 0x0000000400047824 */ /* 0x00efe200078e00ff */
[----:B------:R-:W-:-:S04]  /*7500*/  ULEA UR5, UR41, UR5, 0x18 ;  /* 0x0000000529057291 */ /* 0x000fc8000f8ec03f */
[----:B------:R-:W-:Y:S01]  /*7510*/  UIADD3 UR24, UR5, 0x38700, URZ ;  /* 0x0003870005187890 */ /* 0x000fe2000fffe03f */
[----:B------:R-:W-:Y:S01]  /*7520*/  IADD3 R2, P0, R4, UR6, RZ ;  /* 0x0000000604027c10 */ /* 0x000fe2000ff1e0ff */
[----:B------:R-:W-:-:S04]  /*7530*/  IMAD.MOV.U32 R0, RZ, RZ, RZ ;  /* 0x000000ffff007224 */ /* 0x000fc800078e00ff */
[----:B------:R-:W-:-:S03]  /*7540*/  IMAD.X R3, RZ, RZ, UR7, P0 ;  /* 0x00000007ff037e24 */ /* 0x000fc600080e06ff */
[----:B------:R-:W1:Y:S01]  /*7550*/  LDS R5, [R4+UR24] ;  /* 0x0000001804057984 */ /* 0x000e620008000800 */
[----:B------:R-:W-:-:S03]  /*7560*/  SHF.L.U32 R0, R0, 0x1f, RZ ;  /* 0x0000001f00007819 */ /* 0x000fc600000006ff */
[----:B-1----:R1:W2:Y:S02]  /*7570*/  ATOMG.E.EXCH.STRONG.GPU PT, RZ, [R2], R5 ;  /* 0x0000000502ff73a8 */ /* 0x0022a400041ee100 */
[----:B--2---:R-:W2:Y:S01]  /*7580*/  SYNCS.PHASECHK.TRANS64.TRYWAIT P0, [UR5+0x38528], R0 ;  /* 0x03852800ff0075a7 */ /* 0x004ea20008000145 */
[----:B------:R-:W-:Y:S02]  /*7590*/  ULOP3.LUT UR25, UR53, 0x1, URZ, 0xfc, !UPT ;  /* 0x0000000135197892 */ /* 0x000fe4000f8efc3f */
[----:B------:R-:W-:Y:S01]  /*75a0*/  ULOP3.LUT UR26, UR51, 0x2, URZ, 0xfc, !UPT ;  /* 0x00000002331a7892 */ /* 0x000fe2000f8efc3f */
[----:B-12---:R-:W-:Y:S11]  /*75b0*/  @!P0 BRA `(.L_x_108) ;  /* 0x0000005400348947 */ /* 0x006ff60003800000 */
.L_x_235:
[----:B------:R-:W-:Y:S01]  /*75c0*/  IMAD.MOV.U32 R2, RZ, RZ, 0x1 ;  /* 0x00000001ff027424 */ /* 0x000fe200078e00ff */
[----:B------:R-:W-:Y:S01]  /*75d0*/  ULDC UR27, c[0x0][0x598] ;  /* 0x00016600001b7ab9 */ /* 0x000fe20000000800 */
[----:B-1----:R-:W-:Y:S01]  /*75e0*/  IMAD.MOV.U32 R0, RZ, RZ, 0x1 ;  /* 0x00000001ff007424 */ /* 0x002fe200078e00ff */
[----:B------:R-:W-:Y:S01]  /*75f0*/  ULDC UR28, c[0x0][0x580] ;  /* 0x00016000001c7ab9 */ /* 0x000fe20000000800 */
[----:B------:R-:W-:Y:S01]  /*7600*/  IMAD.MOV.U32 R12, RZ, RZ, RZ ;  /* 0x000000ffff0c7224 */ /* 0x000fe200078e00ff */
[----:B------:R-:W-:Y:S01]  /*7610*/  ULDC.64 UR20, c[0x0][0x590] ;  /* 0x0001640000147ab9 */ /* 0x000fe20000000a00 */
[----:B------:R-:W-:-:S05]  /*7620*/  ULDC.64 UR22, c[0x0][0x588] ;  /* 0x0001620000167ab9 */ /* 0x000fca0000000a00 */
.L_x_145:
[----:B------:R-:W-:-:S06]  /*7630*/  UISETP.NE.AND UP0, UPT, UR25, 0x3, UPT ;  /* 0x000000031900788c */ /* 0x000fcc000bf05270 */
[----:B------:R-:W-:-:S13]  /*7640*/  PLOP3.LUT P1, PT, PT, PT, UP0, 0x80, 0x0 ;  /* 0x000000000000781c */ /* 0x000fda0003f2f008 */
[----:B-1-345:R-:W-:Y:S05]  /*7650*/  @!P1 BRA `(.L_x_109) ;  /* 0x0000000000049947 */ /* 0x03afea0003800000 */
[----:B------:R-:W-:Y:S01]  /*7660*/  BPT.TRAP 0x1 ;  /* 0x000000040000795c */ /* 0x000fe20000300000 */
.L_x_109:
[----:B------:R-:W-:Y:S01]  /*7670*/  ULEA UR8, UR4, UR5, 0x3 ;  /* 0x0000000504087291 */ /* 0x000fe2000f8e183f */
[----:B------:R-:W-:-:S08]  /*7680*/  SHF.L.U32 R3, R12, 0x1f, RZ ;  /* 0x0000001f0c037819 */ /* 0x000fd000000006ff */
[----:B------:R-:W1:Y:S02]  /*7690*/  SYNCS.PHASECHK.TRANS64.TRYWAIT P0, [UR8+0x38400], R3 ;  /* 0x03840003ff0075a7 */ /* 0x000e640008000148 */
[----:B-1----:R-:W-:Y:S05]  /*76a0*/  @!P0 BRA `(.L_x_110) ;  /* 0x0000005400108947 */ /* 0x002fea0003800000 */
.L_x_236:
[----:B------:R-:W-:-:S09]  /*76b0*/  ULEA UR9, UR4, UR5, 0x4 ;  /* 0x0000000504097291 */ /* 0x000fd2000f8e203f */
[----:B-1----:R-:W1:Y:S01]  /*76c0*/  LDS.128 R4, [UR9+0x38530] ;  /* 0x03853009ff047984 */ /* 0x002e620008000c00 */
[----:B------:R-:W-:Y:S01]  /*76d0*/  @!PT LDS RZ, [RZ] ;  /* 0x00000000fffff984 */ /* 0x000fe20000000800 */
[----:B------:R-:W-:Y:S01]  /*76e0*/  @!PT LDS RZ, [RZ] ;  /* 0x00000000fffff984 */ /* 0x000fe20000000800 */
[----:B------:R-:W-:Y:S01]  /*76f0*/  @!PT LDS RZ, [RZ] ;  /* 0x00000000fffff984 */ /* 0x000fe20000000800 */
[----:B------:R-:W-:Y:S01]  /*7700*/  @!PT LDS RZ, [RZ] ;  /* 0x00000000fffff984 */ /* 0x000fe20000000800 */
[----:B------:R2:W-:Y:S06]  /*7710*/  MEMBAR.ALL.CTA ;  /* 0x0000000000007992 */ /* 0x0005ec0000008000 */
[----:B--2---:R-:W2:Y:S01]  /*7720*/  FENCE.VIEW.ASYNC.S ;  /* 0x00000000000073c6 */ /* 0x004ea20000000000 */
[----:B------:R-:W-:Y:S05]  /*7730*/  @!P1 BRA `(.L_x_111) ;  /* 0x0000000000049947 */ /* 0x000fea0003800000 */
[----:B------:R-:W-:Y:S01]  /*7740*/  BPT.TRAP 0x1 ;  /* 0x000000040000795c */ /* 0x000fe20000300000 */
.L_x_111:
[----:B------:R-:W-:Y:S01]  /*7750*/  UIADD3 UR8, UR8, 0x38440, URZ ;  /* 0x0003844008087890 */ /* 0x000fe2000fffe03f */
[----:B------:R-:W-:Y:S02]  /*7760*/  R2UR UR10, R16 ;  /* 0x00000000100a72ca */ /* 0x000fe400000e0000 */
[----:B------:R-:W-:Y:S01]  /*7770*/  R2UR UR11, R17 ;  /* 0x00000000110b72ca */ /* 0x000fe200000e0000 */
[----:B------:R-:W-:Y:S01]  /*7780*/  UPRMT UR8, UR41, 0x654, UR8 ;  /* 0x0000065429087896 */ /* 0x000fe20008000008 */
[----:B------:R-:W-:Y:S02]  /*7790*/  LOP3.LUT P1, RZ, R2, 0xff, RZ, 0xc0, !PT ;  /* 0x000000ff02ff7812 */ /* 0x000fe4000782c0ff */
[----:B------:R-:W-:-:S04]  /*77a0*/  ISETP.NE.U32.AND P0, PT, RZ, UR20, PT ;  /* 0x00000014ff007c0c */ /* 0x000fc8000bf05070 */
[----:B------:R-:W-:Y:S02]  /*77b0*/  ISETP.NE.AND.EX P0, PT, RZ, UR21, PT, P0 ;  /* 0x00000015ff007c0c */ /* 0x000fe4000bf05300 */
[----:B--2---:R-:W-:Y:S01]  /*77c0*/  SYNCS.ARRIVE.TRANS64.RED.A1T0 RZ, [UR8], RZ ;  /* 0x000000ffffff79a7 */ /* 0x004fe20008100408 */
[----:B------:R-:W-:Y:S02]  /*77d0*/  USHF.L.U32 UR10, UR10, 0x7, URZ ;  /* 0x000000070a0a7899 */ /* 0x000fe4000800063f */
[----:B------:R-:W-:Y:S02]  /*77e0*/  USHF.L.U32 UR11, UR11, 0x7, URZ ;  /* 0x000000070b0b7899 */ /* 0x000fe4000800063f */
[----:B------:R-:W-:Y:S10]  /*77f0*/  @!P1 BRA `(.L_x_112) ;  /* 0x00000000000c9947 */ /* 0x000ff40003800000 */
[----:B------:R-:W-:-:S04]  /*7800*/  DEPBAR {5,4,3,2,1,0} ;  /* 0x0000003f0000791a */ /* 0x000fc80000000000 */
[----:B------:R2:W-:Y:S02]  /*7810*/  UTMACCTL.IV [UR6] ;  /* 0x00000000060079b9 */ /* 0x0005e40008000000 */
[----:B--2---:R-:W-:Y:S01]  /*7820*/  NOP ;  /* 0x0000000000007918 */ /* 0x004fe20000000000 */
.L_x_112:
[----:B------:R-:W-:Y:S05]  /*7830*/  @!P0 BRA `(.L_x_113) ;  /* 0x0000000000188947 */ /* 0x000fea0003800000 */
[----:B------:R-:W2:Y:S02]  /*7840*/  LDC.64 R2, c[0x0][0x590] ;  /* 0x00016400ff027b82 */ /* 0x000ea40000000a00 */
[----:B--2---:R-:W-:-:S06]  /*7850*/  IMAD.WIDE R2, R18, 0x8, R2 ;  /* 0x0000000812027825 */ /* 0x004fcc00078e0202 */
[----:B------:R-:W2:Y:S04]  /*7860*/  LDG.E.64 R2, desc[UR56][R2.64] ;  /* 0x0000003802027981 */ /* 0x000ea8000c1e1b00 */
[----:B--2---:R-:W2:Y:S02]  /*7870*/  LD.E R8, desc[UR56][R2.64] ;  /* 0x0000003802087980 */ /* 0x004ea4000c101900 */
[----:B--2---:R-:W-:Y:S01]  /*7880*/  FSETP.NEU.AND P0, PT, R8, RZ, PT ;  /* 0x000000ff0800720b */ /* 0x004fe20003f0d000 */
[----:B------:R-:W-:-:S12]  /*7890*/  BRA `(.L_x_114) ;  /* 0x0000000000247947 */ /* 0x000fd80003800000 */
.L_x_113:
[----:B------:R-:W-:Y:S02]  /*78a0*/  ISETP.NE.U32.AND P1, PT, RZ, UR22, PT ;  /* 0x00000016ff007c0c */ /* 0x000fe4000bf25070 */
[----:B------:R-:W-:Y:S02]  /*78b0*/  FSETP.NEU.AND P0, PT, RZ, UR28, PT ;  /* 0x0000001cff007c0b */ /* 0x000fe4000bf0d000 */
[----:B------:R-:W-:-:S13]  /*78c0*/  ISETP.NE.AND.EX P1, PT, RZ, UR23, PT, P1 ;  /* 0x00000017ff007c0c */ /* 0x000fda000bf25310 */
[----:B------:R-:W-:Y:S05]  /*78d0*/  @!P1 BRA `(.L_x_114) ;  /* 0x0000000000149947 */ /* 0x000fea0003800000 */
[----:B------:R-:W2:Y:S01]  /*78e0*/  LDC.64 R2, c[0x0][0x588] ;  /* 0x00016200ff027b82 */ /* 0x000ea20000000a00 */
[----:B------:R-:W-:-:S04]  /*78f0*/  IMAD R9, R18, UR27, RZ ;  /* 0x0000001b12097c24 */ /* 0x000fc8000f8e02ff */
[----:B--2---:R-:W-:-:S06]  /*7900*/  IMAD.WIDE R2, R9, 0x4, R2 ;  /* 0x0000000409027825 */ /* 0x004fcc00078e0202 */
[----:B------:R-:W2:Y:S02]  /*7910*/  LDG.E R2, desc[UR56][R2.64] ;  /* 0x0000003802027981 */ /* 0x000ea4000c1e1900 */
[----:B--2---:R-:W-:-:S13]  /*7920*/  FSETP.NEU.AND P0, PT, R2, RZ, PT ;  /* 0x000000ff0200720b */ /* 0x004fda0003f0d000 */
.L_x_114:
[----:B------:R-:W-:Y:S01]  /*7930*/  UISETP.NE.AND UP0, UPT, UR26, 0x3, UPT ;  /* 0x000000031a00788c */ /* 0x000fe2000bf05270 */
[----:B------:R-:W-:-:S05]  /*7940*/  ELECT P1, URZ, PT ;  /* 0x00000000003f782f */ /* 0x000fca0003820000 */
[----:B------:R-:W-:Y:S02]  /*7950*/  PLOP3.LUT P2, PT, PT, PT, UP0, 0x80, 0x0 ;  /* 0x000000000000781c */ /* 0x000fe40003f4f008 */
[----:B------:R-:W-:-:S11]  /*7960*/  PLOP3.LUT P0, PT, P0, P1, PT, 0x2a, 0x0 ;  /* 0x000000000000781c */ /* 0x000fd60000702572 */
[----:B------:R-:W-:Y:S05]  /*7970*/  @!P2 BRA `(.L_x_115) ;  /* 0x000000000004a947 */ /* 0x000fea0003800000 */
[----:B------:R-:W-:Y:S01]  /*7980*/  BPT.TRAP 0x1 ;  /* 0x000000040000795c */ /* 0x000fe20000300000 */
.L_x_115:
[----:B------:R-:W-:-:S04]  /*7990*/  SHF.L.U32 R2, R0, 0x1f, RZ ;  /* 0x0000001f00027819 */ /* 0x000fc800000006ff */
[----:B------:R-:W2:Y:S02]  /*79a0*/  SYNCS.PHASECHK.TRANS64.TRYWAIT P1, [UR5+0x38500], R2 ;  /* 0x03850002ff0075a7 */ /* 0x000ea40008020145 */
[----:B--2---:R-:W-:Y:S05]  /*79b0*/  @!P1 BRA `(.L_x_116) ;  /* 0x0000005000649947 */ /* 0x004fea0003800000 */
.L_x_237:
[----:B------:R-:W-:Y:S04]  /*79c0*/  BSSY B0, `(.L_x_117) ;  /* 0x0000010000007945 */ /* 0x000fe80003800000 */
[----:B------:R-:W-:Y:S05]  /*79d0*/  @P0 BRA `(.L_x_118) ;  /* 0x0000000000380947 */ /* 0x000fea0003800000 */
[----:B------:R-:W-:Y:S02]  /*79e0*/  UIADD3 UR8, UR5, 0x30000, URZ ;  /* 0x0003000005087890 */ /* 0x000fe4000fffe03f */
[----:B------:R-:W-:Y:S02]  /*79f0*/  UIADD3 UR9, UR5, 0x384e0, URZ ;  /* 0x000384e005097890 */ /* 0x000fe4000fffe03f */
[----:B------:R-:W-:Y:S02]  /*7a00*/  UIADD3 UR14, UR10, 0x40, URZ ;  /* 0x000000400a0e7890 */ /* 0x000fe4000fffe03f */
[----:B------:R-:W-:Y:S01]  /*7a10*/  UIADD3 UR12, UR5, 0x31000, URZ ;  /* 0x00031000050c7890 */ /* 0x000fe2000fffe03f */
[----:B------:R-:W-:Y:S01]  /*7a20*/  UMOV UR16, 0x0 ;  /* 0x0000000000107882 */ /* 0x000fe20000000000 */
[----:B------:R-:W-:Y:S01]  /*7a30*/  UMOV UR17, 0x10000000 ;  /* 0x1000000000117882 */ /* 0x000fe20000000000 */
[----:B------:R-:W-:Y:S01]  /*7a40*/  UMOV UR15, UR11 ;  /* 0x0000000b000f7c82 */ /* 0x000fe20008000000 */
[----:B------:R-:W-:Y:S01]  /*7a50*/  UMOV UR13, UR9 ;  /* 0x00000009000d7c82 */ /* 0x000fe20008000000 */
[----:B------:R3:W-:Y:S04]  /*7a60*/  UTMALDG.2D [UR8], [UR6], desc[UR16] ;  /* 0x00001008060075b4 */ /* 0x0007e80008009000 */
[----:B------:R3:W-:Y:S02]  /*7a70*/  UTMALDG.2D [UR12], [UR6], desc[UR16] ;  /* 0x0000100c060075b4 */ /* 0x0007e40008009000 */
[----:B---3--:R-:W-:Y:S05]  /*7a80*/  @!P2 BRA `(.L_x_119) ;  /* 0x000000000004a947 */ /* 0x008fea0003800000 */
[----:B------:R-:W-:Y:S01]  /*7a90*/  BPT.TRAP 0x1 ;  /* 0x000000040000795c */ /* 0x000fe20000300000 */
.L_x_119:
[----:B--2---:R-:W2:Y:S02]  /*7aa0*/  LDC R3, c[0x0][0x828] ;  /* 0x00020a00ff037b82 */ /* 0x004ea40000000800 */
[----:B--2---:R3:W-:Y:S02]  /*7ab0*/  SYNCS.ARRIVE.TRANS64.RED.A0TR RZ, [UR5+0x384e0], R3 ;  /* 0x0384e003ffff79a7 */ /* 0x0047e40008300405 */
.L_x_118:
[----:B------:R-:W-:Y:S05]  /*7ac0*/  BSYNC B0 ;  /* 0x0000000000007941 */ /* 0x000fea0003800000 */
.L_x_117:
[----:B------:R-:W-:Y:S05]  /*7ad0*/  @!P2 BRA `(.L_x_120) ;  /* 0x000000000004a947 */ /* 0x000fea0003800000 */
[----:B------:R-:W-:Y:S01]  /*7ae0*/  BPT.TRAP 0x1 ;  /* 0x000000040000795c */ /* 0x000fe20000300000 */
.L_x_120:
[----:B------:R-:W-:-:S04]  /*7af0*/  UIADD3 UR8, UR5, 0x384e0, URZ ;  /* 0x000384e005087890 */ /* 0x000fc8000fffe03f */
[----:B------:R-:W-:-:S09]  /*7b00*/  UPRMT UR8, UR41, 0x654, UR8 ;  /* 0x0000065429087896 */ /* 0x000fd20008000008 */
[----:B------:R-:W-:Y:S01]  /*7b10*/  SYNCS.ARRIVE.TRANS64.RED.A1T0 RZ, [UR8], RZ ;  /* 0x000000ffffff79a7 */ /* 0x000fe20008100408 */
[----:B------:R-:W-:Y:S05]  /*7b20*/  @!P2 BRA `(.L_x_121) ;  /* 0x000000000004a947 */ /* 0x000fea0003800000 */
[----:B------:R-:W-:Y:S01]  /*7b30*/  BPT.TRAP 0x1 ;  /* 0x000000040000795c */ /* 0x000fe20000300000 */
.L_x_121:
[----:B------:R-:W4:Y:S02]  /*7b40*/  SYNCS.PHASECHK.TRANS64.TRYWAIT P1, [UR5+0x38508], R2 ;  /* 0x03850802ff0075a7 */ /* 0x000f240008020145 */
[----:B----4-:R-:W-:Y:S05]  /*7b50*/  @!P1 BRA `(.L_x_122) ;  /* 0x0000005000149947 */ /* 0x010fea0003800000 */
.L_x_238:
[----:B------:R-:W-:Y:S04]  /*7b60*/  BSSY B0, `(.L_x_123) ;  /* 0x0000012000007945 */ /* 0x000fe80003800000 */
[----:B------:R-:W-:Y:S05]  /*7b70*/  @P0 BRA `(.L_x_124) ;  /* 0x0000000000400947 */ /* 0x000fea0003800000 */
[----:B------:R-:W-:Y:S02]  /*7b80*/  UIADD3 UR19, UR11, 0x20, URZ ;  /* 0x000000200b137890 */ /* 0x000fe4000fffe03f */
        /* <DEDUP_REMOVED lines=8> */
[----:B------:R-:W-:Y:S01]  /*7c10*/  UMOV UR15, UR19 ;  /* 0x00000013000f7c82 */ /* 0x000fe20008000000 */
[----:B------:R4:W-:Y:S03]  /*7c20*/  UTMALDG.2D [UR16], [UR6], desc[UR8] ;  /* 0x00000810060075b4 */ /* 0x0009e60008009000 */
[----:B------:R4:W-:Y:S02]  /*7c30*/  UTMALDG.2D [UR12], [UR6], desc[UR8] ;  /* 0x0000080c060075b4 */ /* 0x0009e40008009000 */
[----:B----4-:R-:W-:Y:S05]  /*7c40*/  @!P2 BRA `(.L_x_125) ;  /* 0x000000000004a947 */ /* 0x010fea0003800000 */
[----:B------:R-:W-:Y:S01]  /*7c50*/  BPT.TRAP 0x1 ;  /* 0x000000040000795c */ /* 0x000fe20000300000 */
.L_x_125:
[----:B--23--:R-:W2:Y:S02]  /*7c60*/  LDC R3, c[0x0][0x828] ;  /* 0x00020a00ff037b82 */ /* 0x00cea40000000800 */
[----:B--2---:R4:W-:Y:S02]  /*7c70*/  SYNCS.ARRIVE.TRANS64.RED.A0TR RZ, [UR5+0x384e8], R3 ;  /* 0x0384e803ffff79a7 */ /* 0x0049e40008300405 */
.L_x_124:
[----:B------:R-:W-:Y:S05]  /*7c80*/  BSYNC B0 ;  /* 0x0000000000007941 */ /* 0x000fea0003800000 */
.L_x_123:
[----:B------:R-:W-:Y:S05]  /*7c90*/  @!P2 BRA `(.L_x_126) ;  /* 0x000000000004a947 */ /* 0x000fea0003800000 */
[----:B------:R-:W-:Y:S01]  /*7ca0*/  BPT.TRAP 0x1 ;  /* 0x000000040000795c */ /* 0x000fe20000300000 */
.L_x_126:
[----:B------:R-:W-:-:S04]  /*7cb0*/  UIADD3 UR8, UR5, 0x384e8, URZ ;  /* 0x000384e805087890 */ /* 0x000fc8000fffe03f */
[----:B------:R-:W-:-:S09]  /*7cc0*/  UPRMT UR8, UR41, 0x654, UR8 ;  /* 0x0000065429087896 */ /* 0x000fd20008000008 */
[----:B------:R-:W-:Y:S01]  /*7cd0*/  SYNCS.ARRIVE.TRANS64.RED.A1T0 RZ, [UR8], RZ ;  /* 0x000000ffffff79a7 */ /* 0x000fe20008100408 */
[----:B------:R-:W-:Y:S05]  /*7ce0*/  @!P2 BRA `(.L_x_127) ;  /* 0x000000000004a947 */ /* 0x000fea0003800000 */
[----:B------:R-:W-:Y:S01]  /*7cf0*/  BPT.TRAP 0x1 ;  /* 0x000000040000795c */ /* 0x000fe20000300000 */
.L_x_127:
[----:B------:R-:W5:Y:S02]  /*7d00*/  SYNCS.PHASECHK.TRANS64.TRYWAIT P1, [UR5+0x38510], R2 ;  /* 0x03851002ff0075a7 */ /* 0x000f640008020145 */
[----:B-----5:R-:W-:Y:S05]  /*7d10*/  @!P1 BRA `(.L_x_128) ;  /* 0x0000004c00bc9947 */ /* 0x020fea0003800000 */
.L_x_239:
        /* <DEDUP_REMOVED lines=14> */
[----:B-1----:R-:W-:Y:S05]  /*7e00*/  @!P2 BRA `(.L_x_131) ;  /* 0x000000000004a947 */ /* 0x002fea0003800000 */
[----:B------:R-:W-:Y:S01]  /*7e10*/  BPT.TRAP 0x1 ;  /* 0x000000040000795c */ /* 0x000fe20000300000 */
.L_x_131:
[----:B--234-:R-:W1:Y:S02]  /*7e20*/  LDC R3, c[0x0][0x828] ;  /* 0x00020a00ff037b82 */ /* 0x01ce640000000800 */
[----:B-1----:R1:W-:Y:S02]  /*7e30*/  SYNCS.ARRIVE.TRANS64.RED.A0TR RZ, [UR5+0x384f0], R3 ;  /* 0x0384f003ffff79a7 */ /* 0x0023e40008300405 */
.L_x_130:
[----:B------:R-:W-:Y:S05]  /*7e40*/  BSYNC B0 ;  /* 0x0000000000007941 */ /* 0x000fea0003800000 */
.L_x_129:
[----:B------:R-:W-:Y:S05]  /*7e50*/  @!P2 BRA `(.L_x_132) ;  /* 0x000000000004a947 */ /* 0x000fea0003800000 */
[----:B------:R-:W-:Y:S01]  /*7e60*/  BPT.TRAP 0x1 ;  /* 0x000000040000795c */ /* 0x000fe20000300000 */
.L_x_132:
[----:B------:R-:W-:-:S04]  /*7e70*/  UIADD3 UR8, UR5, 0x384f0, URZ ;  /* 0x000384f005087890 */ /* 0x000fc8000fffe03f */
[----:B------:R-:W-:-:S09]  /*7e80*/  UPRMT UR8, UR41, 0x654, UR8 ;  /* 0x0000065429087896 */ /* 0x000fd20008000008 */
[----:B------:R-:W-:Y:S01]  /*7e90*/  SYNCS.ARRIVE.TRANS64.RED.A1T0 RZ, [UR8], RZ ;  /* 0x000000ffffff79a7 */ /* 0x000fe20008100408 */
[----:B------:R-:W-:Y:S05]  /*7ea0*/  @!P2 BRA `(.L_x_133) ;  /* 0x000000000004a947 */ /* 0x000fea0003800000 */
[----:B------:R-:W-:Y:S01]  /*7eb0*/  BPT.TRAP 0x1 ;  /* 0x000000040000795c */ /* 0x000fe20000300000 */
.L_x_133:
[----:B------:R-:W5:Y:S02]  /*7ec0*/  SYNCS.PHASECHK.TRANS64.TRYWAIT P1, [UR5+0x38518], R2 ;  /* 0x03851802ff0075a7 */ /* 0x000f640008020145 */
[----:B-----5:R-:W-:Y:S05]  /*7ed0*/  @!P1 BRA `(.L_x_134) ;  /* 0x0000004c00649947 */ /* 0x020fea0003800000 */
.L_x_240:
        /* <DEDUP_REMOVED lines=16> */
.L_x_137:
[----:B--2---:R-:W1:Y:S02]  /*7fe0*/  LDC R2, c[0x0][0x828] ;  /* 0x00020a00ff027b82 */ /* 0x004e640000000800 */
[----:B-1----:R1:W-:Y:S02]  /*7ff0*/  SYNCS.ARRIVE.TRANS64.RED.A0TR RZ, [UR5+0x384f8], R2 ;  /* 0x0384f802ffff79a7 */ /* 0x0023e40008300405 */
.L_x_136:
[----:B------:R-:W-:Y:S05]  /*8000*/  BSYNC B0 ;  /* 0x0000000000007941 */ /* 0x000fea0003800000 */
.L_x_135:
[----:B------:R-:W-:Y:S05]  /*8010*/  @!P2 BRA `(.L_x_138) ;  /* 0x000000000004a947 */ /* 0x000fea0003800000 */
[----:B------:R-:W-:Y:S01]  /*8020*/  BPT.TRAP 0x1 ;  /* 0x000000040000795c */ /* 0x000fe20000300000 */
.L_x_138:
[----:B-1----:R-:W-:Y:S01]  /*8030*/  ISETP.NE.AND P0, PT, R7, RZ, PT ;  /* 0x000000ff0700720c */ /* 0x002fe20003f05270 */
[----:B------:R-:W-:Y:S01]  /*8040*/  UIADD3 UR8, UR5, 0x384f8, URZ ;  /* 0x000384f805087890 */ /* 0x000fe2000fffe03f */
[CC--:B------:R-:W-:Y:S02]  /*8050*/  ISETP.NE.AND P3, PT, R18.reuse, R6.reuse, PT ;  /* 0x000000061200720c */ /* 0x0c0fe40003f65270 */
[----:B------:R-:W-:Y:S01]  /*8060*/  ISETP.EQ.OR P0, PT, R18, R6, !P0 ;  /* 0x000000061200720c */ /* 0x000fe20004702670 */
[----:B------:R-:W-:Y:S01]  /*8070*/  UPRMT UR8, UR41, 0x654, UR8 ;  /* 0x0000065429087896 */ /* 0x000fe20008000008 */
[----:B------:R-:W-:-:S08]  /*8080*/  LOP3.LUT R0, R0, 0x1, RZ, 0x3c, !PT ;  /* 0x0000000100007812 */ /* 0x000fd000078e3cff */
[----:B------:R-:W-:Y:S03]  /*8090*/  SYNCS.ARRIVE.TRANS64.RED.A1T0 RZ, [UR8], RZ ;  /* 0x000000ffffff79a7 */ /* 0x000fe60008100408 */
[----:B------:R-:W-:Y:S05]  /*80a0*/  @P0 BRA `(.L_x_139) ;  /* 0x0000000400040947 */ /* 0x000fea0003800000 */
[----:B------:R-:W-:Y:S01]  /*80b0*/  ELECT P0, URZ, PT ;  /* 0x00000000003f782f */ /* 0x000fe20003800000 */
[----:B------:R-:W-:-:S12]  /*80c0*/  BSSY B0, `(.L_x_140) ;  /* 0x0000032000007945 */ /* 0x000fd80003800000 */
[----:B------:R-:W-:Y:S05]  /*80d0*/  @!P0 BRA `(.L_x_141) ;  /* 0x0000000000c08947 */ /* 0x000fea0003800000 */
[----:B--234-:R-:W1:Y:S08]  /*80e0*/  LDC.64 R2, c[0x0][0x290] ;  /* 0x0000a400ff027b82 */ /* 0x01ce700000000a00 */
[----:B------:R-:W2:Y:S08]  /*80f0*/  LDC.64 R14, c[0x0][0x808] ;  /* 0x00020200ff0e7b82 */ /* 0x000eb00000000a00 */
[----:B------:R-:W3:Y:S01]  /*8100*/  LDC.64 R16, c[0x0][0x810] ;  /* 0x00020400ff107b82 */ /* 0x000ee20000000a00 */
[----:B-1----:R-:W-:-:S05]  /*8110*/  IMAD.WIDE R2, R6, 0xc, R2 ;  /* 0x0000000c06027825 */ /* 0x002fca00078e0202 */
[----:B------:R1:W5:Y:S04]  /*8120*/  LDG.E R10, desc[UR56][R2.64] ;  /* 0x00000038020a7981 */ /* 0x000368000c1e1900 */
[----:B------:R1:W5:Y:S01]  /*8130*/  LDG.E R13, desc[UR56][R2.64+0x4] ;  /* 0x00000438020d7981 */ /* 0x000362000c1e1900 */
[----:B--2---:R-:W-:Y:S02]  /*8140*/  ISETP.NE.U32.AND P0, PT, R14, RZ, PT ;  /* 0x000000ff0e00720c */ /* 0x004fe40003f05070 */
[----:B------:R-:W-:Y:S02]  /*8150*/  SHF.R.S32.HI R8, RZ, 0x1f, R6 ;  /* 0x0000001fff087819 */ /* 0x000fe40000011406 */
[----:B------:R-:W-:Y:S02]  /*8160*/  ISETP.NE.AND.EX P0, PT, R15, RZ, PT, P0 ;  /* 0x000000ff0f00720c */ /* 0x000fe40003f05300 */
[----:B---3--:R-:W-:-:S04]  /*8170*/  ISETP.NE.U32.AND P1, PT, R16, RZ, PT ;  /* 0x000000ff1000720c */ /* 0x008fc80003f25070 */
[----:B------:R-:W-:-:S07]  /*8180*/  ISETP.NE.AND.EX P1, PT, R17, RZ, PT, P1 ;  /* 0x000000ff1100720c */ /* 0x000fce0003f25310 */
[----:B-1----:R-:W-:Y:S06]  /*8190*/  @!P0 BRA `(.L_x_142) ;  /* 0x0000000000108947 */ /* 0x002fec0003800000 */
[----:B------:R-:W-:-:S04]  /*81a0*/  LEA R2, P0, R6, R14, 0x3 ;  /* 0x0000000e06027211 */ /* 0x000fc800078018ff */
[----:B------:R-:W-:-:S06]  /*81b0*/  LEA.HI.X R3, R6, R15, R8, 0x3, P0 ;  /* 0x0000000f06037211 */ /* 0x000fcc00000f1c08 */
[----:B------:R-:W2:Y:S04]  /*81c0*/  LDG.E.64 R2, desc[UR56][R2.64] ;  /* 0x0000003802027981 */ /* 0x000ea8000c1e1b00 */
[----:B--2---:R1:W-:Y:S02]  /*81d0*/  STS.64 [UR24], R2 ;  /* 0x00000002ff007988 */ /* 0x0043e40008000a18 */
.L_x_142:
[----:B------:R-:W-:Y:S05]  /*81e0*/  @!P1 BRA `(.L_x_141) ;  /* 0x00000000007c9947 */ /* 0x000fea0003800000 */
[----:B-1----:R-:W-:-:S04]  /*81f0*/  LEA R2, P0, R6, R16, 0x3 ;  /* 0x0000001006027211 */ /* 0x002fc800078018ff */
[----:B------:R-:W-:Y:S02]  /*8200*/  LEA.HI.X R3, R6, R17, R8, 0x3, P0 ;  /* 0x0000001106037211 */ /* 0x000fe400000f1c08 */
[----:B------:R-:W1:Y:S04]  /*8210*/  LDS R8, [UR24+0x1c] ;  /* 0x00001c18ff087984 */ /* 0x000e680008000800 */
[----:B------:R-:W2:Y:S01]  /*8220*/  LDG.E.64 R2, desc[UR56][R2.64] ;  /* 0x0000003802027981 */ /* 0x000ea2000c1e1b00 */
        /* <DEDUP_REMOVED lines=13> */
[----:B------:R1:W-:Y:S04]  /*8300*/  STS [UR24+0x1c], R8 ;  /* 0x00001c08ff007988 */ /* 0x0003e80008000818 */
[----:B------:R-:W2:Y:S01]  /*8310*/  LDS R11, [UR24+0x1c] ;  /* 0x00001c18ff0b7984 */ /* 0x000ea20008000800 */
[----:B-1---5:R-:W-:Y:S01]  /*8320*/  VIADD R8, R10, 0xffffffff ;  /* 0xffffffff0a087836 */ /* 0x022fe20000000000 */
[----:B--2---:R-:W-:-:S05]  /*8330*/  LOP3.LUT R11, R11, 0xf0, RZ, 0xb8, !PT ;  /* 0x000000f00b0b7812 */ /* 0x004fca00078eb8ff */
[----:B------:R1:W-:Y:S04]  /*8340*/  STS [UR24+0x1c], R11 ;  /* 0x00001c0bff007988 */ /* 0x0003e80008000818 */
[----:B------:R-:W2:Y:S01]  /*8350*/  LDS R9, [UR24+0x1c] ;  /* 0x00001c18ff097984 */ /* 0x000ea20008000800 */
[----:B-1----:R-:W-:Y:S02]  /*8360*/  CS2R R10, SRZ ;  /* 0x00000000000a7805 */ /* 0x002fe4000001ff00 */
[----:B--2---:R-:W-:Y:S01]  /*8370*/  LOP3.LUT R17, R9, 0xf00, RZ, 0xb8, !PT ;  /* 0x00000f0009117812 */ /* 0x004fe200078eb8ff */
[----:B------:R-:W-:-:S04]  /*8380*/  VIADD R9, R13, 0xffffffff ;  /* 0xffffffff0d097836 */ /* 0x000fc80000000000 */
[----:B------:R-:W-:Y:S04]  /*8390*/  STS.64 [UR24+0x18], R16 ;  /* 0x00001810ff007988 */ /* 0x000fe80008000a18 */
[----:B------:R-:W1:Y:S04]  /*83a0*/  LDS R15, [UR24+0x1c] ;  /* 0x00001c18ff0f7984 */ /* 0x000e680008000800 */
[----:B------:R2:W-:Y:S01]  /*83b0*/  STS.128 [UR24+0x20], R8 ;  /* 0x00002008ff007988 */ /* 0x0005e20008000c18 */
[----:B-1----:R-:W-:-:S05]  /*83c0*/  LOP3.LUT R2, R15, 0xf000, RZ, 0xb8, !PT ;  /* 0x0000f0000f027812 */ /* 0x002fca00078eb8ff */
[----:B------:R2:W-:Y:S02]  /*83d0*/  STS [UR24+0x1c], R2 ;  /* 0x00001c02ff007988 */ /* 0x0005e40008000818 */
.L_x_141:
[----:B------:R-:W-:Y:S05]  /*83e0*/  BSYNC B0 ;  /* 0x0000000000007941 */ /* 0x000fea0003800000 */
.L_x_140:
[----:B-12---:R-:W1:Y:S01]  /*83f0*/  S2R R2, SR_LANEID ;  /* 0x0000000000027919 */ /* 0x006e620000000000 */
[----:B------:R-:W-:Y:S01]  /*8400*/  NOP ;  /* 0x0000000000007918 */ /* 0x000fe20000000000 */
[----:B------:R-:W-:Y:S01]  /*8410*/  ELECT P0, URZ, PT ;  /* 0x00000000003f782f */ /* 0x000fe20003800000 */
[----:B------:R-:W-:Y:S01]  /*8420*/  BSSY B0, `(.L_x_143) ;  /* 0x0000008000007945 */ /* 0x000fe20003800000 */
[----:B-1----:R-:W-:-:S05]  /*8430*/  IMAD.SHL.U32 R8, R2, 0x4, RZ ;  /* 0x0000000402087824 */ /* 0x002fca00078e00ff */
[----:B------:R1:W2:Y:S01]  /*8440*/  LDS R9, [R8+UR24] ;  /* 0x0000001808097984 */ /* 0x0002a20008000800 */
[----:B------:R-:W-:-:S05]  /*8450*/  IADD3 R2, P1, R8, UR6, RZ ;  /* 0x0000000608027c10 */ /* 0x000fca000ff3e0ff */
[----:B---34-:R-:W-:Y:S01]  /*8460*/  IMAD.X R3, RZ, RZ, UR7, P1 ;  /* 0x00000007ff037e24 */ /* 0x018fe200088e06ff */
[----:B------:R-:W-:Y:S07]  /*8470*/  @!P0 BRA `(.L_x_144) ;  /* 0x0000000000088947 */ /* 0x000fee0003800000 */
[----:B------:R0:W-:Y:S01]  /*8480*/  UTMACMDFLUSH ;  /* 0x00000000000079b7 */ /* 0x0001e20000000000 */
[----:B------:R-:W-:-:S04]  /*8490*/  DEPBAR.LE SB0, 0x0 ;  /* 0x000080000000791a */ /* 0x000fc80000000000 */
.L_x_144:
[----:B------:R-:W-:Y:S05]  /*84a0*/  BSYNC B0 ;  /* 0x0000000000007941 */ /* 0x000fea0003800000 */
.L_x_143:
[----:B--2---:R2:W5:Y:S02]  /*84b0*/  ATOMG.E.EXCH.STRONG.GPU PT, RZ, [R2], R9 ;  /* 0x0000000902ff73a8 */ /* 0x00456400041ee100 */
.L_x_139:
[----:B------:R-:W-:Y:S01]  /*84c0*/  UIADD3 UR4, UR4, 0x1, URZ ;  /* 0x0000000104047890 */ /* 0x000fe2000fffe03f */
[----:B------:R-:W-:Y:S01]  /*84d0*/  ISETP.NE.AND P0, PT, R7, RZ, PT ;  /* 0x000000ff0700720c */ /* 0x000fe20003f05270 */
[----:B------:R-:W-:Y:S01]  /*84e0*/  IMAD.MOV.U32 R16, RZ, RZ, R4 ;  /* 0x000000ffff107224 */ /* 0x000fe200078e0004 */
[----:B--2---:R-:W-:Y:S01]  /*84f0*/  SEL R2, RZ, 0x1, !P3 ;  /* 0x00000001ff027807 */ /* 0x004fe20005800000 */
[----:B------:R-:W-:Y:S01]  /*8500*/  UISETP.NE.AND UP0, UPT, UR4, 0x8, UPT ;  /* 0x000000080400788c */ /* 0x000fe2000bf05270 */
[----:B------:R-:W-:Y:S02]  /*8510*/  IMAD.MOV.U32 R17, RZ, RZ, R5 ;  /* 0x000000ffff117224 */ /* 0x000fe400078e0005 */
[----:B------:R-:W-:Y:S01]  /*8520*/  IMAD.MOV.U32 R18, RZ, RZ, R6 ;  /* 0x000000ffff127224 */ /* 0x000fe200078e0006 */
[----:B------:R-:W-:Y:S02]  /*8530*/  USEL UR8, URZ, 0x1, UP0 ;  /* 0x000000013f087887 */ /* 0x000fe40008000000 */
[----:B------:R-:W-:-:S04]  /*8540*/  USEL UR4, UR4, URZ, UP0 ;  /* 0x0000003f04047287 */ /* 0x000fc80008000000 */
[----:B------:R-:W-:Y:S01]  /*8550*/  LOP3.LUT R12, R12, UR8, RZ, 0x3c, !PT ;  /* 0x000000080c0c7c12 */ /* 0x000fe2000f8e3cff */
[----:B------:R-:W-:Y:S07]  /*8560*/  @P0 BRA `(.L_x_145) ;  /* 0xfffffff000300947 */ /* 0x000fee000383ffff */
[----:B-----5:R-:W-:Y:S01]  /*8570*/  ELECT P0, URZ, PT ;  /* 0x00000000003f782f */ /* 0x020fe20003800000 */
[----:B------:R-:W-:-:S12]  /*8580*/  BSSY B0, `(.L_x_146) ;  /* 0x0000017000007945 */ /* 0x000fd80003800000 */
[----:B------:R-:W-:Y:S05]  /*8590*/  @!P0 BRA `(.L_x_147) ;  /* 0x0000000000548947 */ /* 0x000fea0003800000 */
[----:B------:R-:W-:Y:S05]  /*85a0*/  @!P2 BRA `(.L_x_148) ;  /* 0x000000000004a947 */ /* 0x000fea0003800000 */
[----:B------:R-:W-:Y:S01]  /*85b0*/  BPT.TRAP 0x1 ;  /* 0x000000040000795c */ /* 0x000fe20000300000 */
.L_x_148:
[----:B------:R-:W-:-:S04]  /*85c0*/  SHF.L.U32 R2, R0, 0x1f, RZ ;  /* 0x0000001f00027819 */ /* 0x000fc800000006ff */
[----:B------:R-:W2:Y:S02]  /*85d0*/  SYNCS.PHASECHK.TRANS64.TRYWAIT P0, [UR5+0x38500], R2 ;  /* 0x03850002ff0075a7 */ /* 0x000ea40008000145 */
[----:B--2---:R-:W-:Y:S05]  /*85e0*/  @!P0 BRA `(.L_x_149) ;  /* 0x0000004400b88947 */ /* 0x004fea0003800000 */
.L_x_241:
[----:B------:R-:W-:Y:S05]  /*85f0*/  @!P2 BRA `(.L_x_150) ;  /* 0x000000000004a947 */ /* 0x000fea0003800000 */
[----:B------:R-:W-:Y:S01]  /*8600*/  BPT.TRAP 0x1 ;  /* 0x000000040000795c */ /* 0x000fe20000300000 */
.L_x_150:
[----:B------:R-:W5:Y:S02]  /*8610*/  SYNCS.PHASECHK.TRANS64.TRYWAIT P0, [UR5+0x38508], R2 ;  /* 0x03850802ff0075a7 */ /* 0x000f640008000145 */
[----:B-----5:R-:W-:Y:S05]  /*8620*/  @!P0 BRA `(.L_x_151) ;  /* 0x0000004400c08947 */ /* 0x020fea0003800000 */
.L_x_242:
[----:B------:R-:W-:Y:S05]  /*8630*/  @!P2 BRA `(.L_x_152) ;  /* 0x000000000004a947 */ /* 0x000fea0003800000 */
[----:B------:R-:W-:Y:S01]  /*8640*/  BPT.TRAP 0x1 ;  /* 0x000000040000795c */ /* 0x000fe20000300000 */
.L_x_152:
[----:B------:R-:W5:Y:S02]  /*8650*/  SYNCS.PHASECHK.TRANS64.TRYWAIT P0, [UR5+0x38510], R2 ;  /* 0x03851002ff0075a7 */ /* 0x000f640008000145 */
[----:B-----5:R-:W-:Y:S05]  /*8660*/  @!P0 BRA `(.L_x_153) ;  /* 0x0000004400c88947 */ /* 0x020fea0003800000 */
.L_x_243:
[----:B------:R-:W-:Y:S05]  /*8670*/  @!P2 BRA `(.L_x_154) ;  /* 0x000000000004a947 */ /* 0x000fea0003800000 */
[----:B------:R-:W-:Y:S01]  /*8680*/  BPT.TRAP 0x1 ;  /* 0x000000040000795c */ /* 0x000fe20000300000 */
.L_x_154:
[----:B--2---:R-:W-:Y:S01]  /*8690*/  SHF.L.U32 R2, R0, 0x1f, RZ ;  /* 0x0000001f00027819 */ /* 0x004fe200000006ff */
[----:B---34-:R-:W-:-:S04]  /*86a0*/  IMAD.U32 R3, RZ, RZ, UR5 ;  /* 0x00000005ff037e24 */ /* 0x018fc8000f8e00ff */
[----:B------:R2:W3:Y:S03]  /*86b0*/  SYNCS.PHASECHK.TRANS64.TRYWAIT P0, [R3+URZ+0x38518], R2 ;  /* 0x03851802030075a7 */ /* 0x0004e6000800017f */
[----:B---3--:R-:W-:Y:S05]  /*86c0*/  @!P0 NANOSLEEP.SYNCS 0x989680 ;  /* 0x009896800000895d */ /* 0x008fea0003900000 */
[----:B------:R-:W3:Y:S02]  /*86d0*/  @!P0 SYNCS.PHASECHK.TRANS64 P0, [R3+URZ+0x38518], R2 ;  /* 0x03851802030085a7 */ /* 0x000ee4000800007f */
[----:B---3--:R-:W-:Y:S05]  /*86e0*/  @!P0 BRA `(.L_x_154) ;  /* 0xfffffffc00e88947 */ /* 0x008fea000383ffff */
.L_x_147:
[----:B------:R-:W-:Y:S05]  /*86f0*/  BSYNC B0 ;  /* 0x0000000000007941 */ /* 0x000fea0003800000 */
.L_x_146:
[----:B------:R-:W-:Y:S05]  /*8700*/  EXIT ;  /* 0x000000000000794d */ /* 0x000fea0003800000 */
.L_x_100:
[----:B------:R-:W1:Y:S01]  /*8710*/  S2UR UR4, SR_CTAID.Y ;  /* 0x00000000000479c3 */ /* 0x000e620000002600 */
[----:B------:R-:W3:Y:S01]  /*8720*/  S2R R37, SR_LANEID ;  /* 0x0000000000257919 */ /* 0x000ee20000000000 */
[----:B------:R-:W-:Y:S01]  /*8730*/  ELECT P0, URZ, PT ;  /* 0x00000000003f782f */ /* 0x000fe20003800000 */
[----:B------:R-:W-:Y:S01]  /*8740*/  BSSY B0, `(.L_x_155) ;  /* 0x0000037000007945 */ /* 0x000fe20003800000 */
[----:B------:R-:W-:Y:S01]  /*8750*/  ULDC.64 UR12, c[0x0][0x508] ;  /* 0x00014200000c7ab9 */ /* 0x000fe20000000a00 */
[----:B-1----:R-:W-:-:S04]  /*8760*/  UIMAD UR4, UR4, UR39, UR40 ;  /* 0x00000027040472a4 */ /* 0x002fc8000f8e0228 */
[----:B------:R-:W-:-:S06]  /*8770*/  UIMAD.WIDE UR12, UR4, 0x80, UR12 ;  /* 0x00000080040c78a5 */ /* 0x000fcc000f8e020c */
[----:B------:R-:W-:Y:S06]  /*8780*/  @!P0 BRA `(.L_x_156) ;  /* 0x0000000000c88947 */ /* 0x000fec0003800000 */
[----:B------:R-:W1:Y:S01]  /*8790*/  LDC.64 R8, c[0x0][0x300] ;  /* 0x0000c000ff087b82 */ /* 0x000e620000000a00 */
[----:B------:R-:W-:Y:S02]  /*87a0*/  UMOV UR4, 0x400 ;  /* 0x0000040000047882 */ /* 0x000fe40000000000 */
[----:B--2---:R-:W-:-:S05]  /*87b0*/  ULEA UR4, UR41, UR4, 0x18 ;  /* 0x0000000429047291 */ /* 0x004fca000f8ec03f */
[----:B------:R-:W1:Y:S08]  /*87c0*/  LDC.64 R10, c[0x0][0x308] ;  /* 0x0000c200ff0a7b82 */ /* 0x000e700000000a00 */
[----:B------:R-:W2:Y:S08]  /*87d0*/  LDC.64 R4, c[0x0][0x330] ;  /* 0x0000cc00ff047b82 */ /* 0x000eb00000000a00 */
[----:B------:R-:W2:Y:S01]  /*87e0*/  LDC.64 R6, c[0x0][0x338] ;  /* 0x0000ce00ff067b82 */ /* 0x000ea20000000a00 */
[----:B-1----:R1:W-:Y:S07]  /*87f0*/  STS.128 [UR4+0x38600], R8 ;  /* 0x03860008ff007988 */ /* 0x0023ee0008000c04 */
[----:B------:R-:W4:Y:S08]  /*8800*/  LDC.64 R32, c[0x0][0x310] ;  /* 0x0000c400ff207b82 */ /* 0x000f300000000a00 */
[----:B------:R-:W4:Y:S01]  /*8810*/  LDC.64 R34, c[0x0][0x318] ;  /* 0x0000c600ff227b82 */ /* 0x000f220000000a00 */
[----:B--2---:R2:W-:Y:S07]  /*8820*/  STS.128 [UR4+0x38630], R4 ;  /* 0x03863004ff007988 */ /* 0x0045ee0008000c04 */
[----:B------:R-:W5:Y:S08]  /*8830*/  LDC.64 R28, c[0x0][0x320] ;  /* 0x0000c800ff1c7b82 */ /* 0x000f700000000a00 */
[----:B------:R-:W5:Y:S08]  /*8840*/  LDC.64 R30, c[0x0][0x328] ;  /* 0x0000ca00ff1e7b82 */ /* 0x000f700000000a00 */
[----:B------:R-:W3:Y:S01]  /*8850*/  LDC.64 R24, c[0x0][0x340] ;  /* 0x0000d000ff187b82 */ /* 0x000ee20000000a00 */
[----:B----4-:R4:W-:Y:S07]  /*8860*/  STS.128 [UR4+0x38610], R32 ;  /* 0x03861020ff007988 */ /* 0x0109ee0008000c04 */
[----:B------:R-:W3:Y:S08]  /*8870*/  LDC.64 R26, c[0x0][0x348] ;  /* 0x0000d200ff1a7b82 */ /* 0x000ef00000000a00 */
[----:B------:R-:W2:Y:S01]  /*8880*/  LDC.64 R20, c[0x0][0x350] ;  /* 0x0000d400ff147b82 */ /* 0x000ea20000000a00 */
[----:B-----5:R5:W-:Y:S07]  /*8890*/  STS.128 [UR4+0x38620], R28 ;  /* 0x0386201cff007988 */ /* 0x020bee0008000c04 */
[----:B------:R-:W2:Y:S08]  /*88a0*/  LDC.64 R22, c[0x0][0x358] ;  /* 0x0000d600ff167b82 */ /* 0x000eb00000000a00 */
[----:B------:R-:W4:Y:S01]  /*88b0*/  LDC.64 R12, c[0x0][0x360] ;  /* 0x0000d800ff0c7b82 */ /* 0x000f220000000a00 */
[----:B---3--:R3:W-:Y:S07]  /*88c0*/  STS.128 [UR4+0x38640], R24 ;  /* 0x03864018ff007988 */ /* 0x0087ee0008000c04 */
[----:B------:R-:W4:Y:S08]  /*88d0*/  LDC.64 R14, c[0x0][0x368] ;  /* 0x0000da00ff0e7b82 */ /* 0x000f300000000a00 */
[----:B-1----:R-:W1:Y:S01]  /*88e0*/  LDC.64 R8, c[0x0][0x370] ;  /* 0x0000dc00ff087b82 */ /* 0x002e620000000a00 */
[----:B--2---:R2:W-:Y:S07]  /*88f0*/  STS.128 [UR4+0x38650], R20 ;  /* 0x03865014ff007988 */ /* 0x0045ee0008000c04 */
[----:B------:R-:W1:Y:S08]  /*8900*/  LDC.64 R10, c[0x0][0x378] ;  /* 0x0000de00ff0a7b82 */ /* 0x000e700000000a00 */
[----:B------:R-:W5:Y:S01]  /*8910*/  LDC.64 R4, c[0x0][0x410] ;  /* 0x00010400ff047b82 */ /* 0x000f620000000a00 */
[----:B----4-:R4:W-:Y:S07]  /*8920*/  STS.128 [UR4+0x38660], R12 ;  /* 0x0386600cff007988 */ /* 0x0109ee0008000c04 */
[----:B------:R-:W5:Y:S01]  /*8930*/  LDC.64 R6, c[0x0][0x418] ;  /* 0x00010600ff067b82 */ /* 0x000f620000000a00 */
[----:B-1----:R1:W-:Y:S07]  /*8940*/  STS.128 [UR4+0x38670], R8 ;  /* 0x03867008ff007988 */ /* 0x0023ee0008000c04 */
[----:B------:R-:W2:Y:S08]  /*8950*/  LDC.64 R32, c[0x0][0x400] ;  /* 0x00010000ff207b82 */ /* 0x000eb00000000a00 */
[----:B------:R-:W2:Y:S01]  /*8960*/  LDC.64 R34, c[0x0][0x408] ;  /* 0x00010200ff227b82 */ /* 0x000ea20000000a00 */
[----:B-----5:R5:W-:Y:S07]  /*8970*/  STS.128 [UR4+0x38690], R4 ;  /* 0x03869004ff007988 */ /* 0x020bee0008000c04 */
[----:B------:R-:W4:Y:S08]  /*8980*/  LDC.64 R28, c[0x0][0x420] ;  /* 0x00010800ff1c7b82 */ /* 0x000f300000000a00 */
[----:B------:R-:W4:Y:S08]  /*8990*/  LDC.64 R30, c[0x0][0x428] ;  /* 0x00010a00ff1e7b82 */ /* 0x000f300000000a00 */
[----:B---3--:R-:W3:Y:S01]  /*89a0*/  LDC.64 R24, c[0x0][0x430] ;  /* 0x00010c00ff187b82 */ /* 0x008ee20000000a00 */
[----:B--2---:R2:W-:Y:S07]  /*89b0*/  STS.128 [UR4+0x38680], R32 ;  /* 0x03868020ff007988 */ /* 0x0045ee0008000c04 */
[----:B------:R-:W3:Y:S08]  /*89c0*/  LDC.64 R26, c[0x0][0x438] ;  /* 0x00010e00ff1a7b82 */ /* 0x000ef00000000a00 */
[----:B------:R-:W5:Y:S01]  /*89d0*/  LDC.64 R20, c[0x0][0x440] ;  /* 0x00011000ff147b82 */ /* 0x000f620000000a00 */
[----:B----4-:R2:W-:Y:S07]  /*89e0*/  STS.128 [UR4+0x386a0], R28 ;  /* 0x0386a01cff007988 */ /* 0x0105ee0008000c04 */
[----:B------:R-:W5:Y:S08]  /*89f0*/  LDC.64 R22, c[0x0][0x448] ;  /* 0x00011200ff167b82 */ /* 0x000f700000000a00 */
[----:B------:R-:W4:Y:S01]  /*8a00*/  LDC.64 R12, c[0x0][0x450] ;  /* 0x00011400ff0c7b82 */ /* 0x000f220000000a00 */
[----:B---3--:R2:W-:Y:S07]  /*8a10*/  STS.128 [UR4+0x386b0], R24 ;  /* 0x0386b018ff007988 */ /* 0x0085ee0008000c04 */
[----:B------:R-:W4:Y:S08]  /*8a20*/  LDC.64 R14, c[0x0][0x458] ;  /* 0x00011600ff0e7b82 */ /* 0x000f300000000a00 */
[----:B-1----:R-:W1:Y:S01]  /*8a30*/  LDC.64 R8, c[0x0][0x460] ;  /* 0x00011800ff087b82 */ /* 0x002e620000000a00 */
[----:B-----5:R2:W-:Y:S07]  /*8a40*/  STS.128 [UR4+0x386c0], R20 ;  /* 0x0386c014ff007988 */ /* 0x0205ee0008000c04 */
[----:B------:R-:W1:Y:S08]  /*8a50*/  LDC.64 R10, c[0x0][0x468] ;  /* 0x00011a00ff0a7b82 */ /* 0x000e700000000a00 */
[----:B------:R-:W3:Y:S01]  /*8a60*/  LDC.64 R4, c[0x0][0x470] ;  /* 0x00011c00ff047b82 */ /* 0x000ee20000000a00 */
[----:B----4-:R2:W-:Y:S07]  /*8a70*/  STS.128 [UR4+0x386d0], R12 ;  /* 0x0386d00cff007988 */ /* 0x0105ee0008000c04 */
[----:B------:R-:W3:Y:S01]  /*8a80*/  LDC.64 R6, c[0x0][0x478] ;  /* 0x00011e00ff067b82 */ /* 0x000ee20000000a00 */
[----:B-1----:R2:W-:Y:S04]  /*8a90*/  STS.128 [UR4+0x386e0], R8 ;  /* 0x0386e008ff007988 */ /* 0x0025e80008000c04 */
[----:B---3--:R2:W-:Y:S02]  /*8aa0*/  STS.128 [UR4+0x386f0], R4 ;  /* 0x0386f004ff007988 */ /* 0x0085e40008000c04 */
.L_x_156:
[----:B--2---:R-:W-:Y:S05]  /*8ab0*/  BSYNC B0 ;  /* 0x0000000000007941 */ /* 0x004fea0003800000 */
.L_x_155:
[----:B------:R-:W-:Y:S01]  /*8ac0*/  ELECT P0, URZ, PT ;  /* 0x00000000003f782f */ /* 0x000fe20003800000 */
[----:B------:R-:W-:Y:S01]  /*8ad0*/  NOP ;  /* 0x0000000000007918 */ /* 0x000fe20000000000 */
[----:B------:R-:W-:Y:S11]  /*8ae0*/  BSSY B0, `(.L_x_157) ;  /* 0x0000052000007945 */ /* 0x000ff60003800000 */
[----:B------:R-:W-:Y:S05]  /*8af0*/  @!P0 BRA `(.L_x_158) ;  /* 0x0000000400408947 */ /* 0x000fea0003800000 */
[C---:B------:R-:W-:Y:S01]  /*8b00*/  IMAD.SHL.U32 R20, R18.reuse, 0x8, RZ ;  /* 0x0000000812147824 */ /* 0x040fe200078e00ff */
[----:B------:R-:W-:Y:S01]  /*8b10*/  ULDC.64 UR4, c[0x0][0x518] ;  /* 0x0001460000047ab9 */ /* 0x000fe20000000a00 */
[----:B------:R-:W-:Y:S01]  /*8b20*/  ULDC.64 UR6, c[0x0][0x528] ;  /* 0x00014a0000067ab9 */ /* 0x000fe20000000a00 */
[----:B------:R-:W-:Y:S02]  /*8b30*/  SHF.L.U64.HI R3, R18, 0x3, R3 ;  /* 0x0000000312037819 */ /* 0x000fe40000010203 */
[C---:B------:R-:W-:Y:S02]  /*8b40*/  IADD3 R6, P0, R20.reuse, UR4, RZ ;  /* 0x0000000414067c10 */ /* 0x040fe4000ff1e0ff */
[----:B------:R-:W-:Y:S02]  /*8b50*/  IADD3 R4, P1, R20, UR6, RZ ;  /* 0x0000000614047c10 */ /* 0x000fe4000ff3e0ff */
[C---:B------:R-:W-:Y:S01]  /*8b60*/  IADD3.X R7, R3.reuse, UR5, RZ, P0, !PT ;  /* 0x0000000503077c10 */ /* 0x040fe200087fe4ff */
[----:B------:R-:W-:Y:S01]  /*8b70*/  ULDC.64 UR4, c[0x0][0x510] ;  /* 0x0001440000047ab9 */ /* 0x000fe20000000a00 */
[----:B------:R-:W-:Y:S01]  /*8b80*/  IADD3.X R5, R3, UR7, RZ, P1, !PT ;  /* 0x0000000703057c10 */ /* 0x000fe20008ffe4ff */
[----:B------:R-:W-:-:S03]  /*8b90*/  ULDC.64 UR6, c[0x0][0x520] ;  /* 0x0001480000067ab9 */ /* 0x000fc60000000a00 */
[----:B------:R-:W2:Y:S04]  /*8ba0*/  LDG.E.64 R6, desc[UR56][R6.64] ;  /* 0x0000003806067981 */ /* 0x000ea8000c1e1b00 */
[----:B------:R-:W4:Y:S01]  /*8bb0*/  LDG.E.64 R4, desc[UR56][R4.64] ;  /* 0x0000003804047981 */ /* 0x000f22000c1e1b00 */
[C---:B------:R-:W-:Y:S02]  /*8bc0*/  IADD3 R22, P0, R20.reuse, UR4, RZ ;  /* 0x0000000414167c10 */ /* 0x040fe4000ff1e0ff */
[----:B------:R-:W-:Y:S02]  /*8bd0*/  IADD3 R20, P1, R20, UR6, RZ ;  /* 0x0000000614147c10 */ /* 0x000fe4000ff3e0ff */
[C---:B------:R-:W-:Y:S02]  /*8be0*/  IADD3.X R23, R3.reuse, UR5, RZ, P0, !PT ;  /* 0x0000000503177c10 */ /* 0x040fe400087fe4ff */
[----:B------:R-:W-:-:S04]  /*8bf0*/  IADD3.X R21, R3, UR7, RZ, P1, !PT ;  /* 0x0000000703157c10 */ /* 0x000fc80008ffe4ff */
[----:B------:R-:W5:Y:S04]  /*8c00*/  LDG.E.64 R22, desc[UR56][R22.64] ;  /* 0x0000003816167981 */ /* 0x000f68000c1e1b00 */
[----:B------:R-:W3:Y:S01]  /*8c10*/  LDG.E.64 R20, desc[UR56][R20.64] ;  /* 0x0000003814147981 */ /* 0x000ee2000c1e1b00 */
[----:B------:R-:W-:Y:S01]  /*8c20*/  UMOV UR4, 0x400 ;  /* 0x0000040000047882 */ /* 0x000fe20000000000 */
[----:B------:R-:W-:Y:S01]  /*8c30*/  VIADD R13, R0, 0xffffffff ;  /* 0xffffffff000d7836 */ /* 0x000fe20000000000 */
[----:B------:R-:W-:Y:S01]  /*8c40*/  ULEA UR4, UR41, UR4, 0x18 ;  /* 0x0000000429047291 */ /* 0x000fe2000f8ec03f */
[----:B------:R-:W-:-:S03]  /*8c50*/  CS2R R14, SRZ ;  /* 0x00000000000e7805 */ /* 0x000fc6000001ff00 */
[----:B------:R-:W-:Y:S02]  /*8c60*/  UIADD3 UR5, UR4, 0x38600, URZ ;  /* 0x0003860004057890 */ /* 0x000fe4000fffe03f */
[----:B------:R-:W-:-:S03]  /*8c70*/  UIADD3 UR6, UR4, 0x38680, URZ ;  /* 0x0003868004067890 */ /* 0x000fc6000fffe03f */
[----:B------:R-:W1:Y:S01]  /*8c80*/  LDS R8, [UR4+0x3861c] ;  /* 0x03861c04ff087984 */ /* 0x000e620008000800 */
[----:B------:R-:W-:Y:S02]  /*8c90*/  IMAD.U32 R24, RZ, RZ, UR5 ;  /* 0x00000005ff187e24 */ /* 0x000fe4000f8e00ff */
[----:B------:R-:W-:Y:S01]  /*8ca0*/  IMAD.U32 R26, RZ, RZ, UR6 ;  /* 0x00000006ff1a7e24 */ /* 0x000fe2000f8e00ff */
[----:B------:R-:W5:Y:S02]  /*8cb0*/  LDS R9, [UR4+0x3869c] ;  /* 0x03869c04ff097984 */ /* 0x000f640008000800 */
[----:B------:R-:W-:Y:S02]  /*8cc0*/  SHF.R.U64 R24, R24, 0x4, RZ ;  /* 0x0000000418187819 */ /* 0x000fe400000012ff */
[----:B------:R-:W-:Y:S01]  /*8cd0*/  SHF.R.U64 R26, R26, 0x4, RZ ;  /* 0x000000041a1a7819 */ /* 0x000fe200000012ff */
[----:B------:R-:W-:Y:S04]  /*8ce0*/  STS [UR4+0x38630], RZ ;  /* 0x038630ffff007988 */ /* 0x000fe80008000804 */
[----:B------:R-:W-:Y:S04]  /*8cf0*/  STS [UR4+0x38610], R24 ;  /* 0x03861018ff007988 */ /* 0x000fe80008000804 */
[----:B------:R-:W-:Y:S04]  /*8d00*/  STS [UR4+0x38614], R24 ;  /* 0x03861418ff007988 */ /* 0x000fe80008000804 */
[----:B------:R-:W-:Y:S04]  /*8d10*/  STS [UR4+0x38690], R26 ;  /* 0x0386901aff007988 */ /* 0x000fe80008000804 */
[----:B------:R-:W-:Y:S04]  /*8d20*/  STS [UR4+0x38694], R26 ;  /* 0x0386941aff007988 */ /* 0x000fe80008000804 */
[----:B------:R-:W-:Y:S01]  /*8d30*/  STS [UR4+0x386b0], RZ ;  /* 0x0386b0ffff007988 */ /* 0x000fe20008000804 */
[----:B--2---:R-:W-:-:S02]  /*8d40*/  SHF.L.U64.HI R7, R6, 0x1, R7 ;  /* 0x0000000106077819 */ /* 0x004fc40000010207 */
[C---:B----4-:R-:W-:Y:S01]  /*8d50*/  SHF.L.U64.HI R3, R4.reuse, 0x1, R5 ;  /* 0x0000000104037819 */ /* 0x050fe20000010205 */
[----:B------:R-:W-:Y:S01]  /*8d60*/  IMAD.SHL.U32 R0, R4, 0x2, RZ ;  /* 0x0000000204007824 */ /* 0x000fe200078e00ff */
[----:B------:R-:W-:Y:S02]  /*8d70*/  LOP3.LUT R5, R7, 0x1fffffff, RZ, 0xc0, !PT ;  /* 0x1fffffff07057812 */ /* 0x000fe400078ec0ff */
[----:B------:R-:W-:Y:S02]  /*8d80*/  LOP3.LUT R3, R3, 0x1fffffff, RZ, 0xc0, !PT ;  /* 0x1fffffff03037812 */ /* 0x000fe400078ec0ff */
[----:B------:R-:W-:Y:S02]  /*8d90*/  SHF.R.U32.HI R7, RZ, 0x4, R5 ;  /* 0x00000004ff077819 */ /* 0x000fe40000011605 */
[----:B------:R-:W-:Y:S02]  /*8da0*/  SHF.R.U32.HI R10, RZ, 0x4, R3 ;  /* 0x00000004ff0a7819 */ /* 0x000fe40000011603 */
[----:B-1----:R-:W-:Y:S01]  /*8db0*/  LOP3.LUT R8, R8, 0xf, R7, 0xb8, !PT ;  /* 0x0000000f08087812 */ /* 0x002fe200078eb807 */
[----:B-----5:R-:W-:Y:S01]  /*8dc0*/  STS.64 [UR4+0x38600], R22 ;  /* 0x03860016ff007988 */ /* 0x020fe20008000a04 */
[----:B------:R-:W-:-:S02]  /*8dd0*/  LOP3.LUT R9, R9, 0xf, R10, 0xb8, !PT ;  /* 0x0000000f09097812 */ /* 0x000fc400078eb80a */
[----:B------:R-:W-:Y:S01]  /*8de0*/  LOP3.LUT R0, R0, 0xfffffffe, RZ, 0xc0, !PT ;  /* 0xfffffffe00007812 */ /* 0x000fe200078ec0ff */
[----:B------:R1:W-:Y:S03]  /*8df0*/  STS [UR4+0x3861c], R8 ;  /* 0x03861c08ff007988 */ /* 0x0003e60008000804 */
[----:B------:R-:W-:Y:S01]  /*8e00*/  SHF.R.U64 R3, R0, 0x4, R3 ;  /* 0x0000000400037819 */ /* 0x000fe20000001203 */
[----:B------:R2:W-:Y:S04]  /*8e10*/  STS [UR4+0x3869c], R9 ;  /* 0x03869c09ff007988 */ /* 0x0005e80008000804 */
[----:B------:R-:W4:Y:S01]  /*8e20*/  LDS R7, [UR4+0x3861c] ;  /* 0x03861c04ff077984 */ /* 0x000f220008000800 */
[----:B-1----:R-:W-:-:S03]  /*8e30*/  VIADD R8, R36, 0xffffffff ;  /* 0xffffffff24087836 */ /* 0x002fc60000000000 */
[----:B------:R-:W1:Y:S01]  /*8e40*/  LDS R10, [UR4+0x3869c] ;  /* 0x03869c04ff0a7984 */ /* 0x000e620008000800 */
[----:B--2---:R-:W-:Y:S02]  /*8e50*/  VIADD R9, R2, 0xffffffff ;  /* 0xffffffff02097836 */ /* 0x004fe40000000000 */
[----:B------:R-:W-:Y:S01]  /*8e60*/  IMAD.SHL.U32 R2, R6, 0x2, RZ ;  /* 0x0000000206027824 */ /* 0x000fe200078e00ff */
[----:B---3--:R-:W-:Y:S01]  /*8e70*/  STS.64 [UR4+0x38680], R20 ;  /* 0x03868014ff007988 */ /* 0x008fe20008000a04 */
[----:B------:R-:W-:-:S03]  /*8e80*/  IMAD.MOV.U32 R12, RZ, RZ, R8 ;  /* 0x000000ffff0c7224 */ /* 0x000fc600078e0008 */
[----:B------:R-:W-:Y:S01]  /*8e90*/  LOP3.LUT R2, R2, 0xfffffffe, RZ, 0xc0, !PT ;  /* 0xfffffffe02027812 */ /* 0x000fe200078ec0ff */
[----:B------:R-:W-:Y:S03]  /*8ea0*/  STS [UR4+0x3868c], R3 ;  /* 0x03868c03ff007988 */ /* 0x000fe60008000804 */
[----:B------:R-:W-:Y:S01]  /*8eb0*/  SHF.R.U64 R5, R2, 0x4, R5 ;  /* 0x0000000402057819 */ /* 0x000fe20000001205 */
[----:B------:R-:W-:Y:S04]  /*8ec0*/  STS.128 [UR4+0x386a0], R12 ;  /* 0x0386a00cff007988 */ /* 0x000fe80008000c04 */
[----:B------:R-:W-:Y:S01]  /*8ed0*/  STS [UR4+0x3860c], R5 ;  /* 0x03860c05ff007988 */ /* 0x000fe20008000804 */
[----:B----4-:R-:W-:-:S02]  /*8ee0*/  LOP3.LUT R7, R7, 0xf0, RZ, 0xb8, !PT ;  /* 0x000000f007077812 */ /* 0x010fc400078eb8ff */
[----:B-1----:R-:W-:-:S03]  /*8ef0*/  LOP3.LUT R10, R10, 0xf0, RZ, 0xb8, !PT ;  /* 0x000000f00a0a7812 */ /* 0x002fc600078eb8ff */
[----:B------:R-:W-:Y:S04]  /*8f00*/  STS [UR4+0x3861c], R7 ;  /* 0x03861c07ff007988 */ /* 0x000fe80008000804 */
[----:B------:R1:W-:Y:S04]  /*8f10*/  STS [UR4+0x3869c], R10 ;  /* 0x03869c0aff007988 */ /* 0x0003e80008000804 */
[----:B------:R-:W2:Y:S04]  /*8f20*/  LDS R25, [UR4+0x3861c] ;  /* 0x03861c04ff197984 */ /* 0x000ea80008000800 */
[----:B------:R-:W3:Y:S01]  /*8f30*/  LDS R27, [UR4+0x3869c] ;  /* 0x03869c04ff1b7984 */ /* 0x000ee20008000800 */
[----:B-1----:R-:W-:-:S05]  /*8f40*/  CS2R R10, SRZ ;  /* 0x00000000000a7805 */ /* 0x002fca000001ff00 */
[----:B------:R-:W-:Y:S01]  /*8f50*/  STS.128 [UR4+0x38620], R8 ;  /* 0x03862008ff007988 */ /* 0x000fe20008000c04 */
[----:B--2---:R-:W-:Y:S02]  /*8f60*/  LOP3.LUT R25, R25, 0xf00, RZ, 0xb8, !PT ;  /* 0x00000f0019197812 */ /* 0x004fe400078eb8ff */
[----:B---3--:R-:W-:-:S03]  /*8f70*/  LOP3.LUT R27, R27, 0xf00, RZ, 0xb8, !PT ;  /* 0x00000f001b1b7812 */ /* 0x008fc600078eb8ff */
[----:B------:R-:W-:Y:S04]  /*8f80*/  STS.64 [UR4+0x38618], R24 ;  /* 0x03861818ff007988 */ /* 0x000fe80008000a04 */
[----:B------:R-:W-:Y:S04]  /*8f90*/  STS.64 [UR4+0x38698], R26 ;  /* 0x0386981aff007988 */ /* 0x000fe80008000a04 */
[----:B------:R-:W1:Y:S04]  /*8fa0*/  LDS R7, [UR4+0x3861c] ;  /* 0x03861c04ff077984 */ /* 0x000e680008000800 */
[----:B------:R-:W2:Y:S01]  /*8fb0*/  LDS R28, [UR4+0x3869c] ;  /* 0x03869c04ff1c7984 */ /* 0x000ea20008000800 */
[----:B-1----:R-:W-:-:S02]  /*8fc0*/  LOP3.LUT R0, R7, 0xf000, RZ, 0xb8, !PT ;  /* 0x0000f00007007812 */ /* 0x002fc400078eb8ff */
[----:B--2---:R-:W-:-:S03]  /*8fd0*/  LOP3.LUT R2, R28, 0xf000, RZ, 0xb8, !PT ;  /* 0x0000f0001c027812 */ /* 0x004fc600078eb8ff */
[----:B------:R1:W-:Y:S04]  /*8fe0*/  STS [UR4+0x3861c], R0 ;  /* 0x03861c00ff007988 */ /* 0x0003e80008000804 */
[----:B------:R1:W-:Y:S02]  /*8ff0*/  STS [UR4+0x3869c], R2 ;  /* 0x03869c02ff007988 */ /* 0x0003e40008000804 */
.L_x_158:
[----:B------:R-:W-:Y:S05]  /*9000*/  BSYNC B0 ;  /* 0x0000000000007941 */ /* 0x000fea0003800000 */
.L_x_157:
[----:B------:R-:W-:Y:S01]  /*9010*/  ELECT P0, URZ, PT ;  /* 0x00000000003f782f */ /* 0x000fe20003800000 */
[----:B------:R-:W-:Y:S01]  /*9020*/  NOP ;  /* 0x0000000000007918 */ /* 0x000fe20000000000 */
[----:B------:R-:W-:Y:S11]  /*9030*/  BSSY B0, `(.L_x_159) ;  /* 0x0000004000007945 */ /* 0x000ff60003800000 */
[----:B------:R-:W-:Y:S05]  /*9040*/  @!P0 BRA `(.L_x_160) ;  /* 0x0000000000088947 */ /* 0x000fea0003800000 */
[----:B------:R0:W-:Y:S01]  /*9050*/  UTMACMDFLUSH ;  /* 0x00000000000079b7 */ /* 0x0001e20000000000 */
[----:B------:R-:W-:-:S04]  /*9060*/  DEPBAR.LE SB0, 0x0 ;  /* 0x000080000000791a */ /* 0x000fc80000000000 */
.L_x_160:
[----:B------:R-:W-:Y:S05]  /*9070*/  BSYNC B0 ;  /* 0x0000000000007941 */ /* 0x000fea0003800000 */
.L_x_159:
[----:B------:R-:W-:Y:S01]  /*9080*/  UMOV UR4, 0x400 ;  /* 0x0000040000047882 */ /* 0x000fe20000000000 */
[----:B---3--:R-:W-:Y:S01]  /*9090*/  IMAD.SHL.U32 R37, R37, 0x4, RZ ;  /* 0x0000000425257824 */ /* 0x008fe200078e00ff */
[----:B------:R-:W-:Y:S01]  /*90a0*/  ULEA UR18, UR41, UR4, 0x18 ;  /* 0x0000000429127291 */ /* 0x000fe2000f8ec03f */
[----:B------:R-:W-:-:S03]  /*90b0*/  ULDC UR14, c[0x0][0x884] ;  /* 0x00022100000e7ab9 */ /* 0x000fc60000000800 */
[----:B------:R-:W-:Y:S01]  /*90c0*/  UIADD3 UR20, UR18, 0x38600, URZ ;  /* 0x0003860012147890 */ /* 0x000fe2000fffe03f */
[----:B------:R-:W-:Y:S01]  /*90d0*/  IADD3 R4, P0, R37, UR12, RZ ;  /* 0x0000000c25047c10 */ /* 0x000fe2000ff1e0ff */
[----:B------:R-:W-:Y:S01]  /*90e0*/  UIMAD.WIDE UR14, UR14, 0x80, UR12 ;  /* 0x000000800e0e78a5 */ /* 0x000fe2000f8e020c */
[----:B------:R-:W-:-:S03]  /*90f0*/  IMAD.MOV.U32 R6, RZ, RZ, 0x1 ;  /* 0x00000001ff067424 */ /* 0x000fc600078e00ff */
[----:B------:R-:W-:Y:S02]  /*9100*/  IMAD.X R5, RZ, RZ, UR13, P0 ;  /* 0x0000000dff057e24 */ /* 0x000fe400080e06ff */
[----:B-1----:R-:W-:Y:S01]  /*9110*/  IADD3 R2, P1, R37, UR14, RZ ;  /* 0x0000000e25027c10 */ /* 0x002fe2000ff3e0ff */
[----:B------:R-:W1:Y:S04]  /*9120*/  LDS R7, [R37+UR20] ;  /* 0x0000001425077984 */ /* 0x000e680008000800 */
[----:B------:R-:W2:Y:S01]  /*9130*/  LDS R9, [R37+UR20+0x80] ;  /* 0x0000801425097984 */ /* 0x000ea20008000800 */
[----:B------:R-:W-:Y:S02]  /*9140*/  IMAD.X R3, RZ, RZ, UR15, P1 ;  /* 0x0000000fff037e24 */ /* 0x000fe400088e06ff */
[----:B------:R-:W-:Y:S01]  /*9150*/  IMAD.MOV.U32 R8, RZ, RZ, 0x1 ;  /* 0x00000001ff087424 */ /* 0x000fe200078e00ff */
[----:B------:R-:W-:Y:S01]  /*9160*/  BSSY B0, `(.L_x_161) ;  /* 0x00000ee000007945 */ /* 0x000fe20003800000 */
[----:B------:R-:W-:Y:S01]  /*9170*/  USHF.L.U32 UR4, UR41, 0x6, URZ ;  /* 0x0000000629047899 */ /* 0x000fe2000800063f */
[----:B------:R-:W-:Y:S01]  /*9180*/  IMAD.MOV.U32 R0, RZ, RZ, RZ ;  /* 0x000000ffff007224 */ /* 0x000fe200078e00ff */
[----:B------:R-:W-:Y:S01]  /*9190*/  USHF.L.U32 UR5, UR41, 0xc, URZ ;  /* 0x0000000c29057899 */ /* 0x000fe2000800063f */
[----:B------:R-:W-:-:S02]  /*91a0*/  IMAD.MOV.U32 R20, RZ, RZ, 0x1 ;  /* 0x00000001ff147424 */ /* 0x000fc400078e00ff */
[----:B------:R-:W-:Y:S02]  /*91b0*/  IMAD.MOV.U32 R21, RZ, RZ, RZ ;  /* 0x000000ffff157224 */ /* 0x000fe400078e00ff */
[----:B------:R-:W-:Y:S01]  /*91c0*/  IMAD.MOV.U32 R22, RZ, RZ, RZ ;  /* 0x000000ffff167224 */ /* 0x000fe200078e00ff */
[----:B------:R-:W-:Y:S02]  /*91d0*/  ULOP3.LUT UR22, UR53, 0x1, URZ, 0xfc, !UPT ;  /* 0x0000000135167892 */ /* 0x000fe4000f8efc3f */
[----:B------:R-:W-:Y:S02]  /*91e0*/  ULOP3.LUT UR19, UR52, 0x2, URZ, 0xfc, !UPT ;  /* 0x0000000234137892 */ /* 0x000fe4000f8efc3f */
[----:B------:R-:W-:Y:S02]  /*91f0*/  ULOP3.LUT UR16, UR4, 0x40, URZ, 0xc0, !UPT ;  /* 0x0000004004107892 */ /* 0x000fe4000f8ec03f */
[----:B------:R-:W-:Y:S02]  /*9200*/  ULOP3.LUT UR17, UR5, 0x1000, URZ, 0xc0, !UPT ;  /* 0x0000100005117892 */ /* 0x000fe4000f8ec03f */
[----:B------:R-:W-:Y:S01]  /*9210*/  UIADD3 UR21, UR18, 0x38680, URZ ;  /* 0x0003868012157890 */ /* 0x000fe2000fffe03f */
[----:B-1----:R-:W5:Y:S04]  /*9220*/  ATOMG.E.EXCH.STRONG.GPU PT, RZ, [R4], R7 ;  /* 0x0000000704ff73a8 */ /* 0x002f6800041ee100 */
[----:B--2---:R1:W5:Y:S02]  /*9230*/  ATOMG.E.EXCH.STRONG.GPU PT, RZ, [R2], R9 ;  /* 0x0000000902ff73a8 */ /* 0x00436400041ee100 */
[----:B-1----:R-:W-:-:S02]  /*9240*/  PRMT R2, R6, 0x7610, R2 ;  /* 0x0000761006027816 */ /* 0x002fc40000000002 */
[----:B------:R-:W-:-:S07]  /*9250*/  PRMT R3, R8, 0x7610, R3 ;  /* 0x0000761008037816 */ /* 0x000fce0000000003 */
.L_x_180:
[----:B------:R-:W-:Y:S01]  /*9260*/  LOP3.LUT P0, RZ, R3, 0xff, RZ, 0xc0, !PT ;  /* 0x000000ff03ff7812 */ /* 0x000fe2000780c0ff */
[----:B-----5:R-:W-:Y:S01]  /*9270*/  VIADD R4, R36, 0x3f ;  /* 0x0000003f24047836 */ /* 0x020fe20000000000 */
[----:B------:R-:W-:Y:S05]  /*9280*/  YIELD ;  /* 0x0000000000007946 */ /* 0x000fea0003800000 */
[----:B------:R-:W-:Y:S01]  /*9290*/  SHF.R.S32.HI R5, RZ, 0x1f, R4 ;  /* 0x0000001fff057819 */ /* 0x000fe20000011404 */
[----:B------:R-:W-:Y:S03]  /*92a0*/  BSSY B1, `(.L_x_162) ;  /* 0x0000008000017945 */ /* 0x000fe60003800000 */
[----:B------:R-:W-:-:S02]  /*92b0*/  LEA.HI R5, R5, R4, RZ, 0x6 ;  /* 0x0000000405057211 */ /* 0x000fc400078f30ff */
[----:B------:R-:W-:Y:S05]  /*92c0*/  @!P0 BRA `(.L_x_163) ;  /* 0x0000000000148947 */ /* 0x000fea0003800000 */
[----:B------:R-:W-:-:S04]  /*92d0*/  DEPBAR {5,4,3,2,1,0} ;  /* 0x0000003f0000791a */ /* 0x000fc80000000000 */
[----:B------:R1:W-:Y:S01]  /*92e0*/  UTMACCTL.IV [UR12] ;  /* 0x000000000c0079b9 */ /* 0x0003e20008000000 */
[----:B------:R-:W-:-:S04]  /*92f0*/  DEPBAR {5,4,3,2,1,0} ;  /* 0x0000003f0000791a */ /* 0x000fc80000000000 */
[----:B------:R1:W-:Y:S02]  /*9300*/  UTMACCTL.IV [UR14] ;  /* 0x000000000e0079b9 */ /* 0x0003e40008000000 */
[----:B-1----:R-:W-:Y:S01]  /*9310*/  NOP ;  /* 0x0000000000007918 */ /* 0x002fe20000000000 */
.L_x_163:
[----:B------:R-:W-:Y:S05]  /*9320*/  BSYNC B1 ;  /* 0x0000000000017941 */ /* 0x000fea0003800000 */
.L_x_162:
[----:B------:R-:W-:Y:S01]  /*9330*/  UMOV UR4, 0xffffffff ;  /* 0xffffffff00047882 */ /* 0x000fe20000000000 */
[----:B------:R-:W-:Y:S02]  /*9340*/  SHF.R.S32.HI R7, RZ, 0x6, R5 ;  /* 0x00000006ff077819 */ /* 0x000fe40000011405 */
[----:B------:R-:W-:Y:S05]  /*9350*/  BRA.DIV UR4, `(.L_x_164) ;  /* 0x0000003a04a47947 */ /* 0x000fea000b800000 */
[----:B-----5:R-:W-:-:S13]  /*9360*/  ELECT P6, URZ, PT ;  /* 0x00000000003f782f */ /* 0x020fda00038c0000 */
.L_x_246:
[----:B------:R-:W-:Y:S01]  /*9370*/  ISETP.LT.OR P6, PT, R36, 0x1, !P6 ;  /* 0x000000012400780c */ /* 0x000fe200077c1670 */
[----:B------:R-:W-:-:S12]  /*9380*/  BSSY B1, `(.L_x_165) ;  /* 0x000002f000017945 */ /* 0x000fd80003800000 */
[----:B------:R-:W-:Y:S05]  /*9390*/  @P6 BRA `(.L_x_166) ;  /* 0x0000000000b46947 */ /* 0x000fea0003800000 */
[----:B------:R-:W-:Y:S01]  /*93a0*/  LEA R17, R17, UR16, 0x7 ;  /* 0x0000001011117c11 */ /* 0x000fe2000f8e38ff */
[----:B------:R-:W-:Y:S02]  /*93b0*/  IMAD.SHL.U32 R16, R16, 0x80, RZ ;  /* 0x0000008010107824 */ /* 0x000fe400078e00ff */
[----:B------:R-:W-:Y:S02]  /*93c0*/  VIADD R9, R7, 0x1 ;  /* 0x0000000107097836 */ /* 0x000fe40000000000 */
[----:B------:R-:W-:Y:S02]  /*93d0*/  IMAD.MOV.U32 R10, RZ, RZ, RZ ;  /* 0x000000ffff0a7224 */ /* 0x000fe400078e00ff */
[----:B------:R-:W-:Y:S02]  /*93e0*/  IMAD.MOV.U32 R3, RZ, RZ, R20 ;  /* 0x000000ffff037224 */ /* 0x000fe400078e0014 */
[----:B------:R-:W-:-:S07]  /*93f0*/  IMAD.MOV.U32 R4, RZ, RZ, R0 ;  /* 0x000000ffff047224 */ /* 0x000fce00078e0000 */
.L_x_169:
[----:B-1----:R-:W-:Y:S01]  /*9400*/  LEA R8, R4, UR18, 0x3 ;  /* 0x0000001204087c11 */ /* 0x002fe2000f8e18ff */
[----:B------:R-:W-:Y:S05]  /*9410*/  YIELD ;  /* 0x0000000000007946 */ /* 0x000fea0003800000 */
[----:B------:R-:W-:Y:S02]  /*9420*/  SHF.L.U32 R5, R3, 0x1f, RZ ;  /* 0x0000001f03057819 */ /* 0x000fe400000006ff */
[----:B------:R-:W-:Y:S02]  /*9430*/  LOP3.LUT P1, RZ, R19, 0x7f, RZ, 0xc0, !PT ;  /* 0x0000007f13ff7812 */ /* 0x000fe4000782c0ff */
[----:B------:R-:W1:Y:S11]  /*9440*/  SYNCS.PHASECHK.TRANS64.TRYWAIT P0, [R8+URZ+0x384b0], R5 ;  /* 0x0384b005080075a7 */ /* 0x000e76000800017f */
[----:B------:R-:W2:Y:S01]  /*9450*/  @!P1 LDC R6, c[0x0][0x500] ;  /* 0x00014000ff069b82 */ /* 0x000ea20000000800 */
[----:B-1----:R-:W-:Y:S05]  /*9460*/  @!P0 BRA `(.L_x_167) ;  /* 0x0000003800808947 */ /* 0x002fea0003800000 */
.L_x_247:
[----:B------:R-:W-:Y:S01]  /*9470*/  UPRMT UR4, UR19, 0x9910, URZ ;  /* 0x0000991013047896 */ /* 0x000fe2000800003f */
[----:B--2---:R2:W-:Y:S03]  /*9480*/  @!P1 SYNCS.ARRIVE.TRANS64 RZ, [R8+URZ+0x38480], R6 ;  /* 0x0384800608ff99a7 */ /* 0x0045e6000800003f */
[----:B------:R-:W-:-:S06]  /*9490*/  UISETP.NE.AND UP0, UPT, UR4, 0x2, UPT ;  /* 0x000000020400788c */ /* 0x000fcc000bf05270 */
[----:B------:R-:W-:-:S13]  /*94a0*/  PLOP3.LUT P0, PT, PT, PT, UP0, 0x80, 0x0 ;  /* 0x000000000000781c */ /* 0x000fda0003f0f008 */
[----:B--2---:R-:W-:Y:S05]  /*94b0*/  @P0 BRA `(.L_x_168) ;  /* 0x0000000000040947 */ /* 0x004fea0003800000 */
[----:B------:R-:W-:Y:S01]  /*94c0*/  BPT.TRAP 0x1 ;  /* 0x000000040000795c */ /* 0x000fe20000300000 */
.L_x_168:
[----:B------:R-:W-:Y:S01]  /*94d0*/  R2UR UR8, R4 ;  /* 0x00000000040872ca */ /* 0x000fe200000e0000 */
[----:B------:R-:W-:Y:S01]  /*94e0*/  VIADD R9, R9, 0xffffffff ;  /* 0xffffffff09097836 */ /* 0x000fe20000000000 */
[----:B------:R-:W-:Y:S01]  /*94f0*/  R2UR UR9, R8 ;  /* 0x00000000080972ca */ /* 0x000fe200000e0000 */
[----:B------:R-:W-:Y:S01]  /*9500*/  VIADD R4, R4, 0x1 ;  /* 0x0000000104047836 */ /* 0x000fe20000000000 */
[----:B------:R-:W-:Y:S01]  /*9510*/  R2UR UR10, R10 ;  /* 0x000000000a0a72ca */ /* 0x000fe200000e0000 */
[----:B------:R-:W-:Y:S01]  /*9520*/  UMOV UR24, 0x0 ;  /* 0x0000000000187882 */ /* 0x000fe20000000000 */
[----:B------:R-:W-:Y:S01]  /*9530*/  R2UR UR11, R16 ;  /* 0x00000000100b72ca */ /* 0x000fe200000e0000 */
[----:B------:R-:W-:Y:S01]  /*9540*/  UMOV UR25, 0x10000000 ;  /* 0x1000000000197882 */ /* 0x000fe20000000000 */
[----:B------:R-:W-:Y:S01]  /*9550*/  R2UR UR7, R17 ;  /* 0x00000000110772ca */ /* 0x000fe200000e0000 */
[----:B------:R-:W-:Y:S01]  /*9560*/  UMOV UR23, 0x30000 ;  /* 0x0003000000177882 */ /* 0x000fe20000000000 */
[----:B------:R-:W-:Y:S01]  /*9570*/  ISETP.GT.AND P1, PT, R9, 0x1, PT ;  /* 0x000000010900780c */ /* 0x000fe20003f24270 */
[----:B------:R-:W-:Y:S01]  /*9580*/  VIADD R10, R10, 0x40 ;  /* 0x000000400a0a7836 */ /* 0x000fe20000000000 */
[----:B------:R-:W-:Y:S01]  /*9590*/  ISETP.NE.AND P0, PT, R4, 0x6, PT ;  /* 0x000000060400780c */ /* 0x000fe20003f05270 */
[----:B------:R-:W-:-:S02]  /*95a0*/  ULEA UR4, UR8, UR17, 0xd ;  /* 0x0000001108047291 */ /* 0x000fc4000f8e683f */
[----:B------:R-:W-:Y:S01]  /*95b0*/  ULEA UR8, UR8, UR18, 0xe ;  /* 0x0000001208087291 */ /* 0x000fe2000f8e703f */
[----:B------:R-:W-:Y:S01]  /*95c0*/  SEL R6, RZ, 0x1, P0 ;  /* 0x00000001ff067807 */ /* 0x000fe20000000000 */
[----:B------:R-:W-:Y:S01]  /*95d0*/  ULEA UR4, UR4, UR18, 0x1 ;  /* 0x0000001204047291 */ /* 0x000fe2000f8e083f */
[----:B------:R-:W-:Y:S01]  /*95e0*/  SEL R4, R4, RZ, P0 ;  /* 0x000000ff04047207 */ /* 0x000fe20000000000 */
[----:B------:R-:W-:Y:S01]  /*95f0*/  UIADD3 UR9, UR9, 0x38480, URZ ;  /* 0x0003848009097890 */ /* 0x000fe2000fffe03f */
[----:B------:R-:W-:Y:S01]  /*9600*/  LOP3.LUT R3, R3, R6, RZ, 0x3c, !PT ;  /* 0x0000000603037212 */ /* 0x000fe200078e3cff */
[----:B------:R-:W-:Y:S01]  /*9610*/  UIADD3 UR4, UR4, 0x18000, URZ ;  /* 0x0001800004047890 */ /* 0x000fe2000fffe03f */
[----:B------:R-:W-:-:S04]  /*9620*/  UMOV UR6, UR10 ;  /* 0x0000000a00067c82 */ /* 0x000fc80008000000 */
[----:B------:R-:W-:Y:S02]  /*9630*/  UMOV UR5, UR9 ;  /* 0x0000000900057c82 */ /* 0x000fe40008000000 */
[----:B------:R2:W-:Y:S02]  /*9640*/  UTMALDG.2D [UR8], [UR12], desc[UR24] ;  /* 0x000018080c0075b4 */ /* 0x0005e40008009000 */
[----:B------:R2:W-:Y:S02]  /*9650*/  UTMALDG.2D.MULTICAST [UR4], [UR14], UR23, desc[UR24] ;  /* 0x000018040e0073b4 */ /* 0x0005e40008009817 */
[----:B--2---:R-:W-:Y:S05]  /*9660*/  @P1 BRA `(.L_x_169) ;  /* 0xfffffffc00641947 */ /* 0x004fea000383ffff */
.L_x_166:
[----:B------:R-:W-:Y:S05]  /*9670*/  BSYNC B1 ;  /* 0x0000000000017941 */ /* 0x000fea0003800000 */
.L_x_165:
[----:B------:R-:W-:Y:S01]  /*9680*/  LOP3.LUT P1, RZ, R2, 0xff, RZ, 0xc0, !PT ;  /* 0x000000ff02ff7812 */ /* 0x000fe2000782c0ff */
[C---:B------:R-:W-:Y:S02]  /*9690*/  IMAD.IADD R0, R7.reuse, 0x1, R0 ;  /* 0x0000000107007824 */ /* 0x040fe400078e0200 */
[----:B------:R-:W-:Y:S02]  /*96a0*/  IMAD.U32 R4, RZ, RZ, UR22 ;  /* 0x00000016ff047e24 */ /* 0x000fe4000f8e00ff */
[C---:B------:R-:W-:Y:S01]  /*96b0*/  IMAD.WIDE.U32 R2, R0.reuse, -0x55555555, RZ ;  /* 0xaaaaaaab00027825 */ /* 0x040fe200078e00ff */
[----:B------:R-:W-:Y:S02]  /*96c0*/  ISETP.GT.U32.AND P0, PT, R0, 0x5, PT ;  /* 0x000000050000780c */ /* 0x000fe40003f04070 */
[----:B------:R-:W-:Y:S02]  /*96d0*/  ISETP.NE.AND P2, PT, R4, 0x3, PT ;  /* 0x000000030400780c */ /* 0x000fe40003f45270 */
[----:B------:R-:W-:-:S02]  /*96e0*/  ISETP.LT.U32.AND P0, PT, R7, 0x6, P0 ;  /* 0x000000060700780c */ /* 0x000fc40000701070 */
[----:B------:R-:W-:Y:S01]  /*96f0*/  SHF.R.U32.HI R3, RZ, 0x2, R3 ;  /* 0x00000002ff037819 */ /* 0x000fe20000011603 */
[----:B------:R-:W-:Y:S01]  /*9700*/  @P1 SYNCS.ARRIVE.TRANS64.A1T0 RZ, [UR18+0x38528], RZ ;  /* 0x038528ffffff19a7 */ /* 0x000fe20008100012 */
[----:B------:R-:W-:Y:S02]  /*9710*/  ISETP.GE.U32.AND P1, PT, R7, 0x6, PT ;  /* 0x000000060700780c */ /* 0x000fe40003f26070 */
[----:B-1----:R-:W-:Y:S01]  /*9720*/  SEL R5, RZ, 0x1, !P0 ;  /* 0x00000001ff057807 */ /* 0x002fe20004000000 */
[----:B------:R-:W-:-:S03]  /*9730*/  IMAD R0, R3, -0x6, R0 ;  /* 0xfffffffa03007824 */ /* 0x000fc600078e0200 */
[----:B------:R-:W-:-:S07]  /*9740*/  LOP3.LUT R20, R20, R5, RZ, 0x3c, !PT ;  /* 0x0000000514147212 */ /* 0x000fce00078e3cff */
[----:B------:R-:W-:Y:S01]  /*9750*/  @P1 LOP3.LUT R20, R20, 0x1, R3, 0x78, !PT ;  /* 0x0000000114141812 */ /* 0x000fe200078e7803 */
[----:B------:R-:W-:Y:S06]  /*9760*/  @!P2 BRA `(.L_x_170) ;  /* 0x000000000004a947 */ /* 0x000fec0003800000 */
[----:B------:R-:W-:Y:S01]  /*9770*/  BPT.TRAP 0x1 ;  /* 0x000000040000795c */ /* 0x000fe20000300000 */
.L_x_170:
[C---:B------:R-:W-:Y:S01]  /*9780*/  LEA R3, R21.reuse, UR18, 0x3 ;  /* 0x0000001215037c11 */ /* 0x040fe2000f8e18ff */
[----:B------:R-:W-:Y:S01]  /*9790*/  BSSY B1, `(.L_x_171) ;  /* 0x0000005000017945 */ /* 0x000fe20003800000 */
[----:B------:R-:W-:Y:S02]  /*97a0*/  SHF.L.U32 R2, R22, 0x1f, RZ ;  /* 0x0000001f16027819 */ /* 0x000fe400000006ff */
[----:B------:R-:W-:Y:S02]  /*97b0*/  LEA R4, R21, UR18, 0x4 ;  /* 0x0000001215047c11 */ /* 0x000fe4000f8e20ff */
[----:B------:R-:W1:Y:S02]  /*97c0*/  SYNCS.PHASECHK.TRANS64.TRYWAIT P0, [R3+URZ+0x38400], R2 ;  /* 0x03840002030075a7 */ /* 0x000e64000800017f */
[----:B-1----:R-:W-:Y:S05]  /*97d0*/  @!P0 BRA `(.L_x_172) ;  /* 0x0000003400b88947 */ /* 0x002fea0003800000 */
.L_x_248:
[----:B------:R-:W-:Y:S05]  /*97e0*/  BSYNC B1 ;  /* 0x0000000000017941 */ /* 0x000fea0003800000 */
.L_x_171:
[----:B------:R-:W2:Y:S01]  /*97f0*/  LDS.128 R4, [R4+0x38530] ;  /* 0x0385300004047984 */ /* 0x000ea20000000c00 */
[----:B------:R-:W-:Y:S01]  /*9800*/  @!PT LDS RZ, [RZ] ;  /* 0x00000000fffff984 */ /* 0x000fe20000000800 */
[----:B------:R-:W-:Y:S01]  /*9810*/  @!PT LDS RZ, [RZ] ;  /* 0x00000000fffff984 */ /* 0x000fe20000000800 */
[----:B------:R-:W-:Y:S01]  /*9820*/  @!PT LDS RZ, [RZ] ;  /* 0x00000000fffff984 */ /* 0x000fe20000000800 */
[----:B------:R-:W-:Y:S01]  /*9830*/  @!PT LDS RZ, [RZ] ;  /* 0x00000000fffff984 */ /* 0x000fe20000000800 */
[----:B------:R3:W-:Y:S06]  /*9840*/  MEMBAR.ALL.CTA ;  /* 0x0000000000007992 */ /* 0x0007ec0000008000 */
[----:B---3--:R-:W3:Y:S01]  /*9850*/  FENCE.VIEW.ASYNC.S ;  /* 0x00000000000073c6 */ /* 0x008ee20000000000 */
[----:B--2---:R-:W-:Y:S02]  /*9860*/  IMAD.MOV.U32 R17, RZ, RZ, R5 ;  /* 0x000000ffff117224 */ /* 0x004fe400078e0005 */
[----:B------:R-:W-:Y:S01]  /*9870*/  IMAD.MOV.U32 R16, RZ, RZ, R4 ;  /* 0x000000ffff107224 */ /* 0x000fe200078e0004 */
[----:B---3--:R-:W-:Y:S06]  /*9880*/  @!P2 BRA `(.L_x_173) ;  /* 0x000000000004a947 */ /* 0x008fec0003800000 */
[----:B------:R-:W-:Y:S01]  /*9890*/  BPT.TRAP 0x1 ;  /* 0x000000040000795c */ /* 0x000fe20000300000 */
.L_x_173:
[----:B------:R-:W2:Y:S01]  /*98a0*/  S2R R5, SR_CgaCtaId ;  /* 0x0000000000057919 */ /* 0x000ea20000008800 */
[----:B------:R-:W-:Y:S01]  /*98b0*/  ISETP.NE.AND P0, PT, R7, RZ, PT ;  /* 0x000000ff0700720c */ /* 0x000fe20003f05270 */
[----:B-1----:R-:W-:Y:S01]  /*98c0*/  VIADD R2, R3, 0x38440 ;  /* 0x0003844003027836 */ /* 0x002fe20000000000 */
[CC--:B------:R-:W-:Y:S02]  /*98d0*/  ISETP.NE.AND P1, PT, R6.reuse, R18.reuse, PT ;  /* 0x000000120600720c */ /* 0x0c0fe40003f25270 */
[----:B------:R-:W-:Y:S02]  /*98e0*/  ISETP.EQ.OR P0, PT, R6, R18, !P0 ;  /* 0x000000120600720c */ /* 0x000fe40004702670 */
[----:B--2---:R-:W-:-:S04]  /*98f0*/  PRMT R2, R5, 0x654, R2 ;  /* 0x0000065405027816 */ /* 0x004fc80000000002 */
[----:B------:R1:W-:Y:S07]  /*9900*/  SYNCS.ARRIVE.TRANS64.RED.A1T0 RZ, [R2+URZ], RZ ;  /* 0x000000ff02ff79a7 */ /* 0x0003ee000810043f */
[----:B------:R-:W-:Y:S05]  /*9910*/  @P0 BRA `(.L_x_174) ;  /* 0x0000000400a40947 */ /* 0x000fea0003800000 */
[----:B-1----:R-:W1:Y:S02]  /*9920*/  LDC.64 R2, c[0x0][0x290] ;  /* 0x0000a400ff027b82 */ /* 0x002e640000000a00 */
[----:B-1----:R-:W-:-:S05]  /*9930*/  IMAD.WIDE R2, R6, 0xc, R2 ;  /* 0x0000000c06027825 */ /* 0x002fca00078e0202 */
[----:B------:R1:W5:Y:S01]  /*9940*/  LDG.E R36, desc[UR56][R2.64+0x8] ;  /* 0x0000083802247981 */ /* 0x000362000c1e1900 */
[----:B------:R-:W-:-:S03]  /*9950*/  UMOV UR4, 0xffffffff ;  /* 0xffffffff00047882 */ /* 0x000fc60000000000 */
[----:B------:R-:W-:Y:S05]  /*9960*/  BRA.DIV UR4, `(.L_x_175) ;  /* 0x0000003604687947 */ /* 0x000fea000b800000 */
[----:B------:R-:W-:-:S13]  /*9970*/  ELECT P6, URZ, PT ;  /* 0x00000000003f782f */ /* 0x000fda00038c0000 */
.L_x_251:
[----:B------:R-:W-:Y:S04]  /*9980*/  BSSY B1, `(.L_x_176) ;  /* 0x000004f000017945 */ /* 0x000fe80003800000 */
[----:B------:R-:W-:Y:S05]  /*9990*/  @!P6 BRA `(.L_x_177) ;  /* 0x000000040034e947 */ /* 0x000fea0003800000 */
[C---:B------:R-:W-:Y:S01]  /*99a0*/  IMAD.SHL.U32 R4, R6.reuse, 0x8, RZ ;  /* 0x0000000806047824 */ /* 0x040fe200078e00ff */
[----:B------:R-:W-:Y:S01]  /*99b0*/  SHF.R.S32.HI R5, RZ, 0x1f, R6 ;  /* 0x0000001fff057819 */ /* 0x000fe20000011406 */
[----:B------:R-:W-:Y:S01]  /*99c0*/  ULDC.64 UR4, c[0x0][0x510] ;  /* 0x0001440000047ab9 */ /* 0x000fe20000000a00 */
[----:B------:R-:W-:Y:S01]  /*99d0*/  ULDC.64 UR6, c[0x0][0x520] ;  /* 0x0001480000067ab9 */ /* 0x000fe20000000a00 */
[----:B------:R-:W2:Y:S01]  /*99e0*/  LDG.E R15, desc[UR56][R2.64] ;  /* 0x00000038020f7981 */ /* 0x000ea2000c1e1900 */
[----:B------:R-:W-:Y:S02]  /*99f0*/  SHF.L.U64.HI R5, R6, 0x3, R5 ;  /* 0x0000000306057819 */ /* 0x000fe40000010205 */
[C---:B------:R-:W-:Y:S02]  /*9a00*/  IADD3 R12, P0, R4.reuse, UR4, RZ ;  /* 0x00000004040c7c10 */ /* 0x040fe4000ff1e0ff */
[----:B------:R-:W-:Y:S02]  /*9a10*/  IADD3 R10, P2, R4, UR6, RZ ;  /* 0x00000006040a7c10 */ /* 0x000fe4000ff5e0ff */
[C---:B------:R-:W-:Y:S01]  /*9a20*/  IADD3.X R13, R5.reuse, UR5, RZ, P0, !PT ;  /* 0x00000005050d7c10 */ /* 0x040fe200087fe4ff */
[----:B------:R-:W-:Y:S01]  /*9a30*/  ULDC.64 UR4, c[0x0][0x518] ;  /* 0x0001460000047ab9 */ /* 0x000fe20000000a00 */
[----:B------:R-:W-:-:S04]  /*9a40*/  IADD3.X R11, R5, UR7, RZ, P2, !PT ;  /* 0x00000007050b7c10 */ /* 0x000fc800097fe4ff */
[----:B------:R-:W3:Y:S04]  /*9a50*/  LDG.E.64 R12, desc[UR56][R12.64] ;  /* 0x000000380c0c7981 */ /* 0x000ee8000c1e1b00 */
[----:B------:R-:W4:Y:S01]  /*9a60*/  LDG.E.64 R10, desc[UR56][R10.64] ;  /* 0x000000380a0a7981 */ /* 0x000f22000c1e1b00 */
[----:B------:R-:W-:-:S04]  /*9a70*/  IADD3 R8, P0, R4, UR4, RZ ;  /* 0x0000000404087c10 */ /* 0x000fc8000ff1e0ff */
[----:B------:R-:W-:Y:S01]  /*9a80*/  IADD3.X R9, R5, UR5, RZ, P0, !PT ;  /* 0x0000000505097c10 */ /* 0x000fe200087fe4ff */
[----:B------:R-:W-:-:S05]  /*9a90*/  ULDC.64 UR4, c[0x0][0x528] ;  /* 0x00014a0000047ab9 */ /* 0x000fca0000000a00 */
[----:B------:R-:W2:Y:S01]  /*9aa0*/  LDG.E.64 R8, desc[UR56][R8.64] ;  /* 0x0000003808087981 */ /* 0x000ea2000c1e1b00 */
[----:B------:R-:W-:-:S04]  /*9ab0*/  IADD3 R4, P0, R4, UR4, RZ ;  /* 0x0000000404047c10 */ /* 0x000fc8000ff1e0ff */
[----:B------:R-:W-:-:S06]  /*9ac0*/  IADD3.X R5, R5, UR5, RZ, P0, !PT ;  /* 0x0000000505057c10 */ /* 0x000fcc00087fe4ff */
[----:B------:R-:W2:Y:S04]  /*9ad0*/  LDG.E.64 R4, desc[UR56][R4.64] ;  /* 0x0000003804047981 */ /* 0x000ea8000c1e1b00 */
[----:B---3--:R-:W-:Y:S04]  /*9ae0*/  STS.64 [UR20], R12 ;  /* 0x0000000cff007988 */ /* 0x008fe80008000a14 */
[----:B----4-:R-:W-:Y:S04]  /*9af0*/  STS.64 [UR21], R10 ;  /* 0x0000000aff007988 */ /* 0x010fe80008000a15 */
[----:B------:R-:W3:Y:S01]  /*9b00*/  LDS R14, [UR20+0x1c] ;  /* 0x00001c14ff0e7984 */ /* 0x000ee20008000800 */
[----:B--2---:R-:W-:-:S04]  /*9b10*/  SHF.L.U64.HI R24, R8, 0x1, R9 ;  /* 0x0000000108187819 */ /* 0x004fc80000010209 */
[----:B------:R-:W-:-:S04]  /*9b20*/  LOP3.LUT R24, R24, 0x1fffffff, RZ, 0xc0, !PT ;  /* 0x1fffffff18187812 */ /* 0x000fc800078ec0ff */
[----:B------:R-:W-:-:S04]  /*9b30*/  SHF.R.U32.HI R9, RZ, 0x4, R24 ;  /* 0x00000004ff097819 */ /* 0x000fc80000011618 */
[----:B---3--:R-:W-:Y:S02]  /*9b40*/  LOP3.LUT R9, R14, 0xf, R9, 0xb8, !PT ;  /* 0x0000000f0e097812 */ /* 0x008fe400078eb809 */
[----:B------:R1:W2:Y:S04]  /*9b50*/  LDG.E R14, desc[UR56][R2.64+0x4] ;  /* 0x00000438020e7981 */ /* 0x0002a8000c1e1900 */
[----:B------:R-:W-:Y:S04]  /*9b60*/  STS [UR20+0x1c], R9 ;  /* 0x00001c09ff007988 */ /* 0x000fe80008000814 */
[----:B------:R-:W3:Y:S02]  /*9b70*/  LDS R18, [UR20+0x1c] ;  /* 0x00001c14ff127984 */ /* 0x000ee40008000800 */
[----:B---3--:R-:W-:-:S05]  /*9b80*/  LOP3.LUT R18, R18, 0xf0, RZ, 0xb8, !PT ;  /* 0x000000f012127812 */ /* 0x008fca00078eb8ff */
[----:B------:R-:W-:Y:S04]  /*9b90*/  STS [UR20+0x1c], R18 ;  /* 0x00001c12ff007988 */ /* 0x000fe80008000814 */
[----:B------:R-:W3:Y:S01]  /*9ba0*/  LDS R13, [UR20+0x1c] ;  /* 0x00001c14ff0d7984 */ /* 0x000ee20008000800 */
[----:B------:R-:W-:-:S05]  /*9bb0*/  IMAD.U32 R12, RZ, RZ, UR20 ;  /* 0x00000014ff0c7e24 */ /* 0x000fca000f8e00ff */
[----:B------:R-:W-:Y:S02]  /*9bc0*/  SHF.R.U64 R12, R12, 0x4, RZ ;  /* 0x000000040c0c7819 */ /* 0x000fe400000012ff */
[----:B---3--:R-:W-:-:S05]  /*9bd0*/  LOP3.LUT R13, R13, 0xf00, RZ, 0xb8, !PT ;  /* 0x00000f000d0d7812 */ /* 0x008fca00078eb8ff */
[----:B------:R-:W-:Y:S04]  /*9be0*/  STS.64 [UR20+0x18], R12 ;  /* 0x0000180cff007988 */ /* 0x000fe80008000a14 */
[----:B------:R-:W1:Y:S01]  /*9bf0*/  LDS R25, [UR20+0x1c] ;  /* 0x00001c14ff197984 */ /* 0x000e620008000800 */
[----:B------:R-:W-:Y:S01]  /*9c00*/  IMAD.SHL.U32 R23, R8, 0x2, RZ ;  /* 0x0000000208177824 */ /* 0x000fe200078e00ff */
[----:B------:R-:W-:-:S04]  /*9c10*/  CS2R R10, SRZ ;  /* 0x00000000000a7805 */ /* 0x000fc8000001ff00 */
[----:B------:R-:W-:Y:S01]  /*9c20*/  LOP3.LUT R23, R23, 0xfffffffe, RZ, 0xc0, !PT ;  /* 0xfffffffe17177812 */ /* 0x000fe200078ec0ff */
[----:B-----5:R-:W-:Y:S02]  /*9c30*/  VIADD R8, R36, 0xffffffff ;  /* 0xffffffff24087836 */ /* 0x020fe40000000000 */
[----:B------:R-:W-:Y:S01]  /*9c40*/  VIADD R9, R15, 0xffffffff ;  /* 0xffffffff0f097836 */ /* 0x000fe20000000000 */
[----:B------:R-:W-:Y:S01]  /*9c50*/  SHF.R.U64 R23, R23, 0x4, R24 ;  /* 0x0000000417177819 */ /* 0x000fe20000001218 */
[----:B------:R-:W-:Y:S04]  /*9c60*/  STS [UR20+0x10], R12 ;  /* 0x0000100cff007988 */ /* 0x000fe80008000814 */
[----:B------:R-:W-:Y:S04]  /*9c70*/  STS [UR20+0x14], R12 ;  /* 0x0000140cff007988 */ /* 0x000fe80008000814 */
[----:B------:R-:W-:Y:S04]  /*9c80*/  STS.128 [UR20+0x20], R8 ;  /* 0x00002008ff007988 */ /* 0x000fe80008000c14 */
[----:B------:R-:W-:Y:S04]  /*9c90*/  STS [UR20+0xc], R23 ;  /* 0x00000c17ff007988 */ /* 0x000fe80008000814 */
[----:B------:R-:W-:Y:S01]  /*9ca0*/  STS [UR20+0x30], RZ ;  /* 0x000030ffff007988 */ /* 0x000fe20008000814 */
[----:B-1----:R-:W-:-:S05]  /*9cb0*/  LOP3.LUT R2, R25, 0xf000, RZ, 0xb8, !PT ;  /* 0x0000f00019027812 */ /* 0x002fca00078eb8ff */
[----:B------:R-:W-:Y:S04]  /*9cc0*/  STS [UR20+0x1c], R2 ;  /* 0x00001c02ff007988 */ /* 0x000fe80008000814 */
[----:B------:R-:W1:Y:S01]  /*9cd0*/  LDS R3, [UR21+0x1c] ;  /* 0x00001c15ff037984 */ /* 0x000e620008000800 */
[----:B------:R-:W-:-:S04]  /*9ce0*/  SHF.L.U64.HI R24, R4, 0x1, R5 ;  /* 0x0000000104187819 */ /* 0x000fc80000010205 */
[----:B------:R-:W-:-:S04]  /*9cf0*/  LOP3.LUT R24, R24, 0x1fffffff, RZ, 0xc0, !PT ;  /* 0x1fffffff18187812 */ /* 0x000fc800078ec0ff */
[----:B------:R-:W-:-:S04]  /*9d00*/  SHF.R.U32.HI R18, RZ, 0x4, R24 ;  /* 0x00000004ff127819 */ /* 0x000fc80000011618 */
[----:B-1----:R-:W-:-:S05]  /*9d10*/  LOP3.LUT R5, R3, 0xf, R18, 0xb8, !PT ;  /* 0x0000000f03057812 */ /* 0x002fca00078eb812 */
[----:B------:R-:W-:Y:S04]  /*9d20*/  STS [UR21+0x1c], R5 ;  /* 0x00001c05ff007988 */ /* 0x000fe80008000815 */
[----:B------:R-:W1:Y:S02]  /*9d30*/  LDS R3, [UR21+0x1c] ;  /* 0x00001c15ff037984 */ /* 0x000e640008000800 */
[----:B-1----:R-:W-:-:S05]  /*9d40*/  LOP3.LUT R9, R3, 0xf0, RZ, 0xb8, !PT ;  /* 0x000000f003097812 */ /* 0x002fca00078eb8ff */
[----:B------:R-:W-:Y:S04]  /*9d50*/  STS [UR21+0x1c], R9 ;  /* 0x00001c09ff007988 */ /* 0x000fe80008000815 */
[----:B------:R-:W1:Y:S01]  /*9d60*/  LDS R3, [UR21+0x1c] ;  /* 0x00001c15ff037984 */ /* 0x000e620008000800 */
[----:B------:R-:W-:-:S05]  /*9d70*/  IMAD.U32 R2, RZ, RZ, UR21 ;  /* 0x00000015ff027e24 */ /* 0x000fca000f8e00ff */
[----:B------:R-:W-:Y:S02]  /*9d80*/  SHF.R.U64 R2, R2, 0x4, RZ ;  /* 0x0000000402027819 */ /* 0x000fe400000012ff */
[----:B-1----:R-:W-:-:S05]  /*9d90*/  LOP3.LUT R3, R3, 0xf00, RZ, 0xb8, !PT ;  /* 0x00000f0003037812 */ /* 0x002fca00078eb8ff */
[----:B------:R-:W-:Y:S04]  /*9da0*/  STS.64 [UR21+0x18], R2 ;  /* 0x00001802ff007988 */ /* 0x000fe80008000a15 */
[----:B------:R-:W1:Y:S01]  /*9db0*/  LDS R12, [UR21+0x1c] ;  /* 0x00001c15ff0c7984 */ /* 0x000e620008000800 */
[----:B------:R-:W-:-:S05]  /*9dc0*/  IMAD.SHL.U32 R4, R4, 0x2, RZ ;  /* 0x0000000204047824 */ /* 0x000fca00078e00ff */
[----:B------:R-:W-:Y:S01]  /*9dd0*/  LOP3.LUT R5, R4, 0xfffffffe, RZ, 0xc0, !PT ;  /* 0xfffffffe04057812 */ /* 0x000fe200078ec0ff */
[----:B--2---:R-:W-:-:S03]  /*9de0*/  VIADD R9, R14, 0xffffffff ;  /* 0xffffffff0e097836 */ /* 0x004fc60000000000 */
[----:B------:R-:W-:Y:S01]  /*9df0*/  SHF.R.U64 R5, R5, 0x4, R24 ;  /* 0x0000000405057819 */ /* 0x000fe20000001218 */
[----:B------:R2:W-:Y:S04]  /*9e00*/  STS [UR21+0x10], R2 ;  /* 0x00001002ff007988 */ /* 0x0005e80008000815 */
[----:B------:R2:W-:Y:S04]  /*9e10*/  STS.128 [UR21+0x20], R8 ;  /* 0x00002008ff007988 */ /* 0x0005e80008000c15 */
[----:B------:R2:W-:Y:S04]  /*9e20*/  STS [UR21+0xc], R5 ;  /* 0x00000c05ff007988 */ /* 0x0005e80008000815 */
[----:B------:R2:W-:Y:S04]  /*9e30*/  STS [UR21+0x14], R2 ;  /* 0x00001402ff007988 */ /* 0x0005e80008000815 */
[----:B------:R-:W-:Y:S01]  /*9e40*/  STS [UR21+0x30], RZ ;  /* 0x000030ffff007988 */ /* 0x000fe20008000815 */
[----:B-1----:R-:W-:-:S05]  /*9e50*/  LOP3.LUT R4, R12, 0xf000, RZ, 0xb8, !PT ;  /* 0x0000f0000c047812 */ /* 0x002fca00078eb8ff */
[----:B------:R2:W-:Y:S02]  /*9e60*/  STS [UR21+0x1c], R4 ;  /* 0x00001c04ff007988 */ /* 0x0005e40008000815 */
.L_x_177:
[----:B------:R-:W-:Y:S05]  /*9e70*/  BSYNC B1 ;  /* 0x0000000000017941 */ /* 0x000fea0003800000 */
.L_x_176:
[----:B------:R-:W-:-:S03]  /*9e80*/  UMOV UR4, 0xffffffff ;  /* 0xffffffff00047882 */ /* 0x000fc60000000000 */
[----:B------:R-:W-:Y:S05]  /*9e90*/  BRA.DIV UR4, `(.L_x_178) ;  /* 0x00000032043c7947 */ /* 0x000fea000b800000 */
[----:B------:R-:W-:Y:S01]  /*9ea0*/  ELECT P6, URZ, PT ;  /* 0x00000000003f782f */ /* 0x000fe200038c0000 */
[----:B------:R-:W-:-:S12]  /*9eb0*/  NOP ;  /* 0x0000000000007918 */ /* 0x000fd80000000000 */
.L_x_255:
[----:B-12---:R-:W1:Y:S02]  /*9ec0*/  S2R R2, SR_LANEID ;  /* 0x0000000000027919 */ /* 0x006e640000000000 */
[----:B-1----:R-:W-:-:S05]  /*9ed0*/  IMAD.SHL.U32 R8, R2, 0x4, RZ ;  /* 0x0000000402087824 */ /* 0x002fca00078e00ff */
[----:B------:R1:W2:Y:S01]  /*9ee0*/  LDS R9, [R8+UR20] ;  /* 0x0000001408097984 */ /* 0x0002a20008000800 */
[C---:B------:R-:W-:Y:S02]  /*9ef0*/  IADD3 R4, P0, R8.reuse, UR12, RZ ;  /* 0x0000000c08047c10 */ /* 0x040fe4000ff1e0ff */
[----:B------:R-:W-:Y:S01]  /*9f00*/  IADD3 R2, P2, R8, UR14, RZ ;  /* 0x0000000e08027c10 */ /* 0x000fe2000ff5e0ff */
[----:B------:R1:W3:Y:S01]  /*9f10*/  LDS R11, [R8+UR20+0x80] ;  /* 0x00008014080b7984 */ /* 0x0002e20008000800 */
[----:B------:R-:W-:Y:S11]  /*9f20*/  @!P6 BRA `(.L_x_179) ;  /* 0x000000000008e947 */ /* 0x000ff60003800000 */
[----:B------:R0:W-:Y:S01]  /*9f30*/  UTMACMDFLUSH ;  /* 0x00000000000079b7 */ /* 0x0001e20000000000 */
[----:B------:R-:W-:-:S04]  /*9f40*/  DEPBAR.LE SB0, 0x0 ;  /* 0x000080000000791a */ /* 0x000fc80000000000 */
.L_x_179:
[----:B------:R-:W-:Y:S01]  /*9f50*/  IMAD.X R5, RZ, RZ, UR13, P0 ;  /* 0x0000000dff057e24 */ /* 0x000fe200080e06ff */
[----:B------:R-:W-:Y:S05]  /*9f60*/  WARPSYNC.ALL ;  /* 0x0000000000007948 */ /* 0x000fea0003800000 */
[----:B------:R-:W-:Y:S01]  /*9f70*/  IMAD.X R3, RZ, RZ, UR15, P2 ;  /* 0x0000000fff037e24 */ /* 0x000fe200090e06ff */
[----:B--2---:R2:W5:Y:S04]  /*9f80*/  ATOMG.E.EXCH.STRONG.GPU PT, RZ, [R4], R9 ;  /* 0x0000000904ff73a8 */ /* 0x00456800041ee100 */
[----:B---3--:R2:W5:Y:S01]  /*9f90*/  ATOMG.E.EXCH.STRONG.GPU PT, RZ, [R2], R11 ;  /* 0x0000000b02ff73a8 */ /* 0x00856200041ee100 */
[----:B------:R-:W-:-:S07]  /*9fa0*/  IMAD.MOV.U32 R18, RZ, RZ, R6 ;  /* 0x000000ffff127224 */ /* 0x000fce00078e0006 */
.L_x_174:
[----:B------:R-:W-:Y:S01]  /*9fb0*/  ISETP.NE.AND P2, PT, R7, RZ, PT ;  /* 0x000000ff0700720c */ /* 0x000fe20003f45270 */
[----:B------:R-:W-:Y:S01]  /*9fc0*/  VIADD R21, R21, 0x1 ;  /* 0x0000000115157836 */ /* 0x000fe20000000000 */
[----:B--2---:R-:W-:Y:S02]  /*9fd0*/  SEL R3, RZ, 0x1, !P1 ;  /* 0x00000001ff037807 */ /* 0x004fe40004800000 */
[----:B-1----:R-:W-:Y:S02]  /*9fe0*/  PRMT R2, RZ, 0x7610, R2 ;  /* 0x00007610ff027816 */ /* 0x002fe40000000002 */
[----:B------:R-:W-:-:S04]  /*9ff0*/  ISETP.NE.AND P0, PT, R21, 0x8, PT ;  /* 0x000000081500780c */ /* 0x000fc80003f05270 */
[----:B------:R-:W-:Y:S02]  /*a000*/  SEL R5, RZ, 0x1, P0 ;  /* 0x00000001ff057807 */ /* 0x000fe40000000000 */
[----:B------:R-:W-:Y:S02]  /*a010*/  SEL R21, R21, RZ, P0 ;  /* 0x000000ff15157207 */ /* 0x000fe40000000000 */
[----:B------:R-:W-:Y:S01]  /*a020*/  LOP3.LUT R22, R22, R5, RZ, 0x3c, !PT ;  /* 0x0000000516167212 */ /* 0x000fe200078e3cff */
[----:B------:R-:W-:Y:S06]  /*a030*/  @P2 BRA `(.L_x_180) ;  /* 0xfffffff000882947 */ /* 0x000fec000383ffff */
[----:B------:R-:W-:Y:S05]  /*a040*/  BSYNC B0 ;  /* 0x0000000000007941 */ /* 0x000fea0003800000 */
.L_x_161:
[----:B------:R-:W-:-:S03]  /*a050*/  UMOV UR4, 0xffffffff ;  /* 0xffffffff00047882 */ /* 0x000fc60000000000 */
[----:B------:R-:W-:Y:S05]  /*a060*/  BRA.DIV UR4, `(.L_x_181) ;  /* 0x0000002e04f87947 */ /* 0x000fea000b800000 */
[----:B-----5:R-:W-:-:S13]  /*a070*/  ELECT P6, URZ, PT ;  /* 0x00000000003f782f */ /* 0x020fda00038c0000 */
.L_x_258:
[----:B------:R-:W-:Y:S04]  /*a080*/  BSSY B0, `(.L_x_182) ;  /* 0x000003c000007945 */ /* 0x000fe80003800000 */
[----:B------:R-:W-:Y:S05]  /*a090*/  @!P6 BRA `(.L_x_183) ;  /* 0x0000000000e8e947 */ /* 0x000fea0003800000 */
[----:B------:R-:W-:-:S04]  /*a0a0*/  ULOP3.LUT UR4, UR52, 0x2, URZ, 0xfc, !UPT ;  /* 0x0000000234047892 */ /* 0x000fc8000f8efc3f */
[----:B------:R-:W-:-:S06]  /*a0b0*/  UISETP.NE.AND UP0, UPT, UR4, 0x3, UPT ;  /* 0x000000030400788c */ /* 0x000fcc000bf05270 */
[----:B------:R-:W-:-:S13]  /*a0c0*/  PLOP3.LUT P0, PT, PT, PT, UP0, 0x80, 0x0 ;  /* 0x000000000000781c */ /* 0x000fda0003f0f008 */
[----:B------:R-:W-:Y:S05]  /*a0d0*/  @!P0 BRA `(.L_x_184) ;  /* 0x0000000000048947 */ /* 0x000fea0003800000 */
[----:B------:R-:W-:Y:S01]  /*a0e0*/  BPT.TRAP 0x1 ;  /* 0x000000040000795c */ /* 0x000fe20000300000 */
.L_x_184:
[----:B------:R-:W-:Y:S01]  /*a0f0*/  IMAD.U32 R3, RZ, RZ, UR18 ;  /* 0x00000012ff037e24 */ /* 0x000fe2000f8e00ff */
[----:B------:R-:W-:-:S03]  /*a100*/  SHF.L.U32 R2, R20, 0x1f, RZ ;  /* 0x0000001f14027819 */ /* 0x000fc600000006ff */
[----:B------:R-:W-:-:S04]  /*a110*/  VIADD R3, R3, 0x384b0 ;  /* 0x000384b003037836 */ /* 0x000fc80000000000 */
[C---:B------:R-:W-:Y:S02]  /*a120*/  IMAD R7, R0.reuse, 0x8, R3 ;  /* 0x0000000800077824 */ /* 0x040fe400078e0203 */
[----:B------:R-:W-:Y:S02]  /*a130*/  VIADD R0, R0, 0x1 ;  /* 0x0000000100007836 */ /* 0x000fe40000000000 */
[----:B------:R-:W1:Y:S03]  /*a140*/  SYNCS.PHASECHK.TRANS64.TRYWAIT P0, [R7+URZ], R2 ;  /* 0x00000002070075a7 */ /* 0x000e66000800017f */
[----:B------:R-:W-:-:S04]  /*a150*/  ISETP.NE.AND P1, PT, R0, 0x6, PT ;  /* 0x000000060000780c */ /* 0x000fc80003f25270 */
[----:B------:R-:W-:Y:S02]  /*a160*/  SEL R5, RZ, 0x1, P1 ;  /* 0x00000001ff057807 */ /* 0x000fe40000800000 */
[----:B------:R-:W-:Y:S02]  /*a170*/  SEL R0, R0, RZ, P1 ;  /* 0x000000ff00007207 */ /* 0x000fe40000800000 */
[----:B------:R-:W-:-:S03]  /*a180*/  LOP3.LUT R5, R20, R5, RZ, 0x3c, !PT ;  /* 0x0000000514057212 */ /* 0x000fc600078e3cff */
[----:B------:R-:W-:Y:S01]  /*a190*/  IMAD R9, R0, 0x8, R3 ;  /* 0x0000000800097824 */ /* 0x000fe200078e0203 */
[----:B------:R-:W-:Y:S01]  /*a1a0*/  SHF.L.U32 R4, R5, 0x1f, RZ ;  /* 0x0000001f05047819 */ /* 0x000fe200000006ff */
[----:B-1----:R-:W-:Y:S06]  /*a1b0*/  @!P0 BRA `(.L_x_185) ;  /* 0x0000002c00c48947 */ /* 0x002fec0003800000 */
.L_x_259:
[----:B------:R-:W2:Y:S01]  /*a1c0*/  SYNCS.PHASECHK.TRANS64.TRYWAIT P0, [R9+URZ], R4 ;  /* 0x00000004090075a7 */ /* 0x000ea2000800017f */
[----:B------:R-:W-:-:S05]  /*a1d0*/  VIADD R0, R0, 0x1 ;  /* 0x0000000100007836 */ /* 0x000fca0000000000 */
[----:B------:R-:W-:-:S04]  /*a1e0*/  ISETP.NE.AND P1, PT, R0, 0x6, PT ;  /* 0x000000060000780c */ /* 0x000fc80003f25270 */
[----:B-1----:R-:W-:Y:S02]  /*a1f0*/  SEL R2, RZ, 0x1, P1 ;  /* 0x00000001ff027807 */ /* 0x002fe40000800000 */
[----:B------:R-:W-:Y:S02]  /*a200*/  SEL R0, R0, RZ, P1 ;  /* 0x000000ff00007207 */ /* 0x000fe40000800000 */
[----:B------:R-:W-:-:S03]  /*a210*/  LOP3.LUT R7, R5, R2, RZ, 0x3c, !PT ;  /* 0x0000000205077212 */ /* 0x000fc600078e3cff */
[----:B------:R-:W-:Y:S01]  /*a220*/  IMAD R6, R0, 0x8, R3 ;  /* 0x0000000800067824 */ /* 0x000fe200078e0203 */
[----:B------:R-:W-:Y:S01]  /*a230*/  SHF.L.U32 R5, R7, 0x1f, RZ ;  /* 0x0000001f07057819 */ /* 0x000fe200000006ff */
[----:B--2---:R-:W-:Y:S06]  /*a240*/  @!P0 BRA `(.L_x_186) ;  /* 0x0000002c00b48947 */ /* 0x004fec0003800000 */
.L_x_260:
[----:B------:R-:W2:Y:S01]  /*a250*/  SYNCS.PHASECHK.TRANS64.TRYWAIT P0, [R6+URZ], R5 ;  /* 0x00000005060075a7 */ /* 0x000ea2000800017f */
[----:B------:R-:W-:-:S05]  /*a260*/  VIADD R0, R0, 0x1 ;  /* 0x0000000100007836 */ /* 0x000fca0000000000 */
[----:B------:R-:W-:-:S04]  /*a270*/  ISETP.NE.AND P1, PT, R0, 0x6, PT ;  /* 0x000000060000780c */ /* 0x000fc80003f25270 */
[----:B------:R-:W-:Y:S02]  /*a280*/  SEL R2, RZ, 0x1, P1 ;  /* 0x00000001ff027807 */ /* 0x000fe40000800000 */
[----:B------:R-:W-:Y:S02]  /*a290*/  SEL R0, R0, RZ, P1 ;  /* 0x000000ff00007207 */ /* 0x000fe40000800000 */
[----:B------:R-:W-:-:S03]  /*a2a0*/  LOP3.LUT R7, R7, R2, RZ, 0x3c, !PT ;  /* 0x0000000207077212 */ /* 0x000fc600078e3cff */
[----:B-1----:R-:W-:Y:S01]  /*a2b0*/  IMAD R9, R0, 0x8, R3 ;  /* 0x0000000800097824 */ /* 0x002fe200078e0203 */
[----:B------:R-:W-:Y:S01]  /*a2c0*/  SHF.L.U32 R4, R7, 0x1f, RZ ;  /* 0x0000001f07047819 */ /* 0x000fe200000006ff */
[----:B--2---:R-:W-:Y:S06]  /*a2d0*/  @!P0 BRA `(.L_x_187) ;  /* 0x0000002c00a48947 */ /* 0x004fec0003800000 */
.L_x_261:
        /* <DEDUP_REMOVED lines=9> */
.L_x_262:
[----:B------:R-:W2:Y:S01]  /*a370*/  SYNCS.PHASECHK.TRANS64.TRYWAIT P0, [R6+URZ], R5 ;  /* 0x00000005060075a7 */ /* 0x000ea2000800017f */
[----:B------:R-:W-:-:S05]  /*a380*/  VIADD R0, R0, 0x1 ;  /* 0x0000000100007836 */ /* 0x000fca0000000000 */
[----:B------:R-:W-:-:S04]  /*a390*/  ISETP.NE.AND P1, PT, R0, 0x6, PT ;  /* 0x000000060000780c */ /* 0x000fc80003f25270 */
[----:B------:R-:W-:Y:S02]  /*a3a0*/  SEL R2, RZ, 0x1, P1 ;  /* 0x00000001ff027807 */ /* 0x000fe40000800000 */
[----:B------:R-:W-:Y:S02]  /*a3b0*/  SEL R0, R0, RZ, P1 ;  /* 0x000000ff00007207 */ /* 0x000fe40000800000 */
[----:B------:R-:W-:Y:S01]  /*a3c0*/  LOP3.LUT R2, R7, R2, RZ, 0x3c, !PT ;  /* 0x0000000207027212 */ /* 0x000fe200078e3cff */
[----:B--2---:R-:W-:Y:S06]  /*a3d0*/  @!P0 BRA `(.L_x_189) ;  /* 0x0000002c008c8947 */ /* 0x004fec0003800000 */
.L_x_263:
[----:B------:R-:W-:Y:S01]  /*a3e0*/  IMAD R3, R0, 0x8, R3 ;  /* 0x0000000800037824 */ /* 0x000fe200078e0203 */
[----:B------:R-:W-:-:S07]  /*a3f0*/  SHF.L.U32 R0, R2, 0x1f, RZ ;  /* 0x0000001f02007819 */ /* 0x000fce00000006ff */
.L_x_190:
[----:B---3--:R3:W4:Y:S02]  /*a400*/  SYNCS.PHASECHK.TRANS64.TRYWAIT P0, [R3+URZ], R0 ;  /* 0x00000000030075a7 */ /* 0x008724000800017f */
[----:B----4-:R-:W-:Y:S05]  /*a410*/  @!P0 NANOSLEEP.SYNCS 0x989680 ;  /* 0x009896800000895d */ /* 0x010fea0003900000 */
[----:B------:R-:W4:Y:S02]  /*a420*/  @!P0 SYNCS.PHASECHK.TRANS64 P0, [R3+URZ], R0 ;  /* 0x00000000030085a7 */ /* 0x000f24000800007f */
[----:B----4-:R-:W-:Y:S05]  /*a430*/  @!P0 BRA `(.L_x_190) ;  /* 0xfffffffc00f08947 */ /* 0x010fea000383ffff */
.L_x_183:
[----:B------:R-:W-:Y:S05]  /*a440*/  BSYNC B0 ;  /* 0x0000000000007941 */ /* 0x000fea0003800000 */
.L_x_182:
[----:B------:R-:W-:Y:S05]  /*a450*/  EXIT ;  /* 0x000000000000794d */ /* 0x000fea0003800000 */
.L_x_99:
[----:B------:R-:W-:Y:S01]  /*a460*/  PLOP3.LUT P1, PT, PT, PT, UP3, 0x80, 0x0 ;  /* 0x000000000000781c */ /* 0x000fe20003f2f038 */
[----:B------:R-:W-:Y:S01]  /*a470*/  ULDC UR19, c[0x0][0x14] ;  /* 0x0000050000137ab9 */ /* 0x000fe20000000800 */
[----:B------:R-:W-:Y:S01]  /*a480*/  ULDC UR20, c[0x0][0x10] ;  /* 0x0000040000147ab9 */ /* 0x000fe20000000800 */
[----:B------:R-:W-:Y:S01]  /*a490*/  ULDC.64 UR12, c[0x0][0x8c8] ;  /* 0x00023200000c7ab9 */ /* 0x000fe20000000a00 */
[----:B------:R-:W-:Y:S01]  /*a4a0*/  P2R R0, PR, RZ, 0x2 ;  /* 0x00000002ff007803 */ /* 0x000fe20000000000 */
[----:B------:R-:W-:Y:S01]  /*a4b0*/  UIMAD.WIDE.U32 UR20, UR39, UR20, URZ ;  /* 0x00000014271472a5 */ /* 0x000fe2000f8e003f */
[----:B------:R-:W-:Y:S01]  /*a4c0*/  IMAD.MOV.U32 R16, RZ, RZ, RZ ;  /* 0x000000ffff107224 */ /* 0x000fe200078e00ff */
[----:B------:R-:W-:Y:S01]  /*a4d0*/  ULDC.64 UR14, c[0x0][0x8e0] ;  /* 0x00023800000e7ab9 */ /* 0x000fe20000000a00 */
[----:B------:R-:W-:Y:S01]  /*a4e0*/  ULDC UR24, c[0x0][0x904] ;  /* 0x0002410000187ab9 */ /* 0x000fe20000000800 */
[----:B------:R-:W-:Y:S01]  /*a4f0*/  UMOV UR22, 0xffffffff ;  /* 0xffffffff00167882 */ /* 0x000fe20000000000 */
[----:B------:R-:W-:-:S02]  /*a500*/  UIADD3 UR11, UP1, UR12, -0x1, URZ ;  /* 0xffffffff0c0b7890 */ /* 0x000fc4000ff3e03f */
[----:B------:R-:W-:Y:S01]  /*a510*/  UIADD3 UR12, UP2, UR14, -0x1, URZ ;  /* 0xffffffff0e0c7890 */ /* 0x000fe2000ff5e03f */
[----:B------:R-:W1:Y:S01]  /*a520*/  @P1 S2R R0, SR_CTAID.Y ;  /* 0x0000000000001919 */ /* 0x000e620000002600 */
[----:B------:R-:W-:Y:S02]  /*a530*/  USHF.L.U32 UR25, UR22, UR24, URZ ;  /* 0x0000001816197299 */ /* 0x000fe4000800063f */
[----:B------:R-:W-:Y:S02]  /*a540*/  UIMAD.WIDE.U32 UR22, UR20, UR19, URZ ;  /* 0x00000013141672a5 */ /* 0x000fe4000f8e003f */
[----:B------:R-:W-:Y:S01]  /*a550*/  UIMAD UR21, UR21, UR19, URZ ;  /* 0x00000013151572a4 */ /* 0x000fe2000f8e023f */
[----:B------:R-:W-:Y:S01]  /*a560*/  ULDC UR18, c[0x0][0x8a8] ;  /* 0x00022a0000127ab9 */ /* 0x000fe20000000800 */
[----:B------:R-:W-:Y:S01]  /*a570*/  UMOV UR26, 0x1 ;  /* 0x00000001001a7882 */ /* 0x000fe20000000000 */
[----:B------:R-:W-:Y:S02]  /*a580*/  UIADD3.X UR14, UR15, -0x1, URZ, UP2, !UPT ;  /* 0xffffffff0f0e7890 */ /* 0x000fe400097fe43f */
[----:B------:R-:W-:-:S02]  /*a590*/  UIADD3.X UR13, UR13, -0x1, URZ, UP1, !UPT ;  /* 0xffffffff0d0d7890 */ /* 0x000fc40008ffe43f */
[----:B------:R-:W-:Y:S02]  /*a5a0*/  ULOP3.LUT UR15, UR53, 0x2, URZ, 0xfc, !UPT ;  /* 0x00000002350f7892 */ /* 0x000fe4000f8efc3f */
[----:B------:R-:W-:Y:S02]  /*a5b0*/  UIADD3 UR16, UR8, -0x1, URZ ;  /* 0xffffffff08107890 */ /* 0x000fe4000fffe03f */
[----:B------:R-:W-:Y:S02]  /*a5c0*/  UIADD3 UR17, UR7, -0x1, URZ ;  /* 0xffffffff07117890 */ /* 0x000fe4000fffe03f */
[----:B------:R-:W-:Y:S02]  /*a5d0*/  UIADD3 UR18, UR18, -0x1, URZ ;  /* 0xffffffff12127890 */ /* 0x000fe4000fffe03f */
[----:B------:R-:W-:Y:S02]  /*a5e0*/  USHF.L.U32 UR19, UR26, UR24, URZ ;  /* 0x000000181a137299 */ /* 0x000fe4000800063f */
[----:B------:R-:W-:-:S02]  /*a5f0*/  ULOP3.LUT UR20, URZ, UR25, URZ, 0x33, !UPT ;  /* 0x000000193f147292 */ /* 0x000fc4000f8e333f */
[----:B------:R-:W-:Y:S01]  /*a600*/  UIADD3 UR21, UR23, UR21, URZ ;  /* 0x0000001517157290 */ /* 0x000fe2000fffe03f */
[----:B-1----:R-:W-:Y:S01]  /*a610*/  @P1 R2UR UR40, R0 ;  /* 0x00000000002812ca */ /* 0x002fe200000e0000 */
[----:B------:R-:W-:-:S14]  /*a620*/  IMAD.MOV.U32 R0, RZ, RZ, 0x1 ;  /* 0x00000001ff007424 */ /* 0x000fdc00078e00ff */
.L_x_211:
[----:B------:R-:W1:Y:S01]  /*a630*/  LDC.64 R2, c[0x0][0x8f8] ;  /* 0x00023e00ff027b82 */ /* 0x000e620000000a00 */
[----:B------:R-:W-:Y:S01]  /*a640*/  UIADD3 UR10, UP1, UR10, UR22, URZ ;  /* 0x000000160a0a7290 */ /* 0x000fe2000ff3e03f */
[----:B------:R-:W-:Y:S01]  /*a650*/  ISETP.NE.AND P2, PT, R21, RZ, PT ;  /* 0x000000ff1500720c */ /* 0x000fe20003f45270 */
[----:B------:R-:W-:Y:S01]  /*a660*/  UMOV UR24, 0xffffffff ;  /* 0xffffffff00187882 */ /* 0x000fe20000000000 */
[----:B------:R-:W-:Y:S01]  /*a670*/  UMOV UR25, 0xffffffff ;  /* 0xffffffff00197882 */ /* 0x000fe20000000000 */
[----:B------:R-:W-:Y:S01]  /*a680*/  UIADD3.X UR9, UR9, UR21, URZ, UP1, !UPT ;  /* 0x0000001509097290 */ /* 0x000fe20008ffe43f */
[----:B------:R-:W-:Y:S01]  /*a690*/  IMAD.MOV.U32 R15, RZ, RZ, RZ ;  /* 0x000000ffff0f7224 */ /* 0x000fe200078e00ff */
[----:B------:R-:W-:Y:S01]  /*a6a0*/  UMOV UR26, 0xffffffff ;  /* 0xffffffff001a7882 */ /* 0x000fe20000000000 */
[----:B-1----:R-:W-:-:S03]  /*a6b0*/  ISETP.LE.U32.AND P1, PT, R2, UR10, PT ;  /* 0x0000000a02007c0c */ /* 0x002fc6000bf23070 */
[----:B------:R-:W-:-:S05]  /*a6c0*/  IMAD.U32 R2, RZ, RZ, UR9 ;  /* 0x00000009ff027e24 */ /* 0x000fca000f8e00ff */
[----:B------:R-:W-:-:S13]  /*a6d0*/  ISETP.GE.U32.AND.EX P1, PT, R2, R3, PT, P1 ;  /* 0x000000030200720c */ /* 0x000fda0003f26110 */
[----:B---345:R-:W-:Y:S05]  /*a6e0*/  @P2 BRA P1, `(.L_x_191) ;  /* 0x0000001800402947 */ /* 0x038fea0000800000 */
[----:B------:R-:W-:-:S04]  /*a6f0*/  IADD3 R2, P2, R6, UR5, RZ ;  /* 0x0000000506027c10 */ /* 0x000fc8000ff5e0ff */
[----:B------:R-:W-:Y:S02]  /*a700*/  ISETP.GT.U32.AND P1, PT, R2, UR10, PT ;  /* 0x0000000a02007c0c */ /* 0x000fe4000bf24070 */
[----:B------:R-:W-:-:S04]  /*a710*/  IADD3.X R2, R7, UR4, RZ, P2, !PT ;  /* 0x0000000407027c10 */ /* 0x000fc800097fe4ff */
[----:B------:R-:W-:-:S13]  /*a720*/  ISETP.GT.U32.AND.EX P1, PT, R2, UR9, PT, P1 ;  /* 0x0000000902007c0c */ /* 0x000fda000bf24110 */
[----:B------:R-:W-:Y:S05]  /*a730*/  @P1 BRA `(.L_x_192) ;  /* 0x0000001400201947 */ /* 0x000fea0003800000 */
[----:B------:R-:W-:Y:S01]  /*a740*/  VIADD R12, R8, UR6 ;  /* 0x00000006080c7c36 */ /* 0x000fe20008000000 */
[----:B------:R-:W-:Y:S01]  /*a750*/  ULDC UR24, c[0x0][0x910] ;  /* 0x0002440000187ab9 */ /* 0x000fe20000000800 */
[----:B------:R-:W-:Y:S02]  /*a760*/  IMAD.MOV.U32 R23, RZ, RZ, R9 ;  /* 0x000000ffff177224 */ /* 0x000fe400078e0009 */
[----:B------:R-:W-:Y:S02]  /*a770*/  VIADD R13, R12, 0x20 ;  /* 0x000000200c0d7836 */ /* 0x000fe40000000000 */
[----:B------:R-:W-:-:S03]  /*a780*/  IMAD.MOV.U32 R14, RZ, RZ, R10 ;  /* 0x000000ffff0e7224 */ /* 0x000fc600078e000a */
[----:B------:R-:W-:-:S13]  /*a790*/  ISETP.GE.AND P1, PT, R13, UR24, PT ;  /* 0x000000180d007c0c */ /* 0x000fda000bf26270 */
[----:B------:R-:W1:Y:S01]  /*a7a0*/  @!P1 LDC.64 R2, c[0x0][0x918] ;  /* 0x00024600ff029b82 */ /* 0x000e620000000a00 */
[----:B------:R-:W-:Y:S01]  /*a7b0*/  @!P1 VIADD R7, R12, 0x20 ;  /* 0x000000200c079836 */ /* 0x000fe20000000000 */
[----:B------:R-:W-:Y:S01]  /*a7c0*/  BSSY B0, `(.L_x_193) ;  /* 0x0000064000007945 */ /* 0x000fe20003800000 */
[----:B------:R-:W-:Y:S02]  /*a7d0*/  IMAD.MOV.U32 R6, RZ, RZ, 0x7fffffff ;  /* 0x7fffffffff067424 */ /* 0x000fe400078e00ff */
[----:B-1----:R-:W-:-:S05]  /*a7e0*/  @!P1 IMAD.WIDE R2, R7, 0xc, R2 ;  /* 0x0000000c07029825 */ /* 0x002fca00078e0202 */
[----:B------:R1:W5:Y:S04]  /*a7f0*/  @!P1 LDG.E R9, desc[UR56][R2.64] ;  /* 0x0000003802099981 */ /* 0x000368000c1e1900 */
[----:B------:R1:W5:Y:S01]  /*a800*/  @!P1 LDG.E R10, desc[UR56][R2.64+0x4] ;  /* 0x00000438020a9981 */ /* 0x000362000c1e1900 */
[----:B------:R-:W-:Y:S01]  /*a810*/  ISETP.GE.AND P1, PT, R12, UR24, PT ;  /* 0x000000180c007c0c */ /* 0x000fe2000bf26270 */
[----:B------:R-:W-:-:S12]  /*a820*/  IMAD.MOV.U32 R7, RZ, RZ, RZ ;  /* 0x000000ffff077224 */ /* 0x000fd800078e00ff */
[----:B-1----:R-:W-:Y:S05]  /*a830*/  @P1 BRA `(.L_x_194) ;  /* 0x0000000400701947 */ /* 0x002fea0003800000 */
[----:B------:R-:W-:Y:S01]  /*a840*/  IABS R7, R20 ;  /* 0x0000001400077213 */ /* 0x000fe20000000000 */
[----:B------:R-:W-:Y:S01]  /*a850*/  ULDC UR25, c[0x0][0x8f0] ;  /* 0x00023c0000197ab9 */ /* 0x000fe20000000800 */
[----:B------:R-:W-:Y:S02]  /*a860*/  IABS R6, R11 ;  /* 0x0000000b00067213 */ /* 0x000fe40000000000 */
[----:B------:R-:W1:Y:S01]  /*a870*/  I2F.RP R3, R7 ;  /* 0x0000000700037306 */ /* 0x000e620000209400 */
[----:B------:R-:W-:Y:S02]  /*a880*/  PLOP3.LUT P3, PT, PT, PT, UP0, 0x80, 0x0 ;  /* 0x000000000000781c */ /* 0x000fe40003f6f008 */
[C---:B------:R-:W-:Y:S02]  /*a890*/  IADD3 R22, P2, R14.reuse, UR12, RZ ;  /* 0x0000000c0e167c10 */ /* 0x040fe4000ff5e0ff */
[C---:B------:R-:W-:Y:S02]  /*a8a0*/  IADD3 R19, P1, R23.reuse, UR11, RZ ;  /* 0x0000000b17137c10 */ /* 0x040fe4000ff3e0ff */
[----:B------:R-:W-:Y:S01]  /*a8b0*/  LEA.HI.X.SX32 R25, R14, UR14, 0x1, P2 ;  /* 0x0000000e0e197c11 */ /* 0x000fe200090f0eff */
[----:B------:R-:W3:Y:S01]  /*a8c0*/  I2F.RP R2, R6 ;  /* 0x0000000600027306 */ /* 0x000ee20000209400 */
[----:B------:R-:W-:-:S07]  /*a8d0*/  LEA.HI.X.SX32 R24, R23, UR13, 0x1, P1 ;  /* 0x0000000d17187c11 */ /* 0x000fce00088f0eff */
[----:B-1----:R-:W1:Y:S08]  /*a8e0*/  MUFU.RCP R3, R3 ;  /* 0x0000000300037308 */ /* 0x002e700000001000 */
[----:B---3--:R-:W3:Y:S01]  /*a8f0*/  MUFU.RCP R2, R2 ;  /* 0x0000000200027308 */ /* 0x008ee20000001000 */
[----:B-1----:R-:W-:-:S07]  /*a900*/  VIADD R17, R3, 0xffffffe ;  /* 0x0ffffffe03117836 */ /* 0x002fce0000000000 */
[----:B------:R-:W1:Y:S01]  /*a910*/  F2I.FTZ.U32.TRUNC.NTZ R17, R17 ;  /* 0x0000001100117305 */ /* 0x000e62000021f000 */
[----:B---3--:R-:W-:-:S07]  /*a920*/  VIADD R15, R2, 0xffffffe ;  /* 0x0ffffffe020f7836 */ /* 0x008fce0000000000 */
[----:B------:R-:W3:Y:S01]  /*a930*/  F2I.FTZ.U32.TRUNC.NTZ R15, R15 ;  /* 0x0000000f000f7305 */ /* 0x000ee2000021f000 */
[----:B-1----:R-:W-:Y:S02]  /*a940*/  IMAD.MOV R18, RZ, RZ, -R17 ;  /* 0x000000ffff127224 */ /* 0x002fe400078e0a11 */
[----:B---3--:R-:W-:Y:S01]  /*a950*/  IMAD.MOV R14, RZ, RZ, -R15 ;  /* 0x000000ffff0e7224 */ /* 0x008fe200078e0a0f */
[----:B------:R-:W-:Y:S06]  /*a960*/  @!P3 BRA `(.L_x_195) ;  /* 0x000000000034b947 */ /* 0x000fec0003800000 */
[----:B------:R-:W-:Y:S01]  /*a970*/  ULDC UR6, c[0x0][0x8dc] ;  /* 0x0002370000067ab9 */ /* 0x000fe20000000800 */
[----:B------:R-:W-:Y:S01]  /*a980*/  ULDC.64 UR26, c[0x0][0x8d0] ;  /* 0x00023400001a7ab9 */ /* 0x000fe20000000a00 */
[----:B------:R-:W-:-:S05]  /*a990*/  IADD3 R3, P1, R19, UR6, RZ ;  /* 0x0000000613037c10 */ /* 0x000fca000ff3e0ff */
[----:B------:R-:W-:-:S04]  /*a9a0*/  IMAD.X R19, RZ, RZ, R24, P1 ;  /* 0x000000ffff137224 */ /* 0x000fc800008e0618 */
[----:B------:R-:W-:-:S04]  /*a9b0*/  IMAD.WIDE.U32 R4, R19, UR26, RZ ;  /* 0x0000001a13047c25 */ /* 0x000fc8000f8e00ff */
[----:B------:R-:W-:-:S04]  /*a9c0*/  IMAD.WIDE.U32 R4, P1, R3, UR27, R4 ;  /* 0x0000001b03047c25 */ /* 0x000fc8000f820004 */
[----:B------:R-:W-:-:S04]  /*a9d0*/  IMAD.WIDE.U32 R2, R3, UR26, RZ ;  /* 0x0000001a03027c25 */ /* 0x000fc8000f8e00ff */
[----:B------:R-:W-:Y:S01]  /*a9e0*/  IMAD.MOV.U32 R2, RZ, RZ, R5 ;  /* 0x000000ffff027224 */ /* 0x000fe200078e0005 */
[----:B------:R-:W-:Y:S01]  /*a9f0*/  IADD3 RZ, P2, R3, R4, RZ ;  /* 0x0000000403ff7210 */ /* 0x000fe20007f5e0ff */
[----:B------:R-:W-:-:S04]  /*aa00*/  IMAD.X R3, RZ, RZ, RZ, P1 ;  /* 0x000000ffff037224 */ /* 0x000fc800008e06ff */
[----:B------:R-:W-:-:S04]  /*aa10*/  IMAD.WIDE.U32.X R2, R19, UR27, R2, P2 ;  /* 0x0000001b13027c25 */ /* 0x000fc800090e0402 */
[----:B------:R-:W-:Y:S02]  /*aa20*/  IMAD.MOV.U32 R19, RZ, RZ, R2 ;  /* 0x000000ffff137224 */ /* 0x000fe400078e0002 */
[----:B------:R-:W-:-:S07]  /*aa30*/  IMAD.MOV.U32 R24, RZ, RZ, R3 ;  /* 0x000000ffff187224 */ /* 0x000fce00078e0003 */
.L_x_195:
[----:B------:R-:W-:Y:S05]  /*aa40*/  @!P0 BRA `(.L_x_196) ;  /* 0x0000000000348947 */ /* 0x000fea0003800000 */
        /* <DEDUP_REMOVED lines=13> */
.L_x_196:
[----:B------:R-:W-:Y:S01]  /*ab20*/  IMAD R18, R18, R7, RZ ;  /* 0x0000000712127224 */ /* 0x000fe200078e02ff */
[----:B------:R-:W-:Y:S01]  /*ab30*/  ULDC UR6, c[0x0][0x8d8] ;  /* 0x0002360000067ab9 */ /* 0x000fe20000000800 */
[----:B------:R-:W-:Y:S01]  /*ab40*/  IMAD.MOV.U32 R2, RZ, RZ, RZ ;  /* 0x000000ffff027224 */ /* 0x000fe200078e00ff */
[----:B------:R-:W-:Y:S01]  /*ab50*/  SHF.R.U64 R22, R22, UR25, R25 ;  /* 0x0000001916167c19 */ /* 0x000fe20008001219 */
[----:B------:R-:W-:Y:S01]  /*ab60*/  IMAD.MOV.U32 R3, RZ, RZ, R17 ;  /* 0x000000ffff037224 */ /* 0x000fe200078e0011 */
[----:B------:R-:W-:Y:S01]  /*ab70*/  SHF.R.U64 R19, R19, UR6, R24 ;  /* 0x0000000613137c19 */ /* 0x000fe20008001218 */
[----:B------:R-:W-:Y:S01]  /*ab80*/  IMAD R4, R14, R6, RZ ;  /* 0x000000060e047224 */ /* 0x000fe200078e02ff */
[----:B------:R-:W-:Y:S01]  /*ab90*/  PLOP3.LUT P5, PT, PT, PT, UP3, 0x80, 0x0 ;  /* 0x000000000000781c */ /* 0x000fe20003faf038 */
[----:B------:R-:W-:Y:S01]  /*aba0*/  IMAD.HI.U32 R23, R17, R18, R2 ;  /* 0x0000001211177227 */ /* 0x000fe200078e0002 */
[----:B------:R-:W-:-:S03]  /*abb0*/  IABS R17, R20 ;  /* 0x0000001400117213 */ /* 0x000fc60000000000 */
[----:B------:R-:W-:Y:S02]  /*abc0*/  IMAD.MOV.U32 R3, RZ, RZ, R15 ;  /* 0x000000ffff037224 */ /* 0x000fe400078e000f */
[----:B------:R-:W-:Y:S02]  /*abd0*/  VIADD R14, R19, UR16 ;  /* 0x00000010130e7c36 */ /* 0x000fe40008000000 */
[----:B------:R-:W-:Y:S01]  /*abe0*/  IMAD.HI.U32 R2, R15, R4, R2 ;  /* 0x000000040f027227 */ /* 0x000fe200078e0002 */
[----:B------:R-:W-:Y:S02]  /*abf0*/  IABS R3, R11 ;  /* 0x0000000b00037213 */ /* 0x000fe40000000000 */
[----:B------:R-:W-:Y:S01]  /*ac00*/  IABS R5, R14 ;  /* 0x0000000e00057213 */ /* 0x000fe20000000000 */
[----:B------:R-:W-:Y:S02]  /*ac10*/  VIADD R15, R22, UR17 ;  /* 0x00000011160f7c36 */ /* 0x000fe40008000000 */
[----:B------:R-:W-:-:S02]  /*ac20*/  IMAD.MOV R18, RZ, RZ, -R17 ;  /* 0x000000ffff127224 */ /* 0x000fc400078e0a11 */
[----:B------:R-:W-:Y:S01]  /*ac30*/  IMAD.MOV R17, RZ, RZ, -R3 ;  /* 0x000000ffff117224 */ /* 0x000fe200078e0a03 */
[----:B------:R-:W-:Y:S01]  /*ac40*/  IABS R4, R15 ;  /* 0x0000000f00047213 */ /* 0x000fe20000000000 */
[----:B------:R-:W-:-:S04]  /*ac50*/  IMAD.HI.U32 R2, R2, R5, RZ ;  /* 0x0000000502027227 */ /* 0x000fc800078e00ff */
[----:B------:R-:W-:-:S04]  /*ac60*/  IMAD.HI.U32 R3, R23, R4, RZ ;  /* 0x0000000417037227 */ /* 0x000fc800078e00ff */
[----:B------:R-:W-:Y:S02]  /*ac70*/  IMAD R4, R3, R18, R4 ;  /* 0x0000001203047224 */ /* 0x000fe400078e0204 */
[----:B------:R-:W-:-:S03]  /*ac80*/  IMAD R3, R2, R17, R5 ;  /* 0x0000001102037224 */ /* 0x000fc600078e0205 */
[----:B------:R-:W-:Y:S02]  /*ac90*/  ISETP.GT.U32.AND P2, PT, R7, R4, PT ;  /* 0x000000040700720c */ /* 0x000fe40003f44070 */
[----:B------:R-:W-:-:S11]  /*aca0*/  ISETP.GT.U32.AND P1, PT, R6, R3, PT ;  /* 0x000000030600720c */ /* 0x000fd60003f24070 */
[----:B------:R-:W-:Y:S01]  /*acb0*/  @!P2 IMAD.IADD R4, R4, 0x1, -R7 ;  /* 0x000000010404a824 */ /* 0x000fe200078e0a07 */
[----:B------:R-:W-:Y:S01]  /*acc0*/  ISETP.GE.AND P2, PT, R15, RZ, PT ;  /* 0x000000ff0f00720c */ /* 0x000fe20003f46270 */
[----:B------:R-:W-:Y:S01]  /*acd0*/  @!P1 IMAD.IADD R3, R3, 0x1, -R6 ;  /* 0x0000000103039824 */ /* 0x000fe200078e0a06 */
[----:B------:R-:W-:Y:S02]  /*ace0*/  ISETP.GE.AND P1, PT, R14, RZ, PT ;  /* 0x000000ff0e00720c */ /* 0x000fe40003f26270 */
[----:B------:R-:W-:Y:S02]  /*acf0*/  ISETP.GT.U32.AND P4, PT, R7, R4, PT ;  /* 0x000000040700720c */ /* 0x000fe40003f84070 */
[----:B------:R-:W-:-:S11]  /*ad00*/  ISETP.GT.U32.AND P3, PT, R6, R3, PT ;  /* 0x000000030600720c */ /* 0x000fd60003f64070 */
[----:B------:R-:W-:Y:S01]  /*ad10*/  @!P4 IMAD.IADD R4, R4, 0x1, -R7 ;  /* 0x000000010404c824 */ /* 0x000fe200078e0a07 */
[----:B------:R-:W-:Y:S01]  /*ad20*/  ISETP.NE.AND P4, PT, RZ, UR7, PT ;  /* 0x00000007ff007c0c */ /* 0x000fe2000bf85270 */
[----:B------:R-:W-:Y:S01]  /*ad30*/  @!P3 IMAD.IADD R3, R3, 0x1, -R6 ;  /* 0x000000010303b824 */ /* 0x000fe200078e0a06 */
[----:B------:R-:W-:Y:S01]  /*ad40*/  ISETP.NE.AND P3, PT, RZ, UR8, PT ;  /* 0x00000008ff007c0c */ /* 0x000fe2000bf65270 */
[----:B------:R-:W-:Y:S02]  /*ad50*/  @!P2 IMAD.MOV R4, RZ, RZ, -R4 ;  /* 0x000000ffff04a224 */ /* 0x000fe400078e0a04 */
[----:B------:R-:W-:-:S08]  /*ad60*/  @!P1 IMAD.MOV R3, RZ, RZ, -R3 ;  /* 0x000000ffff039224 */ /* 0x000fd000078e0a03 */
[----:B------:R-:W-:Y:S02]  /*ad70*/  @!P4 LOP3.LUT R4, RZ, UR7, RZ, 0x33, !PT ;  /* 0x00000007ff04cc12 */ /* 0x000fe4000f8e33ff */
[----:B------:R-:W-:-:S03]  /*ad80*/  @!P3 LOP3.LUT R3, RZ, UR8, RZ, 0x33, !PT ;  /* 0x00000008ff03bc12 */ /* 0x000fc6000f8e33ff */
[----:B------:R-:W-:Y:S02]  /*ad90*/  IMAD.IADD R4, R15, 0x1, -R4 ;  /* 0x000000010f047824 */ /* 0x000fe400078e0a04 */
[----:B------:R-:W-:-:S04]  /*ada0*/  IMAD.IADD R3, R14, 0x1, -R3 ;  /* 0x000000010e037824 */ /* 0x000fc800078e0a03 */
[----:B------:R-:W-:Y:S01]  /*adb0*/  IMAD R6, R3, R4, RZ ;  /* 0x0000000403067224 */ /* 0x000fe200078e02ff */
[----:B------:R-:W-:-:S04]  /*adc0*/  SEL R2, R4, R3, !P5 ;  /* 0x0000000304027207 */ /* 0x000fc80006800000 */
[--C-:B------:R-:W-:Y:S01]  /*add0*/  SHF.R.S32.HI R5, RZ, 0x1f, R2.reuse ;  /* 0x0000001fff057819 */ /* 0x100fe20000011402 */
[----:B------:R-:W-:Y:S01]  /*ade0*/  IMAD.MOV.U32 R4, RZ, RZ, R2 ;  /* 0x000000ffff047224 */ /* 0x000fe200078e0002 */
[----:B------:R-:W-:-:S07]  /*adf0*/  SHF.R.S32.HI R7, RZ, 0x1f, R6 ;  /* 0x0000001fff077819 */ /* 0x000fce0000011406 */
.L_x_194:
[----:B--2---:R-:W-:Y:S05]  /*ae00*/  BSYNC B0 ;  /* 0x0000000000007941 */ /* 0x004fea0003800000 */
.L_x_193:
[----:B------:R-:W1:Y:S01]  /*ae10*/  SHFL.UP PT, R3, R6, 0x1, RZ ;  /* 0x0420000006037989 */ /* 0x000e6200000e00ff */
[----:B------:R-:W-:-:S03]  /*ae20*/  ISETP.NE.AND P1, PT, R8, RZ, PT ;  /* 0x000000ff0800720c */ /* 0x000fc60003f25270 */
[----:B------:R-:W2:Y:S01]  /*ae30*/  SHFL.UP PT, R2, R7, 0x1, RZ ;  /* 0x0420000007027989 */ /* 0x000ea200000e00ff */
[----:B-1----:R-:W-:Y:S02]  /*ae40*/  SEL R3, R3, RZ, P1 ;  /* 0x000000ff03037207 */ /* 0x002fe40000800000 */
[----:B--2---:R-:W-:Y:S02]  /*ae50*/  SEL R2, R2, RZ, P1 ;  /* 0x000000ff02027207 */ /* 0x004fe40000800000 */
[----:B------:R-:W-:-:S05]  /*ae60*/  IADD3 R18, P2, R3, R6, RZ ;  /* 0x0000000603127210 */ /* 0x000fca0007f5e0ff */
[----:B------:R-:W-:Y:S01]  /*ae70*/  IMAD.X R15, R2, 0x1, R7, P2 ;  /* 0x00000001020f7824 */ /* 0x000fe200010e0607 */
[----:B------:R-:W1:Y:S01]  /*ae80*/  SHFL.UP PT, R3, R18, 0x2, RZ ;  /* 0x0440000012037989 */ /* 0x000e6200000e00ff */
[----:B------:R-:W-:-:S03]  /*ae90*/  ISETP.GE.U32.AND P2, PT, R8, 0x2, PT ;  /* 0x000000020800780c */ /* 0x000fc60003f46070 */
[----:B------:R-:W2:Y:S01]  /*aea0*/  SHFL.UP PT, R2, R15, 0x2, RZ ;  /* 0x044000000f027989 */ /* 0x000ea200000e00ff */
[----:B-1----:R-:W-:-:S04]  /*aeb0*/  SEL R3, R3, RZ, P2 ;  /* 0x000000ff03037207 */ /* 0x002fc80001000000 */
[----:B------:R-:W-:Y:S02]  /*aec0*/  IADD3 R14, P3, R3, R18, RZ ;  /* 0x00000012030e7210 */ /* 0x000fe40007f7e0ff */
[----:B--2---:R-:W-:-:S03]  /*aed0*/  SEL R2, R2, RZ, P2 ;  /* 0x000000ff02027207 */ /* 0x004fc60001000000 */
[----:B------:R-:W1:Y:S02]  /*aee0*/  SHFL.UP PT, R3, R14, 0x4, RZ ;  /* 0x048000000e037989 */ /* 0x000e6400000e00ff */
[----:B------:R-:W-:Y:S01]  /*aef0*/  IMAD.X R17, R2, 0x1, R15, P3 ;  /* 0x0000000102117824 */ /* 0x000fe200018e060f */
[----:B------:R-:W-:-:S04]  /*af00*/  ISETP.GE.U32.AND P3, PT, R8, 0x4, PT ;  /* 0x000000040800780c */ /* 0x000fc80003f66070 */
        /* <DEDUP_REMOVED lines=17> */
[----:B--2---:R-:W-:-:S05]  /*b020*/  SEL R2, R2, RZ, P5 ;  /* 0x000000ff02027207 */ /* 0x004fca0002800000 */
[----:B------:R-:W-:Y:S01]  /*b030*/  IMAD.X R22, R2, 0x1, R17, P6 ;  /* 0x0000000102167824 */ /* 0x000fe200030e0611 */
[----:B------:R-:W-:-:S04]  /*b040*/  IADD3 R2, P6, R15, UR5, RZ ;  /* 0x000000050f027c10 */ /* 0x000fc8000ffde0ff */
[----:B------:R-:W-:Y:S02]  /*b050*/  IADD3.X R3, R22, UR4, RZ, P6, !PT ;  /* 0x0000000416037c10 */ /* 0x000fe4000b7fe4ff */
[----:B------:R-:W-:-:S04]  /*b060*/  ISETP.GT.U32.AND P6, PT, R2, UR10, PT ;  /* 0x0000000a02007c0c */ /* 0x000fc8000bfc4070 */
[----:B------:R-:W-:-:S13]  /*b070*/  ISETP.GT.U32.AND.EX P6, PT, R3, UR9, PT, P6 ;  /* 0x0000000903007c0c */ /* 0x000fda000bfc4160 */
[----:B------:R-:W-:-:S04]  /*b080*/  VOTE.ANY R14, PT, P6 ;  /* 0x00000000000e7806 */ /* 0x000fc800030e0100 */
[----:B------:R-:W-:-:S13]  /*b090*/  ISETP.NE.AND P6, PT, R14, RZ, PT ;  /* 0x000000ff0e00720c */ /* 0x000fda0003fc5270 */
[----:B------:R-:W-:Y:S05]  /*b0a0*/  @P6 BRA `(.L_x_197) ;  /* 0x0000000800746947 */ /* 0x000fea0003800000 */
[----:B------:R-:W-:Y:S01]  /*b0b0*/  IMAD.MOV.U32 R17, RZ, RZ, R2 ;  /* 0x000000ffff117224 */ /* 0x000fe200078e0002 */
[----:B------:R-:W-:Y:S01]  /*b0c0*/  ULDC UR24, c[0x0][0x910] ;  /* 0x0002440000187ab9 */ /* 0x000fe20000000800 */
[----:B------:R-:W-:Y:S01]  /*b0d0*/  IMAD.MOV.U32 R19, RZ, RZ, R3 ;  /* 0x000000ffff137224 */ /* 0x000fe200078e0003 */
[----:B------:R-:W-:Y:S01]  /*b0e0*/  ULDC UR25, c[0x0][0x8f4] ;  /* 0x00023d0000197ab9 */ /* 0x000fe20000000800 */
[----:B------:R-:W-:Y:S01]  /*b0f0*/  ULDC UR6, c[0x0][0x8dc] ;  /* 0x0002370000067ab9 */ /* 0x000fe20000000800 */
[----:B------:R-:W-:Y:S01]  /*b100*/  ULDC UR30, c[0x0][0x8d8] ;  /* 0x00023600001e7ab9 */ /* 0x000fe20000000800 */
[----:B------:R-:W-:Y:S01]  /*b110*/  ULDC UR31, c[0x0][0x8f0] ;  /* 0x00023c00001f7ab9 */ /* 0x000fe20000000800 */
[----:B------:R-:W-:Y:S01]  /*b120*/  ULDC.64 UR26, c[0x0][0x8d0] ;  /* 0x00023400001a7ab9 */ /* 0x000fe20000000a00 */
[----:B------:R-:W-:-:S05]  /*b130*/  ULDC.64 UR28, c[0x0][0x8e8] ;  /* 0x00023a00001c7ab9 */ /* 0x000fca0000000a00 */
.L_x_202:
[----:B------:R-:W-:Y:S02]  /*b140*/  IMAD.MOV.U32 R12, RZ, RZ, R13 ;  /* 0x000000ffff0c7224 */ /* 0x000fe400078e000d */
[----:B------:R-:W-:Y:S02]  /*b150*/  VIADD R13, R13, 0x20 ;  /* 0x000000200d0d7836 */ /* 0x000fe40000000000 */
[----:B-----5:R-:W-:Y:S02]  /*b160*/  IMAD.MOV.U32 R14, RZ, RZ, R9 ;  /* 0x000000ffff0e7224 */ /* 0x020fe400078e0009 */
[----:B------:R-:W-:Y:S01]  /*b170*/  IMAD.MOV.U32 R15, RZ, RZ, R10 ;  /* 0x000000ffff0f7224 */ /* 0x000fe200078e000a */
[----:B------:R-:W-:-:S13]  /*b180*/  ISETP.GE.AND P6, PT, R13, UR24, PT ;  /* 0x000000180d007c0c */ /* 0x000fda000bfc6270 */
[----:B------:R-:W1:Y:S01]  /*b190*/  @!P6 LDC.64 R2, c[0x0][0x918] ;  /* 0x00024600ff02eb82 */ /* 0x000e620000000a00 */
[----:B------:R-:W2:Y:S01]  /*b1a0*/  SHFL.IDX PT, R19, R19, 0x1f, 0x1f ;  /* 0x03e01f0013137f89 */ /* 0x000ea200000e0000 */
[----:B------:R-:W-:-:S03]  /*b1b0*/  @!P6 VIADD R7, R12, 0x20 ;  /* 0x000000200c07e836 */ /* 0x000fc60000000000 */
[----:B------:R-:W3:Y:S01]  /*b1c0*/  SHFL.IDX PT, R17, R17, 0x1f, 0x1f ;  /* 0x03e01f0011117f89 */ /* 0x000ee200000e0000 */
[----:B------:R-:W-:Y:S01]  /*b1d0*/  BSSY B0, `(.L_x_198) ;  /* 0x0000063000007945 */ /* 0x000fe20003800000 */
[----:B-1----:R-:W-:-:S05]  /*b1e0*/  @!P6 IMAD.WIDE R2, R7, 0xc, R2 ;  /* 0x0000000c0702e825 */ /* 0x002fca00078e0202 */
[----:B------:R1:W5:Y:S04]  /*b1f0*/  @!P6 LDG.E R9, desc[UR56][R2.64] ;  /* 0x000000380209e981 */ /* 0x000368000c1e1900 */
[----:B------:R1:W5:Y:S01]  /*b200*/  @!P6 LDG.E R10, desc[UR56][R2.64+0x4] ;  /* 0x00000438020ae981 */ /* 0x000362000c1e1900 */
[----:B------:R-:W-:Y:S01]  /*b210*/  ISETP.GE.AND P6, PT, R12, UR24, PT ;  /* 0x000000180c007c0c */ /* 0x000fe2000bfc6270 */
[----:B------:R-:W-:Y:S01]  /*b220*/  IMAD.MOV.U32 R6, RZ, RZ, 0x7fffffff ;  /* 0x7fffffffff067424 */ /* 0x000fe200078e00ff */
[----:B--2---:R-:W-:Y:S01]  /*b230*/  R2UR UR4, R19 ;  /* 0x00000000130472ca */ /* 0x004fe200000e0000 */
[----:B------:R-:W-:Y:S01]  /*b240*/  IMAD.MOV.U32 R7, RZ, RZ, RZ ;  /* 0x000000ffff077224 */ /* 0x000fe200078e00ff */
[----:B---3--:R-:W-:-:S09]  /*b250*/  R2UR UR5, R17 ;  /* 0x00000000110572ca */ /* 0x008fd200000e0000 */
[----:B-1----:R-:W-:Y:S06]  /*b260*/  @P6 BRA `(.L_x_199) ;  /* 0x0000000400646947 */ /* 0x002fec0003800000 */
[----:B------:R-:W-:-:S04]  /*b270*/  IADD3 R17, P6, R14, UR11, RZ ;  /* 0x0000000b0e117c10 */ /* 0x000fc8000ffde0ff */
[----:B------:R-:W-:Y:S02]  /*b280*/  LEA.HI.X.SX32 R22, R14, UR13, 0x1, P6 ;  /* 0x0000000d0e167c11 */ /* 0x000fe4000b0f0eff */
[----:B------:R-:W-:Y:S02]  /*b290*/  IABS R14, R20 ;  /* 0x00000014000e7213 */ /* 0x000fe40000000000 */
[C---:B------:R-:W-:Y:S02]  /*b2a0*/  IADD3 R19, P6, R15.reuse, UR12, RZ ;  /* 0x0000000c0f137c10 */ /* 0x040fe4000ffde0ff */
[----:B------:R-:W1:Y:S02]  /*b2b0*/  I2F.RP R2, R14 ;  /* 0x0000000e00027306 */ /* 0x000e640000209400 */
[----:B------:R-:W-:Y:S02]  /*b2c0*/  LEA.HI.X.SX32 R24, R15, UR14, 0x1, P6 ;  /* 0x0000000e0f187c11 */ /* 0x000fe4000b0f0eff */
[----:B------:R-:W-:-:S04]  /*b2d0*/  PLOP3.LUT P6, PT, PT, PT, UP0, 0x80, 0x0 ;  /* 0x000000000000781c */ /* 0x000fc80003fcf008 */
[----:B-1----:R-:W1:Y:S02]  /*b2e0*/  MUFU.RCP R2, R2 ;  /* 0x0000000200027308 */ /* 0x002e640000001000 */
[----:B-1----:R-:W-:-:S06]  /*b2f0*/  VIADD R15, R2, 0xffffffe ;  /* 0x0ffffffe020f7836 */ /* 0x002fcc0000000000 */
[----:B------:R-:W1:Y:S02]  /*b300*/  F2I.FTZ.U32.TRUNC.NTZ R15, R15 ;  /* 0x0000000f000f7305 */ /* 0x000e64000021f000 */
[----:B-1----:R-:W-:Y:S01]  /*b310*/  IMAD.MOV R18, RZ, RZ, -R15 ;  /* 0x000000ffff127224 */ /* 0x002fe200078e0a0f */
[----:B------:R-:W-:Y:S06]  /*b320*/  @!P6 BRA `(.L_x_200) ;  /* 0x00000000002ce947 */ /* 0x000fec0003800000 */
        /* <DEDUP_REMOVED lines=11> */
.L_x_200:
        /* <DEDUP_REMOVED lines=12> */
.L_x_201:
[----:B------:R-:W-:Y:S01]  /*b4a0*/  SHF.R.U64 R4, R19, UR31, R24 ;  /* 0x0000001f13047c19 */ /* 0x000fe20008001218 */
[----:B------:R-:W-:Y:S01]  /*b4b0*/  IMAD R5, R18, R14, RZ ;  /* 0x0000000e12057224 */ /* 0x000fe200078e02ff */
[----:B------:R-:W-:Y:S01]  /*b4c0*/  IABS R2, R20 ;  /* 0x0000001400027213 */ /* 0x000fe20000000000 */
[----:B------:R-:W-:Y:S01]  /*b4d0*/  IMAD.MOV.U32 R3, RZ, RZ, R15 ;  /* 0x000000ffff037224 */ /* 0x000fe200078e000f */
[----:B------:R-:W-:Y:S01]  /*b4e0*/  SHF.R.U64 R17, R17, UR30, R22 ;  /* 0x0000001e11117c19 */ /* 0x000fe20008001216 */
[----:B------:R-:W-:Y:S01]  /*b4f0*/  VIADD R4, R4, UR17 ;  /* 0x0000001104047c36 */ /* 0x000fe20008000000 */
[----:B------:R-:W-:Y:S01]  /*b500*/  IABS R19, R11 ;  /* 0x0000000b00137213 */ /* 0x000fe20000000000 */
[----:B------:R-:W-:Y:S02]  /*b510*/  IMAD.MOV R7, RZ, RZ, -R2 ;  /* 0x000000ffff077224 */ /* 0x000fe400078e0a02 */
[----:B------:R-:W-:Y:S01]  /*b520*/  IMAD.MOV.U32 R2, RZ, RZ, RZ ;  /* 0x000000ffff027224 */ /* 0x000fe200078e00ff */
[----:B------:R-:W-:Y:S01]  /*b530*/  IABS R6, R4 ;  /* 0x0000000400067213 */ /* 0x000fe20000000000 */
[----:B------:R-:W-:-:S02]  /*b540*/  VIADD R17, R17, UR16 ;  /* 0x0000001011117c36 */ /* 0x000fc40008000000 */
[----:B------:R-:W-:-:S04]  /*b550*/  IMAD.HI.U32 R2, R15, R5, R2 ;  /* 0x000000050f027227 */ /* 0x000fc800078e0002 */
[----:B------:R-:W-:Y:S01]  /*b560*/  IMAD.MOV.U32 R3, RZ, RZ, R7 ;  /* 0x000000ffff037224 */ /* 0x000fe200078e0007 */
[----:B------:R-:W-:Y:S01]  /*b570*/  IABS R7, R11 ;  /* 0x0000000b00077213 */ /* 0x000fe20000000000 */
[----:B------:R-:W-:-:S03]  /*b580*/  IMAD.MOV.U32 R5, RZ, RZ, R6 ;  /* 0x000000ffff057224 */ /* 0x000fc600078e0006 */
[----:B------:R-:W1:Y:S01]  /*b590*/  I2F.RP R6, R7 ;  /* 0x0000000700067306 */ /* 0x000e620000209400 */
[----:B------:R-:W-:-:S04]  /*b5a0*/  IMAD.HI.U32 R2, R2, R5, RZ ;  /* 0x0000000502027227 */ /* 0x000fc800078e00ff */
[----:B------:R-:W-:-:S05]  /*b5b0*/  IMAD R5, R2, R3, R5 ;  /* 0x0000000302057224 */ /* 0x000fca00078e0205 */
[----:B------:R-:W-:Y:S01]  /*b5c0*/  ISETP.GT.U32.AND P6, PT, R14, R5, PT ;  /* 0x000000050e00720c */ /* 0x000fe20003fc4070 */
[----:B-1----:R-:W1:-:S12]  /*b5d0*/  MUFU.RCP R6, R6 ;  /* 0x0000000600067308 */ /* 0x002e580000001000 */
[----:B------:R-:W-:Y:S02]  /*b5e0*/  @!P6 IMAD.IADD R5, R5, 0x1, -R14 ;  /* 0x000000010505e824 */ /* 0x000fe400078e0a0e */
[----:B-1----:R-:W-:-:S04]  /*b5f0*/  VIADD R2, R6, 0xffffffe ;  /* 0x0ffffffe06027836 */ /* 0x002fc80000000000 */
[----:B------:R1:W2:Y:S02]  /*b600*/  F2I.FTZ.U32.TRUNC.NTZ R3, R2 ;  /* 0x0000000200037305 */ /* 0x0002a4000021f000 */
[----:B-1----:R-:W-:Y:S02]  /*b610*/  IMAD.MOV.U32 R2, RZ, RZ, RZ ;  /* 0x000000ffff027224 */ /* 0x002fe400078e00ff */
[----:B--2---:R-:W-:-:S04]  /*b620*/  IMAD.MOV R18, RZ, RZ, -R3 ;  /* 0x000000ffff127224 */ /* 0x004fc800078e0a03 */
        /* <DEDUP_REMOVED lines=27> */
[----:B------:R-:W-:Y:S02]  /*b7e0*/  SHF.R.S32.HI R5, RZ, 0x1f, R4 ;  /* 0x0000001fff057819 */ /* 0x000fe40000011404 */
[----:B------:R-:W-:-:S07]  /*b7f0*/  SHF.R.S32.HI R7, RZ, 0x1f, R6 ;  /* 0x0000001fff077819 */ /* 0x000fce0000011406 */
.L_x_199:
[----:B------:R-:W-:Y:S05]  /*b800*/  BSYNC B0 ;  /* 0x0000000000007941 */ /* 0x000fea0003800000 */
.L_x_198:
[----:B------:R-:W1:Y:S04]  /*b810*/  SHFL.UP PT, R3, R6, 0x1, RZ ;  /* 0x0420000006037989 */ /* 0x000e6800000e00ff */
[----:B------:R-:W2:Y:S01]  /*b820*/  SHFL.UP PT, R2, R7, 0x1, RZ ;  /* 0x0420000007027989 */ /* 0x000ea200000e00ff */
[----:B-1----:R-:W-:Y:S02]  /*b830*/  SEL R3, R3, RZ, P1 ;  /* 0x000000ff03037207 */ /* 0x002fe40000800000 */
[----:B--2---:R-:W-:Y:S02]  /*b840*/  SEL R2, R2, RZ, P1 ;  /* 0x000000ff02027207 */ /* 0x004fe40000800000 */
[----:B------:R-:W-:-:S05]  /*b850*/  IADD3 R18, P6, R3, R6, RZ ;  /* 0x0000000603127210 */ /* 0x000fca0007fde0ff */
[----:B------:R-:W-:Y:S01]  /*b860*/  IMAD.X R15, R2, 0x1, R7, P6 ;  /* 0x00000001020f7824 */ /* 0x000fe200030e0607 */
        /* <DEDUP_REMOVED lines=24> */
[----:B------:R-:W-:-:S04]  /*b9f0*/  IADD3 R17, P6, R2, UR5, RZ ;  /* 0x0000000502117c10 */ /* 0x000fc8000ffde0ff */
[----:B------:R-:W-:Y:S02]  /*ba00*/  IADD3.X R19, R3, UR4, RZ, P6, !PT ;  /* 0x0000000403137c10 */ /* 0x000fe4000b7fe4ff */
[----:B------:R-:W-:-:S04]  /*ba10*/  ISETP.GT.U32.AND P6, PT, R17, UR10, PT ;  /* 0x0000000a11007c0c */ /* 0x000fc8000bfc4070 */
[----:B------:R-:W-:-:S13]  /*ba20*/  ISETP.GT.U32.AND.EX P6, PT, R19, UR9, PT, P6 ;  /* 0x0000000913007c0c */ /* 0x000fda000bfc4160 */
[----:B------:R-:W-:-:S04]  /*ba30*/  VOTE.ANY R14, PT, P6 ;  /* 0x00000000000e7806 */ /* 0x000fc800030e0100 */
[----:B------:R-:W-:-:S13]  /*ba40*/  ISETP.NE.AND P6, PT, R14, RZ, PT ;  /* 0x000000ff0e00720c */ /* 0x000fda0003fc5270 */
[----:B------:R-:W-:Y:S05]  /*ba50*/  @!P6 BRA `(.L_x_202) ;  /* 0xfffffff400b8e947 */ /* 0x000fea000383ffff */
[----:B------:R-:W-:Y:S02]  /*ba60*/  IMAD.MOV.U32 R15, RZ, RZ, R2 ;  /* 0x000000ffff0f7224 */ /* 0x000fe400078e0002 */
[----:B------:R-:W-:-:S07]  /*ba70*/  IMAD.MOV.U32 R22, RZ, RZ, R3 ;  /* 0x000000ffff167224 */ /* 0x000fce00078e0003 */
.L_x_197:
[----:B------:R-:W1:Y:S08]  /*ba80*/  BREV R14, R14 ;  /* 0x0000000e000e7301 */ /* 0x000e700000000000 */
[----:B-1----:R-:W1:Y:S02]  /*ba90*/  FLO.U32.SH R13, R14 ;  /* 0x0000000e000d7300 */ /* 0x002e6400000e0400 */
[----:B-1----:R-:W1:Y:S02]  /*baa0*/  SHFL.IDX PT, R12, R12, R13, 0x1f ;  /* 0x00001f0d0c0c7589 */ /* 0x002e6400000e0000 */
[----:B-1----:R-:W-:-:S13]  /*bab0*/  R2UR UR6, R12 ;  /* 0x000000000c0672ca */ /* 0x002fda00000e0000 */
[----:B------:R-:W-:-:S05]  /*bac0*/  VIADD R17, R8, UR6 ;  /* 0x0000000608117c36 */ /* 0x000fca0008000000 */
[----:B------:R-:W-:-:S13]  /*bad0*/  ISETP.GE.AND P1, PT, R17, UR24, PT ;  /* 0x0000001811007c0c */ /* 0x000fda000bf26270 */
[----:B------:R-:W1:Y:S02]  /*bae0*/  @!P1 LDC.64 R2, c[0x0][0x918] ;  /* 0x00024600ff029b82 */ /* 0x000e640000000a00 */
[----:B-1----:R-:W-:-:S05]  /*baf0*/  @!P1 IMAD.WIDE R2, R17, 0xc, R2 ;  /* 0x0000000c11029825 */ /* 0x002fca00078e0202 */
[----:B-----5:R1:W5:Y:S04]  /*bb00*/  @!P1 LDG.E R9, desc[UR56][R2.64] ;  /* 0x0000003802099981 */ /* 0x020368000c1e1900 */
[----:B------:R1:W5:Y:S01]  /*bb10*/  @!P1 LDG.E R10, desc[UR56][R2.64+0x4] ;  /* 0x00000438020a9981 */ /* 0x000362000c1e1900 */
[----:B------:R-:W-:-:S03]  /*bb20*/  IADD3 R18, P1, P2, R15, UR5, -R6 ;  /* 0x000000050f127c10 */ /* 0x000fc6000fa3e806 */
[----:B------:R-:W-:Y:S01]  /*bb30*/  SHFL.IDX PT, R6, R6, R13, 0x1f ;  /* 0x00001f0d06067589 */ /* 0x000fe200000e0000 */
[----:B------:R-:W-:-:S03]  /*bb40*/  IADD3.X R22, R22, UR4, ~R7, P1, P2 ;  /* 0x0000000416167c10 */ /* 0x000fc60008fe4c07 */
[----:B------:R-:W2:Y:S04]  /*bb50*/  SHFL.IDX PT, R18, R18, R13, 0x1f ;  /* 0x00001f0d12127589 */ /* 0x000ea800000e0000 */
[----:B------:R-:W3:Y:S04]  /*bb60*/  SHFL.IDX PT, R22, R22, R13, 0x1f ;  /* 0x00001f0d16167589 */ /* 0x000ee800000e0000 */
[----:B------:R1:W4:Y:S04]  /*bb70*/  SHFL.IDX PT, R7, R7, R13, 0x1f ;  /* 0x00001f0d07077589 */ /* 0x00032800000e0000 */
[----:B------:R1:W1:Y:S04]  /*bb80*/  SHFL.IDX PT, R5, R5, R13, 0x1f ;  /* 0x00001f0d05057589 */ /* 0x00026800000e0000 */
[----:B------:R1:W1:Y:S01]  /*bb90*/  SHFL.IDX PT, R4, R4, R13, 0x1f ;  /* 0x00001f0d04047589 */ /* 0x00026200000e0000 */
[----:B--2---:R-:W-:-:S02]  /*bba0*/  R2UR UR5, R18 ;  /* 0x00000000120572ca */ /* 0x004fc400000e0000 */
[----:B---3--:R-:W-:-:S15]  /*bbb0*/  R2UR UR4, R22 ;  /* 0x00000000160472ca */ /* 0x008fde00000e0000 */
.L_x_192:
[----:B-1----:R-:W1:Y:S01]  /*bbc0*/  LDC R2, c[0x0][0x910] ;  /* 0x00024400ff027b82 */ /* 0x002e620000000800 */
[----:B------:R-:W-:Y:S01]  /*bbd0*/  UMOV UR24, 0xffffffff ;  /* 0xffffffff00187882 */ /* 0x000fe20000000000 */
[----:B------:R-:W-:Y:S01]  /*bbe0*/  UMOV UR25, 0xffffffff ;  /* 0xffffffff00197882 */ /* 0x000fe20000000000 */
[----:B------:R-:W-:Y:S01]  /*bbf0*/  UMOV UR26, 0xffffffff ;  /* 0xffffffff001a7882 */ /* 0x000fe20000000000 */
[----:B------:R-:W-:Y:S01]  /*bc00*/  IMAD.MOV.U32 R15, RZ, RZ, RZ ;  /* 0x000000ffff0f7224 */ /* 0x000fe200078e00ff */
[----:B-1----:R-:W-:-:S13]  /*bc10*/  ISETP.LE.AND P1, PT, R2, UR6, PT ;  /* 0x0000000602007c0c */ /* 0x002fda000bf23270 */
[----:B------:R-:W-:Y:S05]  /*bc20*/  @P1 BRA `(.L_x_191) ;  /* 0x0000000000f01947 */ /* 0x000fea0003800000 */
[C---:B------:R-:W-:Y:S01]  /*bc30*/  R2UR UR24, R4.reuse ;  /* 0x00000000041872ca */ /* 0x040fe200000e0000 */
[----:B------:R-:W-:Y:S01]  /*bc40*/  UIADD3 UR30, UP1, -UR5, UR10, URZ ;  /* 0x0000000a051e7290 */ /* 0x000fe2000ff3e13f */
[----:B------:R-:W-:Y:S01]  /*bc50*/  R2UR UR25, R5 ;  /* 0x00000000051972ca */ /* 0x000fe200000e0000 */
[----:B------:R-:W-:Y:S01]  /*bc60*/  ULDC UR26, c[0x0][0x8c0] ;  /* 0x00023000001a7ab9 */ /* 0x000fe20000000800 */
[----:B------:R-:W-:Y:S01]  /*bc70*/  ULDC UR27, c[0x0][0x8b0] ;  /* 0x00022c00001b7ab9 */ /* 0x000fe20000000800 */
[----:B------:R-:W-:Y:S01]  /*bc80*/  ULDC UR28, c[0x0][0x904] ;  /* 0x00024100001c7ab9 */ /* 0x000fe20000000800 */
[----:B------:R-:W-:-:S03]  /*bc90*/  SHF.R.U64 R2, R4, UR27, R5 ;  /* 0x0000001b04027c19 */ /* 0x000fc60008001205 */
[----:B------:R-:W-:Y:S01]  /*bca0*/  UIADD3.X UR24, ~UR4, UR9, URZ, UP1, !UPT ;  /* 0x0000000904187290 */ /* 0x000fe20008ffe53f */
[----:B------:R-:W-:-:S03]  /*bcb0*/  R2UR UR32, R2 ;  /* 0x00000000022072ca */ /* 0x000fc600000e0000 */
[----:B------:R-:W-:Y:S02]  /*bcc0*/  USHF.R.U32.HI UR31, URZ, UR26, UR24 ;  /* 0x0000001a3f1f7299 */ /* 0x000fe40008011618 */
[----:B------:R-:W-:Y:S02]  /*bcd0*/  USHF.R.U32.HI UR35, URZ, UR27, UR25 ;  /* 0x0000001b3f237299 */ /* 0x000fe40008011619 */
[----:B------:R-:W-:Y:S02]  /*bce0*/  USHF.R.U32.HI UR33, URZ, UR27, UR31 ;  /* 0x0000001b3f217299 */ /* 0x000fe4000801161f */
[----:B------:R-:W-:Y:S02]  /*bcf0*/  USHF.R.U64 UR30, UR30, UR26, UR24 ;  /* 0x0000001a1e1e7299 */ /* 0x000fe40008001218 */
[----:B------:R-:W-:Y:S02]  /*bd00*/  USHF.R.U32.HI UR34, URZ, UR28, UR33 ;  /* 0x0000001c3f227299 */ /* 0x000fe40008011621 */
[----:B------:R-:W-:-:S02]  /*bd10*/  USHF.R.U64 UR31, UR30, UR27, UR31 ;  /* 0x0000001b1e1f7299 */ /* 0x000fc4000800121f */
[----:B------:R-:W-:Y:S02]  /*bd20*/  ULOP3.LUT UR24, UR34, UR35, URZ, 0xfc, !UPT ;  /* 0x0000002322187292 */ /* 0x000fe4000f8efc3f */
[----:B------:R-:W-:-:S04]  /*bd30*/  USHF.R.U64 UR33, UR31, UR28, UR33 ;  /* 0x0000001c1f217299 */ /* 0x000fc80008001221 */
[----:B------:R-:W-:-:S13]  /*bd40*/  ISETP.NE.U32.AND P1, PT, RZ, UR24, PT ;  /* 0x00000018ff007c0c */ /* 0x000fda000bf25070 */
[----:B------:R-:W-:Y:S05]  /*bd50*/  @!P1 BRA `(.L_x_203) ;  /* 0x0000000000189947 */ /* 0x000fea0003800000 */
[----:B------:R-:W-:-:S07]  /*bd60*/  MOV R12, 0xbd80 ;  /* 0x0000bd80000c7802 */ /* 0x000fce0000000f00 */
[----:B--2-45:R-:W-:Y:S05]  /*bd70*/  CALL.REL.NOINC `(.L_x_204) ;  /* 0x0000001800d47944 */ /* 0x034fea0003c00000 */
[----:B------:R-:W-:-:S04]  /*bd80*/  UIADD3 UR24, -UR25, URZ, URZ ;  /* 0x0000003f19187290 */ /* 0x000fc8000fffe13f */
[----:B------:R-:W-:-:S03]  /*bd90*/  UIMAD UR32, UR32, UR24, UR33 ;  /* 0x00000018202072a4 */ /* 0x000fc6000f8e0221 */
[----:B------:R-:W-:Y:S01]  /*bda0*/  UMOV UR24, UR25 ;  /* 0x0000001900187c82 */ /* 0x000fe20008000000 */
[----:B------:R-:W-:Y:S08]  /*bdb0*/  BRA `(.L_x_205) ;  /* 0x0000000000587947 */ /* 0x000ff00003800000 */
.L_x_203:
[----:B------:R-:W1:Y:S01]  /*bdc0*/  I2F.U32.RP R2, UR32 ;  /* 0x0000002000027d06 */ /* 0x000e620008209000 */
[----:B------:R-:W-:Y:S01]  /*bdd0*/  UMOV UR24, URZ ;  /* 0x0000003f00187c82 */ /* 0x000fe20008000000 */
[----:B------:R-:W-:-:S06]  /*bde0*/  UISETP.NE.U32.AND UP4, UPT, UR32, URZ, UPT ;  /* 0x0000003f2000728c */ /* 0x000fcc000bf85070 */
[----:B-1----:R-:W1:Y:S02]  /*bdf0*/  MUFU.RCP R2, R2 ;  /* 0x0000000200027308 */ /* 0x002e640000001000 */
[----:B-1----:R-:W-:-:S06]  /*be00*/  VIADD R3, R2, 0xffffffe ;  /* 0x0ffffffe02037836 */ /* 0x002fcc0000000000 */
[----:B------:R-:W1:Y:S02]  /*be10*/  F2I.FTZ.U32.TRUNC.NTZ R3, R3 ;  /* 0x0000000300037305 */ /* 0x000e64000021f000 */
[----:B-1----:R-:W-:-:S13]  /*be20*/  R2UR UR25, R3 ;  /* 0x00000000031972ca */ /* 0x002fda00000e0000 */
[----:B------:R-:W-:-:S04]  /*be30*/  UIADD3 UR26, URZ, -UR25, URZ ;  /* 0x800000193f1a7290 */ /* 0x000fc8000fffe03f */
[----:B------:R-:W-:-:S04]  /*be40*/  UIMAD UR26, UR26, UR32, URZ ;  /* 0x000000201a1a72a4 */ /* 0x000fc8000f8e023f */
[----:B------:R-:W-:-:S04]  /*be50*/  UIMAD.WIDE.U32 UR24, UR25, UR26, UR24 ;  /* 0x0000001a191872a5 */ /* 0x000fc8000f8e0018 */
[----:B------:R-:W-:-:S04]  /*be60*/  UIMAD.WIDE.U32 UR24, UR25, UR33, URZ ;  /* 0x00000021191872a5 */ /* 0x000fc8000f8e003f */
[----:B------:R-:W-:-:S04]  /*be70*/  UIADD3 UR24, -UR25, URZ, URZ ;  /* 0x0000003f19187290 */ /* 0x000fc8000fffe13f */
[----:B------:R-:W-:-:S04]  /*be80*/  UIMAD UR24, UR32, UR24, UR33 ;  /* 0x00000018201872a4 */ /* 0x000fc8000f8e0221 */
[----:B------:R-:W-:-:S11]  /*be90*/  UISETP.GE.U32.AND UP1, UPT, UR24, UR32, UPT ;  /* 0x000000201800728c */ /* 0x000fd6000bf26070 */
[----:B------:R-:W-:Y:S02]  /*bea0*/  @UP1 UIADD3 UR24, UR24, -UR32, URZ ;  /* 0x8000002018181290 */ /* 0x000fe4000fffe03f */
[----:B------:R-:W-:Y:S02]  /*beb0*/  @UP1 UIADD3 UR25, UR25, 0x1, URZ ;  /* 0x0000000119191890 */ /* 0x000fe4000fffe03f */
[----:B------:R-:W-:-:S11]  /*bec0*/  UISETP.GE.U32.AND UP2, UPT, UR24, UR32, UPT ;  /* 0x000000201800728c */ /* 0x000fd6000bf46070 */
[----:B------:R-:W-:Y:S02]  /*bed0*/  @UP2 UIADD3 UR25, UR25, 0x1, URZ ;  /* 0x0000000119192890 */ /* 0x000fe4000fffe03f */
[----:B------:R-:W-:-:S04]  /*bee0*/  @!UP4 ULOP3.LUT UR25, URZ, UR32, URZ, 0x33, !UPT ;  /* 0x000000203f19c292 */ /* 0x000fc8000f8e333f */
[----:B------:R-:W-:-:S04]  /*bef0*/  UIADD3 UR24, -UR25, URZ, URZ ;  /* 0x0000003f19187290 */ /* 0x000fc8000fffe13f */
[----:B------:R-:W-:-:S03]  /*bf00*/  UIMAD UR32, UR32, UR24, UR33 ;  /* 0x00000018202072a4 */ /* 0x000fc6000f8e0221 */
[----:B------:R-:W-:-:S09]  /*bf10*/  UMOV UR24, UR25 ;  /* 0x0000001900187c82 */ /* 0x000fd20008000000 */
.L_x_205:
[----:B------:R-:W-:Y:S01]  /*bf20*/  ULOP3.LUT UR31, UR31, UR20, URZ, 0xc0, !UPT ;  /* 0x000000141f1f7292 */ /* 0x000fe2000f8ec03f */
[----:B------:R-:W-:Y:S01]  /*bf30*/  IMAD.MOV.U32 R15, RZ, RZ, 0x1 ;  /* 0x00000001ff0f7424 */ /* 0x000fe200078e00ff */
[----:B------:R-:W-:Y:S02]  /*bf40*/  ULOP3.LUT UR30, UR30, UR18, URZ, 0xc0, !UPT ;  /* 0x000000121e1e7292 */ /* 0x000fe4000f8ec03f */
[----:B------:R-:W-:Y:S01]  /*bf50*/  UIMAD UR24, UR19, UR24, UR31 ;  /* 0x00000018131872a4 */ /* 0x000fe2000f8e021f */
[----:B------:R-:W-:Y:S01]  /*bf60*/  ULDC UR26, c[0x0][0x8a8] ;  /* 0x00022a00001a7ab9 */ /* 0x000fe20000000800 */
[----:B------:R-:W-:Y:S01]  /*bf70*/  ULDC UR25, c[0x0][0x8b8] ;  /* 0x00022e0000197ab9 */ /* 0x000fe20000000800 */
[----:B------:R-:W-:Y:S02]  /*bf80*/  UIMAD UR30, UR32, UR26, UR30 ;  /* 0x0000001a201e72a4 */ /* 0x000fe4000f8e021e */
[----:B------:R-:W-:Y:S01]  /*bf90*/  UIMAD UR25, UR24, UR25, UR40 ;  /* 0x00000019181972a4 */ /* 0x000fe2000f8e0228 */
[----:B------:R-:W-:Y:S01]  /*bfa0*/  @UP3 UMOV UR26, UR6 ;  /* 0x00000006001a3c82 */ /* 0x000fe20008000000 */
[----:B------:R-:W-:-:S03]  /*bfb0*/  @!UP3 UMOV UR26, UR6 ;  /* 0x00000006001abc82 */ /* 0x000fc60008000000 */
[----:B------:R-:W-:Y:S02]  /*bfc0*/  @UP3 UMOV UR24, UR30 ;  /* 0x0000001e00183c82 */ /* 0x000fe40008000000 */
[----:B------:R-:W-:Y:S01]  /*bfd0*/  @!UP3 UMOV UR24, UR25 ;  /* 0x000000190018bc82 */ /* 0x000fe20008000000 */
[----:B------:R-:W-:-:S05]  /*bfe0*/  @!UP3 UMOV UR25, UR30 ;  /* 0x0000001e0019bc82 */ /* 0x000fca0008000000 */
.L_x_191:
[----:B------:R-:W-:-:S06]  /*bff0*/  UISETP.NE.AND UP1, UPT, UR15, 0x3, UPT ;  /* 0x000000030f00788c */ /* 0x000fcc000bf25270 */
[----:B------:R-:W-:-:S13]  /*c000*/  PLOP3.LUT P1, PT, PT, PT, UP1, 0x80, 0x0 ;  /* 0x000000000000781c */ /* 0x000fda0003f2f018 */
[----:B------:R-:W-:Y:S05]  /*c010*/  @!P1 BRA `(.L_x_206) ;  /* 0x0000000000049947 */ /* 0x000fea0003800000 */
[----:B--2---:R-:W-:Y:S01]  /*c020*/  BPT.TRAP 0x1 ;  /* 0x000000040000795c */ /* 0x004fe20000300000 */
.L_x_206:
[----:B------:R-:W1:Y:S01]  /*c030*/  S2R R2, SR_CgaCtaId ;  /* 0x0000000000027919 */ /* 0x000e620000008800 */
[----:B------:R-:W-:-:S04]  /*c040*/  MOV R3, 0x400 ;  /* 0x0000040000037802 */ /* 0x000fc80000000f00 */
[----:B-1----:R-:W-:Y:S02]  /*c050*/  LEA R3, R2, R3, 0x18 ;  /* 0x0000000302037211 */ /* 0x002fe400078ec0ff */
[----:B------:R-:W-:-:S03]  /*c060*/  SHF.L.U32 R2, R0, 0x1f, RZ ;  /* 0x0000001f00027819 */ /* 0x000fc600000006ff */
[----:B------:R-:W-:-:S04]  /*c070*/  IMAD R17, R16, 0x8, R3 ;  /* 0x0000000810117824 */ /* 0x000fc800078e0203 */
[----:B------:R-:W1:Y:S02]  /*c080*/  SYNCS.PHASECHK.TRANS64.TRYWAIT P2, [R17+URZ+0x38440], R2 ;  /* 0x03844002110075a7 */ /* 0x000e64000804017f */
[----:B-1----:R-:W-:Y:S05]  /*c090*/  @!P2 BRA `(.L_x_207) ;  /* 0x000000100070a947 */ /* 0x002fea0003800000 */
.L_x_264:
[----:B------:R-:W-:Y:S01]  /*c0a0*/  ELECT P2, URZ, PT ;  /* 0x00000000003f782f */ /* 0x000fe20003840000 */
[----:B------:R-:W-:-:S12]  /*c0b0*/  BSSY B0, `(.L_x_208) ;  /* 0x0000010000007945 */ /* 0x000fd80003800000 */
[----:B------:R-:W-:Y:S05]  /*c0c0*/  @!P2 BRA `(.L_x_209) ;  /* 0x000000000038a947 */ /* 0x000fea0003800000 */
[----:B-1----:R-:W-:Y:S02]  /*c0d0*/  IMAD R2, R16, 0x10, R3 ;  /* 0x0000001010027824 */ /* 0x002fe400078e0203 */
[----:B------:R-:W-:Y:S02]  /*c0e0*/  IMAD.U32 R14, RZ, RZ, UR26 ;  /* 0x0000001aff0e7e24 */ /* 0x000fe4000f8e00ff */
[----:B------:R-:W-:Y:S02]  /*c0f0*/  IMAD.U32 R13, RZ, RZ, UR25 ;  /* 0x00000019ff0d7e24 */ /* 0x000fe4000f8e00ff */
[----:B------:R-:W-:-:S05]  /*c100*/  IMAD.U32 R12, RZ, RZ, UR24 ;  /* 0x00000018ff0c7e24 */ /* 0x000fca000f8e00ff */
[----:B------:R1:W-:Y:S01]  /*c110*/  STS.128 [R2+0x38530], R12 ;  /* 0x0385300c02007388 */ /* 0x0003e20000000c00 */
[----:B------:R-:W-:Y:S01]  /*c120*/  @!PT LDS RZ, [RZ] ;  /* 0x00000000fffff984 */ /* 0x000fe20000000800 */
[----:B------:R-:W-:Y:S01]  /*c130*/  @!PT LDS RZ, [RZ] ;  /* 0x00000000fffff984 */ /* 0x000fe20000000800 */
[----:B------:R-:W-:Y:S01]  /*c140*/  @!PT LDS RZ, [RZ] ;  /* 0x00000000fffff984 */ /* 0x000fe20000000800 */
[----:B------:R-:W-:Y:S01]  /*c150*/  @!PT LDS RZ, [RZ] ;  /* 0x00000000fffff984 */ /* 0x000fe20000000800 */
[----:B------:R3:W-:Y:S06]  /*c160*/  MEMBAR.ALL.CTA ;  /* 0x0000000000007992 */ /* 0x0007ec0000008000 */
[----:B---3--:R-:W3:Y:S01]  /*c170*/  FENCE.VIEW.ASYNC.S ;  /* 0x00000000000073c6 */ /* 0x008ee20000000000 */
[----:B------:R-:W-:Y:S05]  /*c180*/  @!P1 BRA `(.L_x_210) ;  /* 0x0000000000049947 */ /* 0x000fea0003800000 */
[----:B--2---:R-:W-:Y:S01]  /*c190*/  BPT.TRAP 0x1 ;  /* 0x000000040000795c */ /* 0x004fe20000300000 */
.L_x_210:
[----:B---3--:R3:W-:Y:S02]  /*c1a0*/  SYNCS.ARRIVE.TRANS64.A1T0 RZ, [R17+URZ+0x38400], RZ ;  /* 0x038400ff11ff79a7 */ /* 0x0087e4000810003f */
.L_x_209:
[----:B--2---:R-:W-:Y:S05]  /*c1b0*/  BSYNC B0 ;  /* 0x0000000000007941 */ /* 0x004fea0003800000 */
.L_x_208:
[----:B------:R-:W-:Y:S01]  /*c1c0*/  ISETP.NE.AND P3, PT, R15, RZ, PT ;  /* 0x000000ff0f00720c */ /* 0x000fe20003f65270 */
[----:B------:R-:W-:-:S05]  /*c1d0*/  VIADD R16, R16, 0x1 ;  /* 0x0000000110107836 */ /* 0x000fca0000000000 */
[----:B------:R-:W-:-:S04]  /*c1e0*/  ISETP.NE.AND P2, PT, R16, 0x8, PT ;  /* 0x000000081000780c */ /* 0x000fc80003f45270 */
[----:B-1----:R-:W-:Y:S02]  /*c1f0*/  SEL R13, RZ, 0x1, P2 ;  /* 0x00000001ff0d7807 */ /* 0x002fe40001000000 */
[----:B------:R-:W-:Y:S02]  /*c200*/  SEL R16, R16, RZ, P2 ;  /* 0x000000ff10107207 */ /* 0x000fe40001000000 */
[----:B------:R-:W-:Y:S01]  /*c210*/  LOP3.LUT R0, R0, R13, RZ, 0x3c, !PT ;  /* 0x0000000d00007212 */ /* 0x000fe200078e3cff */
[----:B------:R-:W-:Y:S06]  /*c220*/  @P3 BRA `(.L_x_211) ;  /* 0xffffffe400003947 */ /* 0x000fec000383ffff */
[----:B------:R-:W-:Y:S05]  /*c230*/  @!P1 BRA `(.L_x_212) ;  /* 0x0000000000049947 */ /* 0x000fea0003800000 */
[----:B------:R-:W-:Y:S01]  /*c240*/  BPT.TRAP 0x1 ;  /* 0x000000040000795c */ /* 0x000fe20000300000 */
.L_x_212:
[----:B------:R-:W-:Y:S01]  /*c250*/  IMAD R5, R16, 0x8, R3 ;  /* 0x0000000810057824 */ /* 0x000fe200078e0203 */
[----:B------:R-:W-:-:S04]  /*c260*/  SHF.L.U32 R2, R0, 0x1f, RZ ;  /* 0x0000001f00027819 */ /* 0x000fc800000006ff */
[----:B------:R-:W1:Y:S02]  /*c270*/  SYNCS.PHASECHK.TRANS64.TRYWAIT P0, [R5+URZ+0x38440], R2 ;  /* 0x03844002050075a7 */ /* 0x000e64000800017f */
[----:B-1----:R-:W-:Y:S05]  /*c280*/  @!P0 BRA `(.L_x_213) ;  /* 0x0000001000088947 */ /* 0x002fea0003800000 */
.L_x_265:
[----:B------:R-:W-:Y:S05]  /*c290*/  @!P1 BRA `(.L_x_214) ;  /* 0x0000000000049947 */ /* 0x000fea0003800000 */
[----:B------:R-:W-:Y:S01]  /*c2a0*/  BPT.TRAP 0x1 ;  /* 0x000000040000795c */ /* 0x000fe20000300000 */
.L_x_214:
[----:B------:R-:W-:-:S05]  /*c2b0*/  VIADD R16, R16, 0x1 ;  /* 0x0000000110107836 */ /* 0x000fca0000000000 */
[----:B------:R-:W-:-:S04]  /*c2c0*/  ISETP.NE.AND P0, PT, R16, 0x8, PT ;  /* 0x000000081000780c */ /* 0x000fc80003f05270 */
[----:B-1----:R-:W-:Y:S02]  /*c2d0*/  SEL R5, RZ, 0x1, P0 ;  /* 0x00000001ff057807 */ /* 0x002fe40000000000 */
[----:B------:R-:W-:Y:S02]  /*c2e0*/  SEL R16, R16, RZ, P0 ;  /* 0x000000ff10107207 */ /* 0x000fe40000000000 */
[----:B------:R-:W-:-:S03]  /*c2f0*/  LOP3.LUT R5, R0, R5, RZ, 0x3c, !PT ;  /* 0x0000000500057212 */ /* 0x000fc600078e3cff */
[----:B----4-:R-:W-:Y:S01]  /*c300*/  IMAD R7, R16, 0x8, R3 ;  /* 0x0000000810077824 */ /* 0x010fe200078e0203 */
[----:B------:R-:W-:-:S04]  /*c310*/  SHF.L.U32 R0, R5, 0x1f, RZ ;  /* 0x0000001f05007819 */ /* 0x000fc800000006ff */
[----:B------:R-:W1:Y:S02]  /*c320*/  SYNCS.PHASECHK.TRANS64.TRYWAIT P0, [R7+URZ+0x38440], R0 ;  /* 0x03844000070075a7 */ /* 0x000e64000800017f */
[----:B-1----:R-:W-:Y:S05]  /*c330*/  @!P0 BRA `(.L_x_215) ;  /* 0x0000000c00f08947 */ /* 0x002fea0003800000 */
.L_x_266:
[----:B------:R-:W-:Y:S05]  /*c340*/  @!P1 BRA `(.L_x_216) ;  /* 0x0000000000049947 */ /* 0x000fea0003800000 */
[----:B------:R-:W-:Y:S01]  /*c350*/  BPT.TRAP 0x1 ;  /* 0x000000040000795c */ /* 0x000fe20000300000 */
.L_x_216:
[----:B-1----:R-:W-:-:S05]  /*c360*/  VIADD R0, R16, 0x1 ;  /* 0x0000000110007836 */ /* 0x002fca0000000000 */
[----:B------:R-:W-:-:S04]  /*c370*/  ISETP.NE.AND P0, PT, R0, 0x8, PT ;  /* 0x000000080000780c */ /* 0x000fc80003f05270 */
[----:B------:R-:W-:Y:S02]  /*c380*/  SEL R2, RZ, 0x1, P0 ;  /* 0x00000001ff027807 */ /* 0x000fe40000000000 */
[----:B------:R-:W-:Y:S02]  /*c390*/  SEL R4, R0, RZ, P0 ;  /* 0x000000ff00047207 */ /* 0x000fe40000000000 */
[----:B------:R-:W-:-:S03]  /*c3a0*/  LOP3.LUT R5, R5, R2, RZ, 0x3c, !PT ;  /* 0x0000000205057212 */ /* 0x000fc600078e3cff */
[----:B------:R-:W-:Y:S01]  /*c3b0*/  IMAD R7, R4, 0x8, R3 ;  /* 0x0000000804077824 */ /* 0x000fe200078e0203 */
[----:B------:R-:W-:-:S04]  /*c3c0*/  SHF.L.U32 R0, R5, 0x1f, RZ ;  /* 0x0000001f05007819 */ /* 0x000fc800000006ff */
[----:B------:R-:W1:Y:S02]  /*c3d0*/  SYNCS.PHASECHK.TRANS64.TRYWAIT P0, [R7+URZ+0x38440], R0 ;  /* 0x03844000070075a7 */ /* 0x000e64000800017f */
[----:B-1----:R-:W-:Y:S05]  /*c3e0*/  @!P0 BRA `(.L_x_217) ;  /* 0x0000000c00d88947 */ /* 0x002fea0003800000 */
.L_x_267:
[----:B------:R-:W-:Y:S05]  /*c3f0*/  @!P1 BRA `(.L_x_218) ;  /* 0x0000000000049947 */ /* 0x000fea0003800000 */
[----:B------:R-:W-:Y:S01]  /*c400*/  BPT.TRAP 0x1 ;  /* 0x000000040000795c */ /* 0x000fe20000300000 */
.L_x_218:
        /* <DEDUP_REMOVED lines=9> */
.L_x_268:
[----:B------:R-:W-:Y:S05]  /*c4a0*/  @!P1 BRA `(.L_x_220) ;  /* 0x0000000000049947 */ /* 0x000fea0003800000 */
[----:B------:R-:W-:Y:S01]  /*c4b0*/  BPT.TRAP 0x1 ;  /* 0x000000040000795c */ /* 0x000fe20000300000 */
.L_x_220:
        /* <DEDUP_REMOVED lines=9> */
.L_x_269:
[----:B------:R-:W-:Y:S05]  /*c550*/  @!P1 BRA `(.L_x_222) ;  /* 0x0000000000049947 */ /* 0x000fea0003800000 */
[----:B------:R-:W-:Y:S01]  /*c560*/  BPT.TRAP 0x1 ;  /* 0x000000040000795c */ /* 0x000fe20000300000 */
.L_x_222:
        /* <DEDUP_REMOVED lines=9> */
.L_x_270:
[----:B------:R-:W-:Y:S05]  /*c600*/  @!P1 BRA `(.L_x_224) ;  /* 0x0000000000049947 */ /* 0x000fea0003800000 */
[----:B------:R-:W-:Y:S01]  /*c610*/  BPT.TRAP 0x1 ;  /* 0x000000040000795c */ /* 0x000fe20000300000 */
.L_x_224:
        /* <DEDUP_REMOVED lines=9> */
.L_x_271:
[----:B------:R-:W-:Y:S05]  /*c6b0*/  @!P1 BRA `(.L_x_226) ;  /* 0x0000000000049947 */ /* 0x000fea0003800000 */
[----:B------:R-:W-:Y:S01]  /*c6c0*/  BPT.TRAP 0x1 ;  /* 0x000000040000795c */ /* 0x000fe20000300000 */
.L_x_226:
[----:B-1----:R-:W-:-:S05]  /*c6d0*/  VIADD R0, R4, 0x1 ;  /* 0x0000000104007836 */ /* 0x002fca0000000000 */
[----:B------:R-:W-:-:S04]  /*c6e0*/  ISETP.NE.AND P0, PT, R0, 0x8, PT ;  /* 0x000000080000780c */ /* 0x000fc80003f05270 */
[----:B------:R-:W-:Y:S02]  /*c6f0*/  SEL R2, RZ, 0x1, P0 ;  /* 0x00000001ff027807 */ /* 0x000fe40000000000 */
[----:B------:R-:W-:Y:S02]  /*c700*/  SEL R0, R0, RZ, P0 ;  /* 0x000000ff00007207 */ /* 0x000fe40000000000 */
[----:B------:R-:W-:-:S03]  /*c710*/  LOP3.LUT R2, R5, R2, RZ, 0x3c, !PT ;  /* 0x0000000205027212 */ /* 0x000fc600078e3cff */
[----:B------:R-:W-:Y:S01]  /*c720*/  IMAD R3, R0, 0x8, R3 ;  /* 0x0000000800037824 */ /* 0x000fe200078e0203 */
[----:B------:R-:W-:-:S07]  /*c730*/  SHF.L.U32 R0, R2, 0x1f, RZ ;  /* 0x0000001f02007819 */ /* 0x000fce00000006ff */
.L_x_227:
[----:B-1----:R1:W2:Y:S02]  /*c740*/  SYNCS.PHASECHK.TRANS64.TRYWAIT P0, [R3+URZ+0x38440], R0 ;  /* 0x03844000030075a7 */ /* 0x0022a4000800017f */
[----:B--2---:R-:W-:Y:S05]  /*c750*/  @!P0 NANOSLEEP.SYNCS 0x989680 ;  /* 0x009896800000895d */ /* 0x004fea0003900000 */
[----:B------:R-:W2:Y:S02]  /*c760*/  @!P0 SYNCS.PHASECHK.TRANS64 P0, [R3+URZ+0x38440], R0 ;  /* 0x03844000030085a7 */ /* 0x000ea4000800007f */
[----:B--2---:R-:W-:Y:S05]  /*c770*/  @P0 EXIT ;  /* 0x000000000000094d */ /* 0x004fea0003800000 */
[----:B------:R-:W-:Y:S05]  /*c780*/  BRA `(.L_x_227) ;  /* 0xfffffffc00ec7947 */ /* 0x000fea000383ffff */
.L_x_37:
[----:B--2---:R-:W-:-:S04]  /*c790*/  IMAD.U32 R3, RZ, RZ, UR4 ;  /* 0x00000004ff037e24 */ /* 0x004fc8000f8e00ff */
[----:B------:R2:W3:Y:S03]  /*c7a0*/  SYNCS.PHASECHK.TRANS64.TRYWAIT P0, [R3+URZ+0x38480], R2 ;  /* 0x03848002030075a7 */ /* 0x0004e6000800017f */
[----:B---3--:R-:W-:Y:S05]  /*c7b0*/  @!P0 NANOSLEEP.SYNCS 0x989680 ;  /* 0x009896800000895d */ /* 0x008fea0003900000 */
[----:B------:R-:W3:Y:S02]  /*c7c0*/  @!P0 SYNCS.PHASECHK.TRANS64 P0, [R3+URZ+0x38480], R2 ;  /* 0x03848002030085a7 */ /* 0x000ee4000800007f */
[----:B---3--:R-:W-:Y:S05]  /*c7d0*/  @!P0 BRA `(.L_x_37) ;  /* 0xfffffffc00ec8947 */ /* 0x008fea000383ffff */
[----:B------:R-:W-:Y:S05]  /*c7e0*/  BRA `(.L_x_36) ;  /* 0xffffff7400907947 */ /* 0x000fea000383ffff */
.L_x_42:
[----:B--2---:R-:W-:-:S04]  /*c7f0*/  IMAD.U32 R8, RZ, RZ, UR4 ;  /* 0x00000004ff087e24 */ /* 0x004fc8000f8e00ff */
[----:B------:R2:W3:Y:S03]  /*c800*/  SYNCS.PHASECHK.TRANS64.TRYWAIT P0, [R8+URZ+0x38480], R5 ;  /* 0x03848005080075a7 */ /* 0x0004e6000800017f */
[----:B---3--:R-:W-:Y:S05]  /*c810*/  @!P0 NANOSLEEP.SYNCS 0x989680 ;  /* 0x009896800000895d */ /* 0x008fea0003900000 */
[----:B------:R-:W3:Y:S02]  /*c820*/  @!P0 SYNCS.PHASECHK.TRANS64 P0, [R8+URZ+0x38480], R5 ;  /* 0x03848005080085a7 */ /* 0x000ee4000800007f */
[----:B---3--:R-:W-:Y:S05]  /*c830*/  @!P0 BRA `(.L_x_42) ;  /* 0xfffffffc00ec8947 */ /* 0x008fea000383ffff */
[----:B------:R-:W-:Y:S05]  /*c840*/  BRA `(.L_x_41) ;  /* 0xffffff7800747947 */ /* 0x000fea000383ffff */
.L_x_59:
[----:B------:R-:W-:-:S07]  /*c850*/  IMAD.MOV.U32 R15, RZ, RZ, -0x1 ;  /* 0xffffffffff0f7424 */ /* 0x000fce00078e00ff */
[----:B-12--5:R-:W-:Y:S05]  /*c860*/  WARPSYNC.COLLECTIVE R15, `(.L_x_228) ;  /* 0x000000000f0c7348 */ /* 0x026fea0003c00000 */
[----:B------:R-:W-:Y:S02]  /*c870*/  ELECT P6, UR62, PT ;  /* 0x00000000003e782f */ /* 0x000fe400038c0000 */
[----:B------:R-:W-:Y:S01]  /*c880*/  MOV R14, UR62 ;  /* 0x0000003e000e7c02 */ /* 0x000fe20008000f00 */
[----:B-12--5:R-:W-:Y:S10]  /*c890*/  ENDCOLLECTIVE ;  /* 0x000000000000791b */ /* 0x026ff40003800000 */
.L_x_228:
[----:B------:R-:W-:Y:S05]  /*c8a0*/  BRA `(.L_x_229) ;  /* 0xffffff8400387947 */ /* 0x000fea000383ffff */
.L_x_62:
[----:B-1----:R-:W-:-:S04]  /*c8b0*/  IMAD.U32 R4, RZ, RZ, UR43 ;  /* 0x0000002bff047e24 */ /* 0x002fc8000f8e00ff */
[----:B------:R1:W2:Y:S03]  /*c8c0*/  SYNCS.PHASECHK.TRANS64.TRYWAIT P3, [R4+URZ+0x384e0], R3 ;  /* 0x0384e003040075a7 */ /* 0x0002a6000806017f */
[----:B--2---:R-:W-:Y:S05]  /*c8d0*/  @!P3 NANOSLEEP.SYNCS 0x989680 ;  /* 0x009896800000b95d */ /* 0x004fea0003900000 */
[----:B------:R-:W2:Y:S02]  /*c8e0*/  @!P3 SYNCS.PHASECHK.TRANS64 P3, [R4+URZ+0x384e0], R3 ;  /* 0x0384e0030400b5a7 */ /* 0x000ea4000806007f */
[----:B--2---:R-:W-:Y:S05]  /*c8f0*/  @!P3 BRA `(.L_x_62) ;  /* 0xfffffffc00ecb947 */ /* 0x004fea000383ffff */
[----:B------:R-:W-:Y:S05]  /*c900*/  BRA `(.L_x_230) ;  /* 0xffffff8400687947 */ /* 0x000fea000383ffff */
.L_x_71:
[----:B--2---:R-:W-:-:S04]  /*c910*/  IMAD.U32 R14, RZ, RZ, UR43 ;  /* 0x0000002bff0e7e24 */ /* 0x004fc8000f8e00ff */
[----:B------:R2:W3:Y:S03]  /*c920*/  SYNCS.PHASECHK.TRANS64.TRYWAIT P3, [R14+URZ+0x384e8], R3 ;  /* 0x0384e8030e0075a7 */ /* 0x0004e6000806017f */
[----:B---3--:R-:W-:Y:S05]  /*c930*/  @!P3 NANOSLEEP.SYNCS 0x989680 ;  /* 0x009896800000b95d */ /* 0x008fea0003900000 */
[----:B------:R-:W3:Y:S02]  /*c940*/  @!P3 SYNCS.PHASECHK.TRANS64 P3, [R14+URZ+0x384e8], R3 ;  /* 0x0384e8030e00b5a7 */ /* 0x000ee4000806007f */
[----:B---3--:R-:W-:Y:S05]  /*c950*/  @!P3 BRA `(.L_x_71) ;  /* 0xfffffffc00ecb947 */ /* 0x008fea000383ffff */
[----:B------:R-:W-:Y:S05]  /*c960*/  BRA `(.L_x_231) ;  /* 0xffffff8800ec7947 */ /* 0x000fea000383ffff */
.L_x_77:
[----:B--2---:R-:W-:-:S04]  /*c970*/  IMAD.U32 R14, RZ, RZ, UR43 ;  /* 0x0000002bff0e7e24 */ /* 0x004fc8000f8e00ff */
[----:B------:R2:W3:Y:S03]  /*c980*/  SYNCS.PHASECHK.TRANS64.TRYWAIT P3, [R14+URZ+0x384f0], R3 ;  /* 0x0384f0030e0075a7 */ /* 0x0004e6000806017f */
[----:B---3--:R-:W-:Y:S05]  /*c990*/  @!P3 NANOSLEEP.SYNCS 0x989680 ;  /* 0x009896800000b95d */ /* 0x008fea0003900000 */
[----:B------:R-:W3:Y:S02]  /*c9a0*/  @!P3 SYNCS.PHASECHK.TRANS64 P3, [R14+URZ+0x384f0], R3 ;  /* 0x0384f0030e00b5a7 */ /* 0x000ee4000806007f */
[----:B---3--:R-:W-:Y:S05]  /*c9b0*/  @!P3 BRA `(.L_x_77) ;  /* 0xfffffffc00ecb947 */ /* 0x008fea000383ffff */
[----:B------:R-:W-:Y:S05]  /*c9c0*/  BRA `(.L_x_232) ;  /* 0xffffff9000507947 */ /* 0x000fea000383ffff */
.L_x_83:
[----:B--2---:R-:W-:-:S04]  /*c9d0*/  IMAD.U32 R14, RZ, RZ, UR43 ;  /* 0x0000002bff0e7e24 */ /* 0x004fc8000f8e00ff */
[----:B------:R2:W3:Y:S03]  /*c9e0*/  SYNCS.PHASECHK.TRANS64.TRYWAIT P3, [R14+URZ+0x384f8], R3 ;  /* 0x0384f8030e0075a7 */ /* 0x0004e6000806017f */
[----:B---3--:R-:W-:Y:S05]  /*c9f0*/  @!P3 NANOSLEEP.SYNCS 0x989680 ;  /* 0x009896800000b95d */ /* 0x008fea0003900000 */
[----:B------:R-:W3:Y:S02]  /*ca00*/  @!P3 SYNCS.PHASECHK.TRANS64 P3, [R14+URZ+0x384f8], R3 ;  /* 0x0384f8030e00b5a7 */ /* 0x000ee4000806007f */
[----:B---3--:R-:W-:Y:S05]  /*ca10*/  @!P3 BRA `(.L_x_83) ;  /* 0xfffffffc00ecb947 */ /* 0x008fea000383ffff */
[----:B------:R-:W-:Y:S05]  /*ca20*/  BRA `(.L_x_233) ;  /* 0xffffff9400c07947 */ /* 0x000fea000383ffff */
.L_x_90:
[----:B--2---:R-:W-:-:S04]  /*ca30*/  IMAD.U32 R3, RZ, RZ, UR4 ;  /* 0x00000004ff037e24 */ /* 0x004fc8000f8e00ff */
[----:B------:R2:W3:Y:S03]  /*ca40*/  SYNCS.PHASECHK.TRANS64.TRYWAIT P0, [R3+URZ+0x38400], R0 ;  /* 0x03840000030075a7 */ /* 0x0004e6000800017f */
[----:B---3--:R-:W-:Y:S05]  /*ca50*/  @!P0 NANOSLEEP.SYNCS 0x989680 ;  /* 0x009896800000895d */ /* 0x008fea0003900000 */
[----:B------:R-:W3:Y:S02]  /*ca60*/  @!P0 SYNCS.PHASECHK.TRANS64 P0, [R3+URZ+0x38400], R0 ;  /* 0x03840000030085a7 */ /* 0x000ee4000800007f */
[----:B---3--:R-:W-:Y:S05]  /*ca70*/  @!P0 BRA `(.L_x_90) ;  /* 0xfffffffc00ec8947 */ /* 0x008fea000383ffff */
[----:B------:R-:W-:Y:S05]  /*ca80*/  BRA `(.L_x_234) ;  /* 0xffffff9c00547947 */ /* 0x000fea000383ffff */
.L_x_108:
[----:B-1----:R-:W-:-:S04]  /*ca90*/  IMAD.U32 R3, RZ, RZ, UR5 ;  /* 0x00000005ff037e24 */ /* 0x002fc8000f8e00ff */
[----:B------:R1:W2:Y:S03]  /*caa0*/  SYNCS.PHASECHK.TRANS64.TRYWAIT P0, [R3+URZ+0x38528], R0 ;  /* 0x03852800030075a7 */ /* 0x0002a6000800017f */
[----:B--2---:R-:W-:Y:S05]  /*cab0*/  @!P0 NANOSLEEP.SYNCS 0x989680 ;  /* 0x009896800000895d */ /* 0x004fea0003900000 */
[----:B------:R-:W2:Y:S02]  /*cac0*/  @!P0 SYNCS.PHASECHK.TRANS64 P0, [R3+URZ+0x38528], R0 ;  /* 0x03852800030085a7 */ /* 0x000ea4000800007f */
[----:B--2---:R-:W-:Y:S05]  /*cad0*/  @!P0 BRA `(.L_x_108) ;  /* 0xfffffffc00ec8947 */ /* 0x004fea000383ffff */
[----:B------:R-:W-:Y:S05]  /*cae0*/  BRA `(.L_x_235) ;  /* 0xffffffa800b47947 */ /* 0x000fea000383ffff */
.L_x_110:
[----:B-1----:R-:W-:-:S04]  /*caf0*/  IMAD.U32 R4, RZ, RZ, UR8 ;  /* 0x00000008ff047e24 */ /* 0x002fc8000f8e00ff */
[----:B------:R1:W2:Y:S03]  /*cb00*/  SYNCS.PHASECHK.TRANS64.TRYWAIT P0, [R4+URZ+0x38400], R3 ;  /* 0x03840003040075a7 */ /* 0x0002a6000800017f */
[----:B--2---:R-:W-:Y:S05]  /*cb10*/  @!P0 NANOSLEEP.SYNCS 0x989680 ;  /* 0x009896800000895d */ /* 0x004fea0003900000 */
[----:B------:R-:W2:Y:S02]  /*cb20*/  @!P0 SYNCS.PHASECHK.TRANS64 P0, [R4+URZ+0x38400], R3 ;  /* 0x03840003040085a7 */ /* 0x000ea4000800007f */
[----:B--2---:R-:W-:Y:S05]  /*cb30*/  @!P0 BRA `(.L_x_110) ;  /* 0xfffffffc00ec8947 */ /* 0x004fea000383ffff */
[----:B------:R-:W-:Y:S05]  /*cb40*/  BRA `(.L_x_236) ;  /* 0xffffffa800d87947 */ /* 0x000fea000383ffff */
.L_x_116:
[----:B--2---:R-:W-:-:S04]  /*cb50*/  IMAD.U32 R3, RZ, RZ, UR5 ;  /* 0x00000005ff037e24 */ /* 0x004fc8000f8e00ff */
[----:B------:R2:W3:Y:S03]  /*cb60*/  SYNCS.PHASECHK.TRANS64.TRYWAIT P1, [R3+URZ+0x38500], R2 ;  /* 0x03850002030075a7 */ /* 0x0004e6000802017f */
[----:B---3--:R-:W-:Y:S05]  /*cb70*/  @!P1 NANOSLEEP.SYNCS 0x989680 ;  /* 0x009896800000995d */ /* 0x008fea0003900000 */
[----:B------:R-:W3:Y:S02]  /*cb80*/  @!P1 SYNCS.PHASECHK.TRANS64 P1, [R3+URZ+0x38500], R2 ;  /* 0x03850002030095a7 */ /* 0x000ee4000802007f */
[----:B---3--:R-:W-:Y:S05]  /*cb90*/  @!P1 BRA `(.L_x_116) ;  /* 0xfffffffc00ec9947 */ /* 0x008fea000383ffff */
[----:B------:R-:W-:Y:S05]  /*cba0*/  BRA `(.L_x_237) ;  /* 0xffffffac00847947 */ /* 0x000fea000383ffff */
.L_x_122:
[----:B--23--:R-:W-:-:S04]  /*cbb0*/  IMAD.U32 R3, RZ, RZ, UR5 ;  /* 0x00000005ff037e24 */ /* 0x00cfc8000f8e00ff */
[----:B------:R2:W3:Y:S03]  /*cbc0*/  SYNCS.PHASECHK.TRANS64.TRYWAIT P1, [R3+URZ+0x38508], R2 ;  /* 0x03850802030075a7 */ /* 0x0004e6000802017f */
[----:B---3--:R-:W-:Y:S05]  /*cbd0*/  @!P1 NANOSLEEP.SYNCS 0x989680 ;  /* 0x009896800000995d */ /* 0x008fea0003900000 */
[----:B------:R-:W3:Y:S02]  /*cbe0*/  @!P1 SYNCS.PHASECHK.TRANS64 P1, [R3+URZ+0x38508], R2 ;  /* 0x03850802030095a7 */ /* 0x000ee4000802007f */
[----:B---3--:R-:W-:Y:S05]  /*cbf0*/  @!P1 BRA `(.L_x_122) ;  /* 0xfffffffc00ec9947 */ /* 0x008fea000383ffff */
[----:B------:R-:W-:Y:S05]  /*cc00*/  BRA `(.L_x_238) ;  /* 0xffffffac00d47947 */ /* 0x000fea000383ffff */
.L_x_128:
[----:B--234-:R-:W-:-:S04]  /*cc10*/  IMAD.U32 R3, RZ, RZ, UR5 ;  /* 0x00000005ff037e24 */ /* 0x01cfc8000f8e00ff */
[----:B------:R2:W3:Y:S03]  /*cc20*/  SYNCS.PHASECHK.TRANS64.TRYWAIT P1, [R3+URZ+0x38510], R2 ;  /* 0x03851002030075a7 */ /* 0x0004e6000802017f */
[----:B---3--:R-:W-:Y:S05]  /*cc30*/  @!P1 NANOSLEEP.SYNCS 0x989680 ;  /* 0x009896800000995d */ /* 0x008fea0003900000 */
[----:B------:R-:W3:Y:S02]  /*cc40*/  @!P1 SYNCS.PHASECHK.TRANS64 P1, [R3+URZ+0x38510], R2 ;  /* 0x03851002030095a7 */ /* 0x000ee4000802007f */
[----:B---3--:R-:W-:Y:S05]  /*cc50*/  @!P1 BRA `(.L_x_128) ;  /* 0xfffffffc00ec9947 */ /* 0x008fea000383ffff */
[----:B------:R-:W-:Y:S05]  /*cc60*/  BRA `(.L_x_239) ;  /* 0xffffffb0002c7947 */ /* 0x000fea000383ffff */
.L_x_134:
[----:B-1234-:R-:W-:-:S04]  /*cc70*/  IMAD.U32 R3, RZ, RZ, UR5 ;  /* 0x00000005ff037e24 */ /* 0x01efc8000f8e00ff */
[----:B------:R1:W2:Y:S03]  /*cc80*/  SYNCS.PHASECHK.TRANS64.TRYWAIT P1, [R3+URZ+0x38518], R2 ;  /* 0x03851802030075a7 */ /* 0x0002a6000802017f */
[----:B--2---:R-:W-:Y:S05]  /*cc90*/  @!P1 NANOSLEEP.SYNCS 0x989680 ;  /* 0x009896800000995d */ /* 0x004fea0003900000 */
[----:B------:R-:W2:Y:S02]  /*cca0*/  @!P1 SYNCS.PHASECHK.TRANS64 P1, [R3+URZ+0x38518], R2 ;  /* 0x03851802030095a7 */ /* 0x000ea4000802007f */
[----:B--2---:R-:W-:Y:S05]  /*ccb0*/  @!P1 BRA `(.L_x_134) ;  /* 0xfffffffc00ec9947 */ /* 0x004fea000383ffff */
[----:B------:R-:W-:Y:S05]  /*ccc0*/  BRA `(.L_x_240) ;  /* 0xffffffb000847947 */ /* 0x000fea000383ffff */
.L_x_149:
[----:B--234-:R-:W-:-:S04]  /*ccd0*/  IMAD.U32 R3, RZ, RZ, UR5 ;  /* 0x00000005ff037e24 */ /* 0x01cfc8000f8e00ff */
[----:B------:R2:W3:Y:S03]  /*cce0*/  SYNCS.PHASECHK.TRANS64.TRYWAIT P0, [R3+URZ+0x38500], R2 ;  /* 0x03850002030075a7 */ /* 0x0004e6000800017f */
[----:B---3--:R-:W-:Y:S05]  /*ccf0*/  @!P0 NANOSLEEP.SYNCS 0x989680 ;  /* 0x009896800000895d */ /* 0x008fea0003900000 */
[----:B------:R-:W3:Y:S02]  /*cd00*/  @!P0 SYNCS.PHASECHK.TRANS64 P0, [R3+URZ+0x38500], R2 ;  /* 0x03850002030085a7 */ /* 0x000ee4000800007f */
[----:B---3--:R-:W-:Y:S05]  /*cd10*/  @!P0 BRA `(.L_x_149) ;  /* 0xfffffffc00ec8947 */ /* 0x008fea000383ffff */
[----:B------:R-:W-:Y:S05]  /*cd20*/  BRA `(.L_x_241) ;  /* 0xffffffb800307947 */ /* 0x000fea000383ffff */
.L_x_151:
[----:B--234-:R-:W-:-:S04]  /*cd30*/  IMAD.U32 R3, RZ, RZ, UR5 ;  /* 0x00000005ff037e24 */ /* 0x01cfc8000f8e00ff */
[----:B------:R2:W3:Y:S03]  /*cd40*/  SYNCS.PHASECHK.TRANS64.TRYWAIT P0, [R3+URZ+0x38508], R2 ;  /* 0x03850802030075a7 */ /* 0x0004e6000800017f */
[----:B---3--:R-:W-:Y:S05]  /*cd50*/  @!P0 NANOSLEEP.SYNCS 0x989680 ;  /* 0x009896800000895d */ /* 0x008fea0003900000 */
[----:B------:R-:W3:Y:S02]  /*cd60*/  @!P0 SYNCS.PHASECHK.TRANS64 P0, [R3+URZ+0x38508], R2 ;  /* 0x03850802030085a7 */ /* 0x000ee4000800007f */
[----:B---3--:R-:W-:Y:S05]  /*cd70*/  @!P0 BRA `(.L_x_151) ;  /* 0xfffffffc00ec8947 */ /* 0x008fea000383ffff */
[----:B------:R-:W-:Y:S05]  /*cd80*/  BRA `(.L_x_242) ;  /* 0xffffffb800287947 */ /* 0x000fea000383ffff */
.L_x_153:
[----:B--234-:R-:W-:-:S04]  /*cd90*/  IMAD.U32 R3, RZ, RZ, UR5 ;  /* 0x00000005ff037e24 */ /* 0x01cfc8000f8e00ff */
[----:B------:R2:W3:Y:S03]  /*cda0*/  SYNCS.PHASECHK.TRANS64.TRYWAIT P0, [R3+URZ+0x38510], R2 ;  /* 0x03851002030075a7 */ /* 0x0004e6000800017f */
[----:B---3--:R-:W-:Y:S05]  /*cdb0*/  @!P0 NANOSLEEP.SYNCS 0x989680 ;  /* 0x009896800000895d */ /* 0x008fea0003900000 */
[----:B------:R-:W3:Y:S02]  /*cdc0*/  @!P0 SYNCS.PHASECHK.TRANS64 P0, [R3+URZ+0x38510], R2 ;  /* 0x03851002030085a7 */ /* 0x000ee4000800007f */
[----:B---3--:R-:W-:Y:S05]  /*cdd0*/  @!P0 BRA `(.L_x_153) ;  /* 0xfffffffc00ec8947 */ /* 0x008fea000383ffff */
[----:B------:R-:W-:Y:S05]  /*cde0*/  BRA `(.L_x_243) ;  /* 0xffffffb800207947 */ /* 0x000fea000383ffff */
.L_x_164:
[----:B------:R-:W-:Y:S01]  /*cdf0*/  BSSY B1, `(.L_x_244) ;  /* 0x0000006000017945 */ /* 0x000fe20003800000 */
[----:B------:R-:W-:-:S07]  /*ce00*/  IMAD.MOV.U32 R15, RZ, RZ, -0x1 ;  /* 0xffffffffff0f7424 */ /* 0x000fce00078e00ff */
[----:B-----5:R-:W-:Y:S05]  /*ce10*/  WARPSYNC.COLLECTIVE R15, `(.L_x_245) ;  /* 0x000000000f0c7348 */ /* 0x020fea0003c00000 */
[----:B-----5:R-:W-:Y:S02]  /*ce20*/  ELECT P6, UR62, PT ;  /* 0x00000000003e782f */ /* 0x020fe400038c0000 */
[----:B------:R-:W-:Y:S01]  /*ce30*/  MOV R14, UR62 ;  /* 0x0000003e000e7c02 */ /* 0x000fe20008000f00 */
[----:B------:R-:W-:Y:S10]  /*ce40*/  ENDCOLLECTIVE ;  /* 0x000000000000791b */ /* 0x000ff40003800000 */
.L_x_245:
[----:B------:R-:W-:Y:S05]  /*ce50*/  BSYNC B1 ;  /* 0x0000000000017941 */ /* 0x000fea0003800000 */
.L_x_244:
[----:B------:R-:W-:Y:S05]  /*ce60*/  BRA `(.L_x_246) ;  /* 0xffffffc400407947 */ /* 0x000fea000383ffff */
.L_x_167:
[----:B-1----:R1:W3:Y:S02]  /*ce70*/  SYNCS.PHASECHK.TRANS64.TRYWAIT P0, [R8+URZ+0x384b0], R5 ;  /* 0x0384b005080075a7 */ /* 0x0022e4000800017f */
[----:B---3--:R-:W-:Y:S05]  /*ce80*/  @!P0 NANOSLEEP.SYNCS 0x989680 ;  /* 0x009896800000895d */ /* 0x008fea0003900000 */
[----:B------:R-:W3:Y:S02]  /*ce90*/  @!P0 SYNCS.PHASECHK.TRANS64 P0, [R8+URZ+0x384b0], R5 ;  /* 0x0384b005080085a7 */ /* 0x000ee4000800007f */
[----:B---3--:R-:W-:Y:S05]  /*cea0*/  @!P0 BRA `(.L_x_167) ;  /* 0xfffffffc00f08947 */ /* 0x008fea000383ffff */
[----:B------:R-:W-:Y:S05]  /*ceb0*/  BRA `(.L_x_247) ;  /* 0xffffffc4006c7947 */ /* 0x000fea000383ffff */
.L_x_172:
[----:B-1----:R1:W2:Y:S02]  /*cec0*/  SYNCS.PHASECHK.TRANS64.TRYWAIT P0, [R3+URZ+0x38400], R2 ;  /* 0x03840002030075a7 */ /* 0x0022a4000800017f */
[----:B--2---:R-:W-:Y:S05]  /*ced0*/  @!P0 NANOSLEEP.SYNCS 0x989680 ;  /* 0x009896800000895d */ /* 0x004fea0003900000 */
[----:B------:R-:W2:Y:S02]  /*cee0*/  @!P0 SYNCS.PHASECHK.TRANS64 P0, [R3+URZ+0x38400], R2 ;  /* 0x03840002030085a7 */ /* 0x000ea4000800007f */
[----:B--2---:R-:W-:Y:S05]  /*cef0*/  @!P0 BRA `(.L_x_172) ;  /* 0xfffffffc00f08947 */ /* 0x004fea000383ffff */
[----:B------:R-:W-:Y:S05]  /*cf00*/  BRA `(.L_x_248) ;  /* 0xffffffc800347947 */ /* 0x000fea000383ffff */
.L_x_175:
[----:B------:R-:W-:Y:S01]  /*cf10*/  BSSY B1, `(.L_x_249) ;  /* 0x0000006000017945 */ /* 0x000fe20003800000 */
[----:B------:R-:W-:-:S07]  /*cf20*/  IMAD.MOV.U32 R15, RZ, RZ, -0x1 ;  /* 0xffffffffff0f7424 */ /* 0x000fce00078e00ff */
[----:B-1---5:R-:W-:Y:S05]  /*cf30*/  WARPSYNC.COLLECTIVE R15, `(.L_x_250) ;  /* 0x000000000f0c7348 */ /* 0x022fea0003c00000 */
[----:B------:R-:W-:Y:S02]  /*cf40*/  ELECT P6, UR62, PT ;  /* 0x00000000003e782f */ /* 0x000fe400038c0000 */
[----:B------:R-:W-:Y:S01]  /*cf50*/  MOV R14, UR62 ;  /* 0x0000003e000e7c02 */ /* 0x000fe20008000f00 */
[----:B-1---5:R-:W-:Y:S10]  /*cf60*/  ENDCOLLECTIVE ;  /* 0x000000000000791b */ /* 0x022ff40003800000 */
.L_x_250:
[----:B------:R-:W-:Y:S05]  /*cf70*/  BSYNC B1 ;  /* 0x0000000000017941 */ /* 0x000fea0003800000 */
.L_x_249:
[----:B------:R-:W-:Y:S05]  /*cf80*/  BRA `(.L_x_251) ;  /* 0xffffffc8007c7947 */ /* 0x000fea000383ffff */
.L_x_178:
[----:B------:R-:W-:Y:S01]  /*cf90*/  BSSY B1, `(.L_x_252) ;  /* 0x0000005000017945 */ /* 0x000fe20003800000 */
[----:B------:R-:W-:-:S07]  /*cfa0*/  IMAD.MOV.U32 R15, RZ, RZ, -0x1 ;  /* 0xffffffffff0f7424 */ /* 0x000fce00078e00ff */
[----:B-12--5:R-:W-:Y:S05]  /*cfb0*/  WARPSYNC.COLLECTIVE R15, `(.L_x_253) ;  /* 0x000000000f087348 */ /* 0x026fea0003c00000 */
[----:B------:R-:W-:Y:S01]  /*cfc0*/  NOP ;  /* 0x0000000000007918 */ /* 0x000fe20000000000 */
[----:B-12--5:R-:W-:Y:S01]  /*cfd0*/  ENDCOLLECTIVE ;  /* 0x000000000000791b */ /* 0x026fe20003800000 */
.L_x_253:
[----:B------:R-:W-:Y:S05]  /*cfe0*/  BSYNC B1 ;  /* 0x0000000000017941 */ /* 0x000fea0003800000 */
.L_x_252:
[----:B------:R-:W-:-:S07]  /*cff0*/  IMAD.MOV.U32 R15, RZ, RZ, -0x1 ;  /* 0xffffffffff0f7424 */ /* 0x000fce00078e00ff */
[----:B------:R-:W-:Y:S05]  /*d000*/  WARPSYNC.COLLECTIVE R15, `(.L_x_254) ;  /* 0x000000000f0c7348 */ /* 0x000fea0003c00000 */
[----:B------:R-:W-:Y:S02]  /*d010*/  ELECT P6, UR62, PT ;  /* 0x00000000003e782f */ /* 0x000fe400038c0000 */
[----:B------:R-:W-:Y:S01]  /*d020*/  MOV R14, UR62 ;  /* 0x0000003e000e7c02 */ /* 0x000fe20008000f00 */
[----:B------:R-:W-:Y:S10]  /*d030*/  ENDCOLLECTIVE ;  /* 0x000000000000791b */ /* 0x000ff40003800000 */
.L_x_254:
[----:B------:R-:W-:Y:S05]  /*d040*/  BRA `(.L_x_255) ;  /* 0xffffffcc009c7947 */ /* 0x000fea000383ffff */
.L_x_181:
[----:B------:R-:W-:Y:S01]  /*d050*/  BSSY B0, `(.L_x_256) ;  /* 0x0000006000007945 */ /* 0x000fe20003800000 */
[----:B------:R-:W-:-:S07]  /*d060*/  IMAD.MOV.U32 R15, RZ, RZ, -0x1 ;  /* 0xffffffffff0f7424 */ /* 0x000fce00078e00ff */
[----:B-----5:R-:W-:Y:S05]  /*d070*/  WARPSYNC.COLLECTIVE R15, `(.L_x_257) ;  /* 0x000000000f0c7348 */ /* 0x020fea0003c00000 */
[----:B-----5:R-:W-:Y:S02]  /*d080*/  ELECT P6, UR62, PT ;  /* 0x00000000003e782f */ /* 0x020fe400038c0000 */
[----:B------:R-:W-:Y:S01]  /*d090*/  MOV R14, UR62 ;  /* 0x0000003e000e7c02 */ /* 0x000fe20008000f00 */
[----:B------:R-:W-:Y:S10]  /*d0a0*/  ENDCOLLECTIVE ;  /* 0x000000000000791b */ /* 0x000ff40003800000 */
.L_x_257:
[----:B------:R-:W-:Y:S05]  /*d0b0*/  BSYNC B0 ;  /* 0x0000000000007941 */ /* 0x000fea0003800000 */
.L_x_256:
[----:B------:R-:W-:Y:S05]  /*d0c0*/  BRA `(.L_x_258) ;  /* 0xffffffcc00ec7947 */ /* 0x000fea000383ffff */
.L_x_185:
[----:B-1----:R1:W2:Y:S02]  /*d0d0*/  SYNCS.PHASECHK.TRANS64.TRYWAIT P0, [R7+URZ], R2 ;  /* 0x00000002070075a7 */ /* 0x0022a4000800017f */
[----:B--2---:R-:W-:Y:S05]  /*d0e0*/  @!P0 NANOSLEEP.SYNCS 0x989680 ;  /* 0x009896800000895d */ /* 0x004fea0003900000 */
[----:B------:R-:W2:Y:S02]  /*d0f0*/  @!P0 SYNCS.PHASECHK.TRANS64 P0, [R7+URZ], R2 ;  /* 0x00000002070085a7 */ /* 0x000ea4000800007f */
[----:B--2---:R-:W-:Y:S05]  /*d100*/  @!P0 BRA `(.L_x_185) ;  /* 0xfffffffc00f08947 */ /* 0x004fea000383ffff */
[----:B------:R-:W-:Y:S05]  /*d110*/  BRA `(.L_x_259) ;  /* 0xffffffd000287947 */ /* 0x000fea000383ffff */
.L_x_186:
[----:B-1----:R1:W2:Y:S02]  /*d120*/  SYNCS.PHASECHK.TRANS64.TRYWAIT P0, [R9+URZ], R4 ;  /* 0x00000004090075a7 */ /* 0x0022a4000800017f */
[----:B--2---:R-:W-:Y:S05]  /*d130*/  @!P0 NANOSLEEP.SYNCS 0x989680 ;  /* 0x009896800000895d */ /* 0x004fea0003900000 */
[----:B------:R-:W2:Y:S02]  /*d140*/  @!P0 SYNCS.PHASECHK.TRANS64 P0, [R9+URZ], R4 ;  /* 0x00000004090085a7 */ /* 0x000ea4000800007f */
[----:B--2---:R-:W-:Y:S05]  /*d150*/  @!P0 BRA `(.L_x_186) ;  /* 0xfffffffc00f08947 */ /* 0x004fea000383ffff */
[----:B------:R-:W-:Y:S05]  /*d160*/  BRA `(.L_x_260) ;  /* 0xffffffd000387947 */ /* 0x000fea000383ffff */
.L_x_187:
[----:B-1----:R1:W2:Y:S02]  /*d170*/  SYNCS.PHASECHK.TRANS64.TRYWAIT P0, [R6+URZ], R5 ;  /* 0x00000005060075a7 */ /* 0x0022a4000800017f */
[----:B--2---:R-:W-:Y:S05]  /*d180*/  @!P0 NANOSLEEP.SYNCS 0x989680 ;  /* 0x009896800000895d */ /* 0x004fea0003900000 */
[----:B------:R-:W2:Y:S02]  /*d190*/  @!P0 SYNCS.PHASECHK.TRANS64 P0, [R6+URZ], R5 ;  /* 0x00000005060085a7 */ /* 0x000ea4000800007f */
[----:B--2---:R-:W-:Y:S05]  /*d1a0*/  @!P0 BRA `(.L_x_187) ;  /* 0xfffffffc00f08947 */ /* 0x004fea000383ffff */
[----:B------:R-:W-:Y:S05]  /*d1b0*/  BRA `(.L_x_261) ;  /* 0xffffffd000487947 */ /* 0x000fea000383ffff */
.L_x_188:
[----:B-1----:R1:W2:Y:S02]  /*d1c0*/  SYNCS.PHASECHK.TRANS64.TRYWAIT P0, [R9+URZ], R4 ;  /* 0x00000004090075a7 */ /* 0x0022a4000800017f */
[----:B--2---:R-:W-:Y:S05]  /*d1d0*/  @!P0 NANOSLEEP.SYNCS 0x989680 ;  /* 0x009896800000895d */ /* 0x004fea0003900000 */
[----:B------:R-:W2:Y:S02]  /*d1e0*/  @!P0 SYNCS.PHASECHK.TRANS64 P0, [R9+URZ], R4 ;  /* 0x00000004090085a7 */ /* 0x000ea4000800007f */
[----:B--2---:R-:W-:Y:S05]  /*d1f0*/  @!P0 BRA `(.L_x_188) ;  /* 0xfffffffc00f08947 */ /* 0x004fea000383ffff */
[----:B------:R-:W-:Y:S05]  /*d200*/  BRA `(.L_x_262) ;  /* 0xffffffd000587947 */ /* 0x000fea000383ffff */
.L_x_189:
[----:B--2---:R2:W3:Y:S02]  /*d210*/  SYNCS.PHASECHK.TRANS64.TRYWAIT P0, [R6+URZ], R5 ;  /* 0x00000005060075a7 */ /* 0x0044e4000800017f */
[----:B---3--:R-:W-:Y:S05]  /*d220*/  @!P0 NANOSLEEP.SYNCS 0x989680 ;  /* 0x009896800000895d */ /* 0x008fea0003900000 */
[----:B------:R-:W3:Y:S02]  /*d230*/  @!P0 SYNCS.PHASECHK.TRANS64 P0, [R6+URZ], R5 ;  /* 0x00000005060085a7 */ /* 0x000ee4000800007f */
[----:B---3--:R-:W-:Y:S05]  /*d240*/  @!P0 BRA `(.L_x_189) ;  /* 0xfffffffc00f08947 */ /* 0x008fea000383ffff */
[----:B------:R-:W-:Y:S05]  /*d250*/  BRA `(.L_x_263) ;  /* 0xffffffd000607947 */ /* 0x000fea000383ffff */
.L_x_207:
[----:B-1----:R1:W3:Y:S02]  /*d260*/  SYNCS.PHASECHK.TRANS64.TRYWAIT P2, [R17+URZ+0x38440], R2 ;  /* 0x03844002110075a7 */ /* 0x0022e4000804017f */
[----:B---3--:R-:W-:Y:S05]  /*d270*/  @!P2 NANOSLEEP.SYNCS 0x989680 ;  /* 0x009896800000a95d */ /* 0x008fea0003900000 */
[----:B------:R-:W3:Y:S02]  /*d280*/  @!P2 SYNCS.PHASECHK.TRANS64 P2, [R17+URZ+0x38440], R2 ;  /* 0x038440021100a5a7 */ /* 0x000ee4000804007f */
[----:B---3--:R-:W-:Y:S05]  /*d290*/  @!P2 BRA `(.L_x_207) ;  /* 0xfffffffc00f0a947 */ /* 0x008fea000383ffff */
[----:B------:R-:W-:Y:S05]  /*d2a0*/  BRA `(.L_x_264) ;  /* 0xffffffec007c7947 */ /* 0x000fea000383ffff */
.L_x_213:
[----:B-1----:R1:W2:Y:S02]  /*d2b0*/  SYNCS.PHASECHK.TRANS64.TRYWAIT P0, [R5+URZ+0x38440], R2 ;  /* 0x03844002050075a7 */ /* 0x0022a4000800017f */
[----:B--2---:R-:W-:Y:S05]  /*d2c0*/  @!P0 NANOSLEEP.SYNCS 0x989680 ;  /* 0x009896800000895d */ /* 0x004fea0003900000 */
[----:B------:R-:W2:Y:S02]  /*d2d0*/  @!P0 SYNCS.PHASECHK.TRANS64 P0, [R5+URZ+0x38440], R2 ;  /* 0x03844002050085a7 */ /* 0x000ea4000800007f */
[----:B--2---:R-:W-:Y:S05]  /*d2e0*/  @!P0 BRA `(.L_x_213) ;  /* 0xfffffffc00f08947 */ /* 0x004fea000383ffff */
[----:B------:R-:W-:Y:S05]  /*d2f0*/  BRA `(.L_x_265) ;  /* 0xffffffec00e47947 */ /* 0x000fea000383ffff */
.L_x_215:
[----:B-1----:R1:W2:Y:S02]  /*d300*/  SYNCS.PHASECHK.TRANS64.TRYWAIT P0, [R7+URZ+0x38440], R0 ;  /* 0x03844000070075a7 */ /* 0x0022a4000800017f */
[----:B--2---:R-:W-:Y:S05]  /*d310*/  @!P0 NANOSLEEP.SYNCS 0x989680 ;  /* 0x009896800000895d */ /* 0x004fea0003900000 */
[----:B------:R-:W2:Y:S02]  /*d320*/  @!P0 SYNCS.PHASECHK.TRANS64 P0, [R7+URZ+0x38440], R0 ;  /* 0x03844000070085a7 */ /* 0x000ea4000800007f */
[----:B--2---:R-:W-:Y:S05]  /*d330*/  @!P0 BRA `(.L_x_215) ;  /* 0xfffffffc00f08947 */ /* 0x004fea000383ffff */
[----:B------:R-:W-:Y:S05]  /*d340*/  BRA `(.L_x_266) ;  /* 0xffffffec00fc7947 */ /* 0x000fea000383ffff */
.L_x_217:
[----:B-1----:R1:W2:Y:S02]  /*d350*/  SYNCS.PHASECHK.TRANS64.TRYWAIT P0, [R7+URZ+0x38440], R0 ;  /* 0x03844000070075a7 */ /* 0x0022a4000800017f */
[----:B--2---:R-:W-:Y:S05]  /*d360*/  @!P0 NANOSLEEP.SYNCS 0x989680 ;  /* 0x009896800000895d */ /* 0x004fea0003900000 */
[----:B------:R-:W2:Y:S02]  /*d370*/  @!P0 SYNCS.PHASECHK.TRANS64 P0, [R7+URZ+0x38440], R0 ;  /* 0x03844000070085a7 */ /* 0x000ea4000800007f */
[----:B--2---:R-:W-:Y:S05]  /*d380*/  @!P0 BRA `(.L_x_217) ;  /* 0xfffffffc00f08947 */ /* 0x004fea000383ffff */
[----:B------:R-:W-:Y:S05]  /*d390*/  BRA `(.L_x_267) ;  /* 0xfffffff000147947 */ /* 0x000fea000383ffff */
.L_x_219:
[----:B-1----:R1:W2:Y:S02]  /*d3a0*/  SYNCS.PHASECHK.TRANS64.TRYWAIT P0, [R7+URZ+0x38440], R0 ;  /* 0x03844000070075a7 */ /* 0x0022a4000800017f */
[----:B--2---:R-:W-:Y:S05]  /*d3b0*/  @!P0 NANOSLEEP.SYNCS 0x989680 ;  /* 0x009896800000895d */ /* 0x004fea0003900000 */
[----:B------:R-:W2:Y:S02]  /*d3c0*/  @!P0 SYNCS.PHASECHK.TRANS64 P0, [R7+URZ+0x38440], R0 ;  /* 0x03844000070085a7 */ /* 0x000ea4000800007f */
[----:B--2---:R-:W-:Y:S05]  /*d3d0*/  @!P0 BRA `(.L_x_219) ;  /* 0xfffffffc00f08947 */ /* 0x004fea000383ffff */
[----:B------:R-:W-:Y:S05]  /*d3e0*/  BRA `(.L_x_268) ;  /* 0xfffffff0002c7947 */ /* 0x000fea000383ffff */
.L_x_221:
[----:B-1----:R1:W2:Y:S02]  /*d3f0*/  SYNCS.PHASECHK.TRANS64.TRYWAIT P0, [R7+URZ+0x38440], R0 ;  /* 0x03844000070075a7 */ /* 0x0022a4000800017f */
[----:B--2---:R-:W-:Y:S05]  /*d400*/  @!P0 NANOSLEEP.SYNCS 0x989680 ;  /* 0x009896800000895d */ /* 0x004fea0003900000 */
[----:B------:R-:W2:Y:S02]  /*d410*/  @!P0 SYNCS.PHASECHK.TRANS64 P0, [R7+URZ+0x38440], R0 ;  /* 0x03844000070085a7 */ /* 0x000ea4000800007f */
[----:B--2---:R-:W-:Y:S05]  /*d420*/  @!P0 BRA `(.L_x_221) ;  /* 0xfffffffc00f08947 */ /* 0x004fea000383ffff */
[----:B------:R-:W-:Y:S05]  /*d430*/  BRA `(.L_x_269) ;  /* 0xfffffff000447947 */ /* 0x000fea000383ffff */
.L_x_223:
[----:B-1----:R1:W2:Y:S02]  /*d440*/  SYNCS.PHASECHK.TRANS64.TRYWAIT P0, [R7+URZ+0x38440], R0 ;  /* 0x03844000070075a7 */ /* 0x0022a4000800017f */
[----:B--2---:R-:W-:Y:S05]  /*d450*/  @!P0 NANOSLEEP.SYNCS 0x989680 ;  /* 0x009896800000895d */ /* 0x004fea0003900000 */
[----:B------:R-:W2:Y:S02]  /*d460*/  @!P0 SYNCS.PHASECHK.TRANS64 P0, [R7+URZ+0x38440], R0 ;  /* 0x03844000070085a7 */ /* 0x000ea4000800007f */
[----:B--2---:R-:W-:Y:S05]  /*d470*/  @!P0 BRA `(.L_x_223) ;  /* 0xfffffffc00f08947 */ /* 0x004fea000383ffff */
[----:B------:R-:W-:Y:S05]  /*d480*/  BRA `(.L_x_270) ;  /* 0xfffffff0005c7947 */ /* 0x000fea000383ffff */
.L_x_225:
[----:B-1----:R1:W2:Y:S02]  /*d490*/  SYNCS.PHASECHK.TRANS64.TRYWAIT P0, [R7+URZ+0x38440], R0 ;  /* 0x03844000070075a7 */ /* 0x0022a4000800017f */
[----:B--2---:R-:W-:Y:S05]  /*d4a0*/  @!P0 NANOSLEEP.SYNCS 0x989680 ;  /* 0x009896800000895d */ /* 0x004fea0003900000 */
[----:B------:R-:W2:Y:S02]  /*d4b0*/  @!P0 SYNCS.PHASECHK.TRANS64 P0, [R7+URZ+0x38440], R0 ;  /* 0x03844000070085a7 */ /* 0x000ea4000800007f */
[----:B--2---:R-:W-:Y:S05]  /*d4c0*/  @!P0 BRA `(.L_x_225) ;  /* 0xfffffffc00f08947 */ /* 0x004fea000383ffff */
[----:B------:R-:W-:Y:S05]  /*d4d0*/  BRA `(.L_x_271) ;  /* 0xfffffff000747947 */ /* 0x000fea000383ffff */
        .weak           $__internal_0_$__cuda_sm20_div_u64
        .type           $__internal_0_$__cuda_sm20_div_u64,@function
        .size           $__internal_0_$__cuda_sm20_div_u64,(.L_x_204 - $__internal_0_$__cuda_sm20_div_u64)
$__internal_0_$__cuda_sm20_div_u64:
[----:B------:R-:W1:Y:S08]  /*d4e0*/  I2F.U64.RP R0, R24 ;  /* 0x0000001800007312 */ /* 0x000e700000309000 */
[----:B-1----:R-:W1:Y:S02]  /*d4f0*/  MUFU.RCP R0, R0 ;  /* 0x0000000000007308 */ /* 0x002e640000001000 */
[----:B-1----:R-:W-:-:S06]  /*d500*/  VIADD R2, R0, 0x1ffffffe ;  /* 0x1ffffffe00027836 */ /* 0x002fcc0000000000 */
[----:B------:R-:W1:Y:S02]  /*d510*/  F2I.U64.TRUNC R2, R2 ;  /* 0x0000000200027311 */ /* 0x000e64000020d800 */
[----:B-1----:R-:W-:-:S04]  /*d520*/  IMAD.WIDE.U32 R16, R2, R24, RZ ;  /* 0x0000001802107225 */ /* 0x002fc800078e00ff */
[C---:B------:R-:W-:Y:S01]  /*d530*/  IMAD R15, R2.reuse, R25, R17 ;  /* 0x00000019020f7224 */ /* 0x040fe200078e0211 */
[----:B------:R-:W-:Y:S01]  /*d540*/  IADD3 R27, P1, RZ, -R16, RZ ;  /* 0x80000010ff1b7210 */ /* 0x000fe20007f3e0ff */
[----:B------:R-:W-:Y:S02]  /*d550*/  IMAD.MOV.U32 R17, RZ, RZ, R2 ;  /* 0x000000ffff117224 */ /* 0x000fe400078e0002 */
[----:B------:R-:W-:Y:S02]  /*d560*/  IMAD R15, R3, R24, R15 ;  /* 0x00000018030f7224 */ /* 0x000fe400078e020f */
[----:B------:R-:W-:-:S04]  /*d570*/  IMAD.HI.U32 R16, R2, R27, RZ ;  /* 0x0000001b02107227 */ /* 0x000fc800078e00ff */
[----:B------:R-:W-:-:S04]  /*d580*/  IMAD.X R15, RZ, RZ, ~R15, P1 ;  /* 0x000000ffff0f7224 */ /* 0x000fc800008e0e0f */
[----:B------:R-:W-:-:S04]  /*d590*/  IMAD.WIDE.U32 R16, P1, R2, R15, R16 ;  /* 0x0000000f02107225 */ /* 0x000fc80007820010 */
[C---:B------:R-:W-:Y:S02]  /*d5a0*/  IMAD R29, R3.reuse, R15, RZ ;  /* 0x0000000f031d7224 */ /* 0x040fe400078e02ff */
[----:B------:R-:W-:-:S04]  /*d5b0*/  IMAD.HI.U32 R16, P2, R3, R27, R16 ;  /* 0x0000001b03107227 */ /* 0x000fc80007840010 */
[----:B------:R-:W-:Y:S01]  /*d5c0*/  IMAD.HI.U32 R15, R3, R15, RZ ;  /* 0x0000000f030f7227 */ /* 0x000fe200078e00ff */
[----:B------:R-:W-:-:S03]  /*d5d0*/  IADD3 R17, P3, R29, R16, RZ ;  /* 0x000000101d117210 */ /* 0x000fc60007f7e0ff */
[----:B------:R-:W-:Y:S02]  /*d5e0*/  IMAD.X R0, R15, 0x1, R3, P1 ;  /* 0x000000010f007824 */ /* 0x000fe400008e0603 */
[----:B------:R-:W-:-:S03]  /*d5f0*/  IMAD.WIDE.U32 R2, R17, R24, RZ ;  /* 0x0000001811027225 */ /* 0x000fc600078e00ff */
[----:B------:R-:W-:Y:S01]  /*d600*/  IADD3.X R15, RZ, RZ, R0, P3, P2 ;  /* 0x000000ffff0f7210 */ /* 0x000fe20001fe4400 */
[----:B------:R-:W-:Y:S01]  /*d610*/  IMAD R0, R17, R25, R3 ;  /* 0x0000001911007224 */ /* 0x000fe200078e0203 */
[----:B------:R-:W-:-:S03]  /*d620*/  IADD3 R3, P1, RZ, -R2, RZ ;  /* 0x80000002ff037210 */ /* 0x000fc60007f3e0ff */
        /* <DEDUP_REMOVED lines=9> */
[----:B------:R-:W-:-:S03]  /*d6c0*/  IMAD.HI.U32 R2, R17, UR14, RZ ;  /* 0x0000000e11027c27 */ /* 0x000fc6000f8e00ff */
[----:B------:R-:W-:Y:S01]  /*d6d0*/  IADD3.X R15, RZ, RZ, R15, P3, P2 ;  /* 0x000000ffff0f7210 */ /* 0x000fe20001fe440f */
[----:B------:R-:W-:Y:S02]  /*d6e0*/  IMAD.MOV.U32 R3, RZ, RZ, RZ ;  /* 0x000000ffff037224 */ /* 0x000fe400078e00ff */
[----:B------:R-:W-:-:S04]  /*d6f0*/  IMAD.WIDE.U32 R2, R17, UR22, R2 ;  /* 0x0000001611027c25 */ /* 0x000fc8000f8e0002 */
[C---:B------:R-:W-:Y:S02]  /*d700*/  IMAD R17, R15.reuse, UR22, RZ ;  /* 0x000000160f117c24 */ /* 0x040fe4000f8e02ff */
[----:B------:R-:W-:-:S04]  /*d710*/  IMAD.HI.U32 R2, P1, R15, UR14, R2 ;  /* 0x0000000e0f027c27 */ /* 0x000fc8000f820002 */
[----:B------:R-:W-:Y:S01]  /*d720*/  IMAD.HI.U32 R0, R15, UR22, RZ ;  /* 0x000000160f007c27 */ /* 0x000fe2000f8e00ff */
[----:B------:R-:W-:-:S03]  /*d730*/  IADD3 R15, P2, R17, R2, RZ ;  /* 0x00000002110f7210 */ /* 0x000fc60007f5e0ff */
[----:B------:R-:W-:Y:S02]  /*d740*/  IMAD.X R0, RZ, RZ, R0, P1 ;  /* 0x000000ffff007224 */ /* 0x000fe400008e0600 */
[----:B------:R-:W-:-:S04]  /*d750*/  IMAD.WIDE.U32 R2, R15, R24, RZ ;  /* 0x000000180f027225 */ /* 0x000fc800078e00ff */
[----:B------:R-:W-:Y:S01]  /*d760*/  IMAD.X R0, RZ, RZ, R0, P2 ;  /* 0x000000ffff007224 */ /* 0x000fe200010e0600 */
[----:B------:R-:W-:Y:S01]  /*d770*/  IADD3 R17, P2, -R2, UR14, RZ ;  /* 0x0000000e02117c10 */ /* 0x000fe2000ff5e1ff */
[----:B------:R-:W-:-:S03]  /*d780*/  IMAD R3, R15, R25, R3 ;  /* 0x000000190f037224 */ /* 0x000fc600078e0203 */
[-C--:B------:R-:W-:Y:S01]  /*d790*/  ISETP.GE.U32.AND P1, PT, R17, R24.reuse, PT ;  /* 0x000000181100720c */ /* 0x080fe20003f26070 */
[----:B------:R-:W-:-:S05]  /*d7a0*/  IMAD R0, R0, R24, R3 ;  /* 0x0000001800007224 */ /* 0x000fca00078e0203 */
[----:B------:R-:W-:Y:S01]  /*d7b0*/  IADD3.X R16, ~R0, UR22, RZ, P2, !PT ;  /* 0x0000001600107c10 */ /* 0x000fe200097fe5ff */
[----:B------:R-:W-:Y:S01]  /*d7c0*/  VIADD R0, R15, 0x1 ;  /* 0x000000010f007836 */ /* 0x000fe20000000000 */
[----:B------:R-:W-:Y:S02]  /*d7d0*/  IADD3 R2, P2, -R24, R17, RZ ;  /* 0x0000001118027210 */ /* 0x000fe40007f5e1ff */
[----:B------:R-:W-:-:S03]  /*d7e0*/  ISETP.GE.U32.AND.EX P1, PT, R16, R25, PT, P1 ;  /* 0x000000191000720c */ /* 0x000fc60003f26110 */
[----:B------:R-:W-:Y:S01]  /*d7f0*/  IMAD.X R3, R16, 0x1, ~R25, P2 ;  /* 0x0000000110037824 */ /* 0x000fe200010e0e19 */
[----:B------:R-:W-:Y:S02]  /*d800*/  SEL R2, R2, R17, P1 ;  /* 0x0000001102027207 */ /* 0x000fe40000800000 */
[----:B------:R-:W-:Y:S02]  /*d810*/  SEL R15, R0, R15, P1 ;  /* 0x0000000f000f7207 */ /* 0x000fe40000800000 */
[----:B------:R-:W-:Y:S02]  /*d820*/  SEL R3, R3, R16, P1 ;  /* 0x0000001003037207 */ /* 0x000fe40000800000 */
[----:B------:R-:W-:Y:S01]  /*d830*/  ISETP.GE.U32.AND P1, PT, R2, R24, PT ;  /* 0x000000180200720c */ /* 0x000fe20003f26070 */
[----:B------:R-:W-:Y:S01]  /*d840*/  VIADD R0, R15, 0x1 ;  /* 0x000000010f007836 */ /* 0x000fe20000000000 */
[----:B------:R-:W-:Y:S01]  /*d850*/  ISETP.NE.U32.AND P2, PT, R24, RZ, PT ;  /* 0x000000ff1800720c */ /* 0x000fe20003f45070 */
[----:B------:R-:W-:Y:S01]  /*d860*/  IMAD.MOV.U32 R2, RZ, RZ, R12 ;  /* 0x000000ffff027224 */ /* 0x000fe200078e000c */
[----:B------:R-:W-:Y:S01]  /*d870*/  ISETP.GE.U32.AND.EX P1, PT, R3, R25, PT, P1 ;  /* 0x000000190300720c */ /* 0x000fe20003f26110 */
[----:B------:R-:W-:Y:S01]  /*d880*/  IMAD.MOV.U32 R3, RZ, RZ, 0x0 ;  /* 0x00000000ff037424 */ /* 0x000fe200078e00ff */
[----:B------:R-:W-:-:S02]  /*d890*/  ISETP.NE.AND.EX P2, PT, R25, RZ, PT, P2 ;  /* 0x000000ff1900720c */ /* 0x000fc40003f45320 */
[----:B------:R-:W-:-:S04]  /*d8a0*/  SEL R0, R0, R15, P1 ;  /* 0x0000000f00007207 */ /* 0x000fc80000800000 */
[----:B------:R-:W-:Y:S01]  /*d8b0*/  SEL R0, R0, 0xffffffff, P2 ;  /* 0xffffffff00007807 */ /* 0x000fe20001000000 */
[----:B------:R-:W-:Y:S06]  /*d8c0*/  RET.REL.NODEC R2 `(_ZN7cutlass13device_kernelINS_4gemm6kernel13GemmUniversalINS1_17GroupProblemShapeIN4cute5tupleIJiiiEEEEENS1_10collective13CollectiveMmaINS1_39MainloopSm90ArrayTmaGmmaWarpSpecializedILi6ENS6_IJNS5_1CILi2EEENSC_ILi1EEESE_EEENS1_43KernelPtrArrayTmaWarpSpecializedCooperativeEEENS6_IJNSC_ILi128EEESI_NSC_ILi64EEEEEENS_6half_tEPNS6_IJlSE_NSC_ILi0EEEEEESL_SO_NS5_8TiledMMAINS5_8MMA_AtomIJNS5_4SM904GMMA26MMA_64x128x16_F32F16F16_SSILNSS_5MajorE0ELSU_0ELNSS_7ScaleInE1ELSV_1EEEEEENS5_6LayoutISF_NS6_IJSE_SM_SM_EEEEENS6_IJNS5_10UnderscoreES11_S11_EEEEENS5_13SM90_TMA_LOADENS5_14ComposedLayoutINS5_7SwizzleILi3ELi4ELi3EEENS5_18smem_ptr_flag_bitsILi16EEENSY_INS6_IJNSC_ILi8EEESJ_EEENS6_IJSJ_SE_EEEEEEEvNS5_8identityENS5_23SM90_TMA_LOAD_MULTICASTES1E_vS1F_EENS_8epilogue10collective18CollectiveEpilogueINS1I_30Sm90PtrArrayTmaWarpSpecializedILi4ELi2ELi16ELb1ELb0ELi2EEEJSK_NS6_IJSI_NSC_ILi32EEEEEESL_PNS6_IJSE_lSM_EEESL_S1Q_NS1I_6fusion15FusionCallbacksIS1M_NS1R_17LinearCombinationISL_fSL_fLNS_15FloatRoundStyleE2EEESK_S1O_JEEES14_NS15_IS17_S19_NSY_INS6_IJSJ_S1A_EEENS6_IJSE_SJ_EEEEEEENS5_17SM75_U16x8_LDSM_TENS5_14SM90_TMA_STOREES20_NS5_17SM90_U16x8_STSM_TENS5_9Copy_AtomIJNS5_17SM90_U32x4_STSM_NESL_EEEvEEEvvEEEEvNT_6ParamsE) ;  /* 0xffffff2402cc7950 */ /* 0x000fec0003c3ffff */
.L_x_204:
[----:B------:R-:W-:Y:S01]  /*d8d0*/  UMOV UR24, UR32 ;  /* 0x0000002000187c82 */ /* 0x000fe20008000000 */
[----:B------:R-:W-:Y:S02]  /*d8e0*/  UMOV UR25, UR35 ;  /* 0x0000002300197c82 */ /* 0x000fe40008000000 */
[----:B------:R-:W1:Y:S08]  /*d8f0*/  I2F.U64.RP R13, UR24 ;  /* 0x00000018000d7d12 */ /* 0x000e700008309000 */
[----:B-1----:R-:W1:Y:S02]  /*d900*/  MUFU.RCP R13, R13 ;  /* 0x0000000d000d7308 */ /* 0x002e640000001000 */
[----:B-1----:R-:W-:-:S06]  /*d910*/  VIADD R2, R13, 0x1ffffffe ;  /* 0x1ffffffe0d027836 */ /* 0x002fcc0000000000 */
[----:B------:R-:W1:Y:S02]  /*d920*/  F2I.U64.TRUNC R2, R2 ;  /* 0x0000000200027311 */ /* 0x000e64000020d800 */
[----:B-1----:R-:W-:Y:S01]  /*d930*/  R2UR UR24, R2 ;  /* 0x00000000021872ca */ /* 0x002fe200000e0000 */
[----:B------:R-:W-:Y:S01]  /*d940*/  IMAD.MOV.U32 R2, RZ, RZ, R12 ;  /* 0x000000ffff027224 */ /* 0x000fe200078e000c */
[----:B------:R-:W-:Y:S01]  /*d950*/  R2UR UR25, R3 ;  /* 0x00000000031972ca */ /* 0x000fe200000e0000 */
[----:B------:R-:W-:-:S10]  /*d960*/  IMAD.MOV.U32 R3, RZ, RZ, 0x0 ;  /* 0x00000000ff037424 */ /* 0x000fd400078e00ff */
[----:B------:R-:W-:-:S04]  /*d970*/  UIMAD.WIDE.U32 UR26, UR24, UR32, URZ ;  /* 0x00000020181a72a5 */ /* 0x000fc8000f8e003f */
[----:B------:R-:W-:Y:S02]  /*d980*/  UIMAD UR27, UR24, UR35, UR27 ;  /* 0x00000023181b72a4 */ /* 0x000fe4000f8e021b */
[----:B------:R-:W-:Y:S02]  /*d990*/  UIADD3 UR36, UP1, URZ, -UR26, URZ ;  /* 0x8000001a3f247290 */ /* 0x000fe4000ff3e03f */
[----:B------:R-:W-:Y:S02]  /*d9a0*/  UIMAD UR28, UR25, UR32, UR27 ;  /* 0x00000020191c72a4 */ /* 0x000fe4000f8e021b */
[----:B------:R-:W-:Y:S02]  /*d9b0*/  UIMAD.WIDE.U32 UR26, UR24, UR36, URZ ;  /* 0x00000024181a72a5 */ /* 0x000fe4000f8e003f */
[----:B------:R-:W-:-:S05]  /*d9c0*/  UIADD3.X UR37, URZ, ~UR28, URZ, UP1, !UPT ;  /* 0x8000001c3f257290 */ /* 0x000fca0008ffe43f */
[----:B------:R-:W-:Y:S01]  /*d9d0*/  UMOV UR26, UR27 ;  /* 0x0000001b001a7c82 */ /* 0x000fe20008000000 */
[----:B------:R-:W-:Y:S02]  /*d9e0*/  UMOV UR27, UR24 ;  /* 0x00000018001b7c82 */ /* 0x000fe40008000000 */
[----:B------:R-:W-:Y:S02]  /*d9f0*/  UIMAD.WIDE.U32 UR28, UP1, UR24, UR37, UR26 ;  /* 0x00000025181c72a5 */ /* 0x000fe4000f82001a */
[----:B------:R-:W-:Y:S02]  /*da00*/  UIMAD.WIDE.U32 UR26, UR25, UR37, URZ ;  /* 0x00000025191a72a5 */ /* 0x000fe4000f8e003f */
[----:B------:R-:W-:Y:S02]  /*da10*/  UIMAD.WIDE.U32 UR28, UP2, UR25, UR36, UR28 ;  /* 0x00000024191c72a5 */ /* 0x000fe4000f84001c */
[----:B------:R-:W-:Y:S02]  /*da20*/  UIMAD UR37, UR25, UR37, URZ ;  /* 0x00000025192572a4 */ /* 0x000fe4000f8e023f */
[----:B------:R-:W-:-:S02]  /*da30*/  UIADD3.X UR26, UR27, UR25, URZ, UP1, !UPT ;  /* 0x000000191b1a7290 */ /* 0x000fc40008ffe43f */
[----:B------:R-:W-:-:S04]  /*da40*/  UIADD3 UR29, UP4, UR37, UR29, URZ ;  /* 0x0000001d251d7290 */ /* 0x000fc8000ff9e03f */
[----:B------:R-:W-:Y:S02]  /*da50*/  UIMAD.WIDE.U32 UR24, UR29, UR32, URZ ;  /* 0x000000201d1872a5 */ /* 0x000fe4000f8e003f */
[----:B------:R-:W-:Y:S02]  /*da60*/  UIADD3.X UR36, URZ, URZ, UR26, UP4, UP2 ;  /* 0x0000003f3f247290 */ /* 0x000fe4000a7e441a */
[----:B------:R-:W-:Y:S02]  /*da70*/  UIMAD UR25, UR29, UR35, UR25 ;  /* 0x000000231d1972a4 */ /* 0x000fe4000f8e0219 */
[----:B------:R-:W-:Y:S02]  /*da80*/  UIADD3 UR37, UP1, URZ, -UR24, URZ ;  /* 0x800000183f257290 */ /* 0x000fe4000ff3e03f */
[----:B------:R-:W-:Y:S02]  /*da90*/  UIMAD UR26, UR36, UR32, UR25 ;  /* 0x00000020241a72a4 */ /* 0x000fe4000f8e0219 */
[----:B------:R-:W-:-:S02]  /*daa0*/  UIMAD.WIDE.U32 UR24, UR29, UR37, URZ ;  /* 0x000000251d1872a5 */ /* 0x000fc4000f8e003f */
[----:B------:R-:W-:-:S05]  /*dab0*/  UIADD3.X UR38, URZ, ~UR26, URZ, UP1, !UPT ;  /* 0x8000001a3f267290 */ /* 0x000fca0008ffe43f */
[----:B------:R-:W-:Y:S01]  /*dac0*/  UMOV UR28, UR25 ;  /* 0x00000019001c7c82 */ /* 0x000fe20008000000 */
[----:B------:R-:W-:Y:S02]  /*dad0*/  UIMAD.WIDE.U32 UR24, UR36, UR38, URZ ;  /* 0x00000026241872a5 */ /* 0x000fe4000f8e003f */
[----:B------:R-:W-:Y:S02]  /*dae0*/  UIMAD.WIDE.U32 UR26, UP1, UR29, UR38, UR28 ;  /* 0x000000261d1a72a5 */ /* 0x000fe4000f82001c */
[----:B------:R-:W-:Y:S02]  /*daf0*/  UIMAD UR28, UR36, UR38, URZ ;  /* 0x00000026241c72a4 */ /* 0x000fe4000f8e023f */
[----:B------:R-:W-:Y:S02]  /*db00*/  UIMAD.WIDE.U32 UR26, UP2, UR36, UR37, UR26 ;  /* 0x00000025241a72a5 */ /* 0x000fe4000f84001a */
[----:B------:R-:W-:Y:S02]  /*db10*/  UIADD3.X UR36, UR25, UR36, URZ, UP1, !UPT ;  /* 0x0000002419247290 */ /* 0x000fe40008ffe43f */
[----:B------:R-:W-:Y:S01]  /*db20*/  UIADD3 UR28, UP4, UR28, UR27, URZ ;  /* 0x0000001b1c1c7290 */ /* 0x000fe2000ff9e03f */
[----:B------:R-:W-:-:S03]  /*db30*/  UMOV UR25, URZ ;  /* 0x0000003f00197c82 */ /* 0x000fc60008000000 */
[----:B------:R-:W-:Y:S02]  /*db40*/  UIMAD.WIDE.U32 UR26, UR28, UR33, URZ ;  /* 0x000000211c1a72a5 */ /* 0x000fe4000f8e003f */
[----:B------:R-:W-:-:S05]  /*db50*/  UIADD3.X UR36, URZ, URZ, UR36, UP4, UP2 ;  /* 0x0000003f3f247290 */ /* 0x000fca000a7e4424 */
[----:B------:R-:W-:Y:S01]  /*db60*/  UMOV UR24, UR27 ;  /* 0x0000001b00187c82 */ /* 0x000fe20008000000 */
[----:B------:R-:W-:Y:S02]  /*db70*/  UIMAD.WIDE.U32 UR26, UR36, UR34, URZ ;  /* 0x00000022241a72a5 */ /* 0x000fe4000f8e003f */
[----:B------:R-:W-:Y:S02]  /*db80*/  UIMAD.WIDE.U32 UR24, UR28, UR34, UR24 ;  /* 0x000000221c1872a5 */ /* 0x000fe4000f8e0018 */
[----:B------:R-:W-:Y:S02]  /*db90*/  UIMAD UR28, UR36, UR34, URZ ;  /* 0x00000022241c72a4 */ /* 0x000fe4000f8e023f */
[----:B------:R-:W-:-:S04]  /*dba0*/  UIMAD.WIDE.U32 UR24, UP1, UR36, UR33, UR24 ;  /* 0x00000021241872a5 */ /* 0x000fc8000f820018 */
[----:B------:R-:W-:Y:S02]  /*dbb0*/  UIADD3 UR28, UP2, UR28, UR25, URZ ;  /* 0x000000191c1c7290 */ /* 0x000fe4000ff5e03f */
[----:B------:R-:W-:Y:S02]  /*dbc0*/  UIADD3.X UR26, UR27, URZ, URZ, UP1, !UPT ;  /* 0x0000003f1b1a7290 */ /* 0x000fe40008ffe43f */
[----:B------:R-:W-:Y:S02]  /*dbd0*/  UIMAD.WIDE.U32 UR24, UR28, UR32, URZ ;  /* 0x000000201c1872a5 */ /* 0x000fe4000f8e003f */
[----:B------:R-:W-:Y:S02]  /*dbe0*/  UIADD3.X UR26, URZ, UR26, URZ, UP2, !UPT ;  /* 0x0000001a3f1a7290 */ /* 0x000fe400097fe43f */
[----:B------:R-:W-:Y:S02]  /*dbf0*/  UIMAD UR25, UR28, UR35, UR25 ;  /* 0x000000231c1972a4 */ /* 0x000fe4000f8e0219 */
[----:B------:R-:W-:-:S02]  /*dc00*/  UIADD3 UR27, UP2, -UR24, UR33, URZ ;  /* 0x00000021181b7290 */ /* 0x000fc4000ff5e13f */
[----:B------:R-:W-:Y:S02]  /*dc10*/  UIMAD UR25, UR26, UR32, UR25 ;  /* 0x000000201a1972a4 */ /* 0x000fe4000f8e0219 */
[----:B------:R-:W-:Y:S02]  /*dc20*/  UISETP.GE.U32.AND UP1, UPT, UR27, UR32, UPT ;  /* 0x000000201b00728c */ /* 0x000fe4000bf26070 */
[----:B------:R-:W-:Y:S02]  /*dc30*/  UIADD3.X UR34, ~UR25, UR34, URZ, UP2, !UPT ;  /* 0x0000002219227290 */ /* 0x000fe400097fe53f */
[----:B------:R-:W-:Y:S02]  /*dc40*/  UIADD3 UR25, UP2, -UR32, UR27, URZ ;  /* 0x0000001b20197290 */ /* 0x000fe4000ff5e13f */
[----:B------:R-:W-:Y:S02]  /*dc50*/  UISETP.GE.U32.AND.EX UP1, UPT, UR34, UR35, UPT, UP1 ;  /* 0x000000232200728c */ /* 0x000fe4000bf26110 */
[----:B------:R-:W-:-:S02]  /*dc60*/  UIADD3 UR24, UR28, 0x1, URZ ;  /* 0x000000011c187890 */ /* 0x000fc4000fffe03f */
[----:B------:R-:W-:Y:S02]  /*dc70*/  UIADD3.X UR26, ~UR35, UR34, URZ, UP2, !UPT ;  /* 0x00000022231a7290 */ /* 0x000fe400097fe53f */
[----:B------:R-:W-:Y:S02]  /*dc80*/  USEL UR25, UR25, UR27, UP1 ;  /* 0x0000001b19197287 */ /* 0x000fe40008800000 */
[----:B------:R-:W-:Y:S02]  /*dc90*/  USEL UR26, UR26, UR34, UP1 ;  /* 0x000000221a1a7287 */ /* 0x000fe40008800000 */
[----:B------:R-:W-:Y:S02]  /*dca0*/  USEL UR28, UR24, UR28, UP1 ;  /* 0x0000001c181c7287 */ /* 0x000fe40008800000 */
[----:B------:R-:W-:Y:S02]  /*dcb0*/  UISETP.GE.U32.AND UP1, UPT, UR25, UR32, UPT ;  /* 0x000000201900728c */ /* 0x000fe4000bf26070 */
[----:B------:R-:W-:-:S02]  /*dcc0*/  UISETP.NE.U32.AND UP2, UPT, UR32, URZ, UPT ;  /* 0x0000003f2000728c */ /* 0x000fc4000bf45070 */
[----:B------:R-:W-:Y:S02]  /*dcd0*/  UIADD3 UR24, UR28, 0x1, URZ ;  /* 0x000000011c187890 */ /* 0x000fe4000fffe03f */
[----:B------:R-:W-:Y:S02]  /*dce0*/  UISETP.GE.U32.AND.EX UP1, UPT, UR26, UR35, UPT, UP1 ;  /* 0x000000231a00728c */ /* 0x000fe4000bf26110 */
[----:B------:R-:W-:Y:S02]  /*dcf0*/  UISETP.NE.AND.EX UP2, UPT, UR35, URZ, UPT, UP2 ;  /* 0x0000003f2300728c */ /* 0x000fe4000bf45320 */
[----:B------:R-:W-:-:S04]  /*dd00*/  USEL UR24, UR24, UR28, UP1 ;  /* 0x0000001c18187287 */ /* 0x000fc80008800000 */
[----:B------:R-:W-:Y:S01]  /*dd10*/  USEL UR25, UR24, 0xffffffff, UP2 ;  /* 0xffffffff18197887 */ /* 0x000fe20009000000 */
[----:B------:R-:W-:Y:S11]  /*dd20*/  RET.REL.NODEC R2 `(_ZN7cutlass13device_kernelINS_4gemm6kernel13GemmUniversalINS1_17GroupProblemShapeIN4cute5tupleIJiiiEEEEENS1_10collective13CollectiveMmaINS1_39MainloopSm90ArrayTmaGmmaWarpSpecializedILi6ENS6_IJNS5_1CILi2EEENSC_ILi1EEESE_EEENS1_43KernelPtrArrayTmaWarpSpecializedCooperativeEEENS6_IJNSC_ILi128EEESI_NSC_ILi64EEEEEENS_6half_tEPNS6_IJlSE_NSC_ILi0EEEEEESL_SO_NS5_8TiledMMAINS5_8MMA_AtomIJNS5_4SM904GMMA26MMA_64x128x16_F32F16F16_SSILNSS_5MajorE0ELSU_0ELNSS_7ScaleInE1ELSV_1EEEEEENS5_6LayoutISF_NS6_IJSE_SM_SM_EEEEENS6_IJNS5_10UnderscoreES11_S11_EEEEENS5_13SM90_TMA_LOADENS5_14ComposedLayoutINS5_7SwizzleILi3ELi4ELi3EEENS5_18smem_ptr_flag_bitsILi16EEENSY_INS6_IJNSC_ILi8EEESJ_EEENS6_IJSJ_SE_EEEEEEEvNS5_8identityENS5_23SM90_TMA_LOAD_MULTICASTES1E_vS1F_EENS_8epilogue10collective18CollectiveEpilogueINS1I_30Sm90PtrArrayTmaWarpSpecializedILi4ELi2ELi16ELb1ELb0ELi2EEEJSK_NS6_IJSI_NSC_ILi32EEEEEESL_PNS6_IJSE_lSM_EEESL_S1Q_NS1I_6fusion15FusionCallbacksIS1M_NS1R_17LinearCombinationISL_fSL_fLNS_15FloatRoundStyleE2EEESK_S1O_JEEES14_NS15_IS17_S19_NSY_INS6_IJSJ_S1A_EEENS6_IJSE_SJ_EEEEEEENS5_17SM75_U16x8_LDSM_TENS5_14SM90_TMA_STOREES20_NS5_17SM90_U16x8_STSM_TENS5_9Copy_AtomIJNS5_17SM90_U32x4_STSM_NESL_EEEvEEEvvEEEEvNT_6ParamsE) ;  /* 0xffffff2002b47950 */ /* 0x000ff60003c3ffff */
.L_x_272:
[----:B------:R-:W-:-:S00]  /*dd30*/  BRA `(.L_x_272) ;  /* 0xfffffffc00fc7947 */ /* 0x000fc0000383ffff */
[----:B------:R-:W-:-:S00]  /*dd40*/  NOP ;  /* 0x0000000000007918 */ /* 0x000fc00000000000 */
        /* <DEDUP_REMOVED lines=11> */
.L_x_273:


//--------------------- .nv.global.init           --------------------------
	.section	.nv.global.init,"aw",@progbits
.nv.global.init:
	.type		$str$24,@object
	.size		$str$24,($str$25 - $str$24)
$str$24:
        /*0000*/ 	.byte	0x28, 0x61, 0x64, 0x64, 0x72, 0x65, 0x73, 0x73, 0x20, 0x26, 0x20, 0x6d, 0x61, 0x73, 0x6b, 0x29
        /*0010*/ 	.byte	0x20, 0x3d, 0x3d, 0x20, 0x30, 0x00
	.type		$str$25,@object
	.size		$str$25,(__unnamed_1 - $str$25)
$str$25:
        /*0016*/ 	.byte	0x2f, 0x74, 0x6d, 0x70, 0x2f, 0x63, 0x75, 0x74, 0x6c, 0x61, 0x73, 0x73, 0x5f, 0x73, 0x77, 0x65
        /*0026*/ 	.byte	0x65, 0x70, 0x5f, 0x73, 0x72, 0x63, 0x2f, 0x69, 0x6e, 0x63, 0x6c, 0x75, 0x64, 0x65, 0x2f, 0x63
        /*0036*/ 	.byte	0x75, 0x74, 0x65, 0x2f, 0x70, 0x6f, 0x69, 0x6e, 0x74, 0x65, 0x72, 0x5f, 0x66, 0x6c, 0x61, 0x67
        /*0046*/ 	.byte	0x67, 0x65, 0x64, 0x2e, 0x68, 0x70, 0x70, 0x00
	.type		__unnamed_1,@object
	.size		__unnamed_1,(.L_0 - __unnamed_1)
__unnamed_1:
        /*004e*/ 	.byte	0x61, 0x75, 0x74, 0x6f, 0x20, 0x63, 0x75, 0x74, 0x65, 0x3a, 0x3a, 0x61, 0x73, 0x5f, 0x70, 0x6f
        /* <DEDUP_REMOVED lines=27> */
        /*020e*/ 	.byte	0x30, 0x39, 0x36, 0x3e, 0x3e, 0x3e, 0x3e, 0x3e, 0x5d, 0x00
.L_0:


//--------------------- .nv.shared._ZN7cutlass13device_kernelINS_4gemm6kernel13GemmUniversalINS1_17GroupProblemShapeIN4cute5tupleIJiiiEEEEENS1_10collective13CollectiveMmaINS1_39MainloopSm90ArrayTmaGmmaWarpSpecializedILi6ENS6_IJNS5_1CILi2EEENSC_ILi1EEESE_EEENS1_43KernelPtrArrayTmaWarpSpecializedCooperativeEEENS6_IJNSC_ILi128EEESI_NSC_ILi64EEEEEENS_6half_tEPNS6_IJlSE_NSC_ILi0EEEEEESL_SO_NS5_8TiledMMAINS5_8MMA_AtomIJNS5_4SM904GMMA26MMA_64x128x16_F32F16F16_SSILNSS_5MajorE0ELSU_0ELNSS_7ScaleInE1ELSV_1EEEEEENS5_6LayoutISF_NS6_IJSE_SM_SM_EEEEENS6_IJNS5_10UnderscoreES11_S11_EEEEENS5_13SM90_TMA_LOADENS5_14ComposedLayoutINS5_7SwizzleILi3ELi4ELi3EEENS5_18smem_ptr_flag_bitsILi16EEENSY_INS6_IJNSC_ILi8EEESJ_EEENS6_IJSJ_SE_EEEEEEEvNS5_8identityENS5_23SM90_TMA_LOAD_MULTICASTES1E_vS1F_EENS_8epilogue10collective18CollectiveEpilogueINS1I_30Sm90PtrArrayTmaWarpSpecializedILi4ELi2ELi16ELb1ELb0ELi2EEEJSK_NS6_IJSI_NSC_ILi32EEEEEESL_PNS6_IJSE_lSM_EEESL_S1Q_NS1I_6fusion15FusionCallbacksIS1M_NS1R_17LinearCombinationISL_fSL_fLNS_15FloatRoundStyleE2EEESK_S1O_JEEES14_NS15_IS17_S19_NSY_INS6_IJSJ_S1A_EEENS6_IJSE_SJ_EEEEEEENS5_17SM75_U16x8_LDSM_TENS5_14SM90_TMA_STOREES20_NS5_17SM90_U16x8_STSM_TENS5_9Copy_AtomIJNS5_17SM90_U32x4_STSM_NESL_EEEvEEEvvEEEEvNT_6ParamsE --------------------------
	.section	.nv.shared._ZN7cutlass13device_kernelINS_4gemm6kernel13GemmUniversalINS1_17GroupProblemShapeIN4cute5tupleIJiiiEEEEENS1_10collective13CollectiveMmaINS1_39MainloopSm90ArrayTmaGmmaWarpSpecializedILi6ENS6_IJNS5_1CILi2EEENSC_ILi1EEESE_EEENS1_43KernelPtrArrayTmaWarpSpecializedCooperativeEEENS6_IJNSC_ILi128EEESI_NSC_ILi64EEEEEENS_6half_tEPNS6_IJlSE_NSC_ILi0EEEEEESL_SO_NS5_8TiledMMAINS5_8MMA_AtomIJNS5_4SM904GMMA26MMA_64x128x16_F32F16F16_SSILNSS_5MajorE0ELSU_0ELNSS_7ScaleInE1ELSV_1EEEEEENS5_6LayoutISF_NS6_IJSE_SM_SM_EEEEENS6_IJNS5_10UnderscoreES11_S11_EEEEENS5_13SM90_TMA_LOADENS5_14ComposedLayoutINS5_7SwizzleILi3ELi4ELi3EEENS5_18smem_ptr_flag_bitsILi16EEENSY_INS6_IJNSC_ILi8EEESJ_EEENS6_IJSJ_SE_EEEEEEEvNS5_8identityENS5_23SM90_TMA_LOAD_MULTICASTES1E_vS1F_EENS_8epilogue10collective18CollectiveEpilogueINS1I_30Sm90PtrArrayTmaWarpSpecializedILi4ELi2ELi16ELb1ELb0ELi2EEEJSK_NS6_IJSI_NSC_ILi32EEEEEESL_PNS6_IJSE_lSM_EEESL_S1Q_NS1I_6fusion15FusionCallbacksIS1M_NS1R_17LinearCombinationISL_fSL_fLNS_15FloatRoundStyleE2EEESK_S1O_JEEES14_NS15_IS17_S19_NSY_INS6_IJSJ_S1A_EEENS6_IJSE_SJ_EEEEEEENS5_17SM75_U16x8_LDSM_TENS5_14SM90_TMA_STOREES20_NS5_17SM90_U16x8_STSM_TENS5_9Copy_AtomIJNS5_17SM90_U32x4_STSM_NESL_EEEvEEEvvEEEEvNT_6ParamsE,"aw",@nobits
	.sectionflags	@""
	.align	16
	.zero		1024


//--------------------- .nv.shared.reserved.0     --------------------------
	.section	.nv.shared.reserved.0,"aw",@nobits
	.weak		__nv_reservedSMEM_offset_0_alias
	.size		__nv_reservedSMEM_offset_0_alias, 0, 0
	.other		__nv_reservedSMEM_offset_0_alias,@"STO_CUDA_RESERVED_SHARED STV_DEFAULT"
__nv_reservedSMEM_offset_0_alias:
	.zero		0


//--------------------- .nv.global                --------------------------
	.section	.nv.global,"aw",@nobits
.nv.global:
	.type		_ZN39_INTERNAL_ea9b777a_4_k_cu_9ff48f35_29254cute1_E,@object
	.size		_ZN39_INTERNAL_ea9b777a_4_k_cu_9ff48f35_29254cute1_E,(_ZN39_INTERNAL_ea9b777a_4_k_cu_9ff48f35_29254cuda3std3__45__cpo6cbeginE - _ZN39_INTERNAL_ea9b777a_4_k_cu_9ff48f35_29254cute1_E)
_ZN39_INTERNAL_ea9b777a_4_k_cu_9ff48f35_29254cute1_E:
	.zero		1
	.type		_ZN39_INTERNAL_ea9b777a_4_k_cu_9ff48f35_29254cuda3std3__45__cpo6cbeginE,@object
	.size		_ZN39_INTERNAL_ea9b777a_4_k_cu_9ff48f35_29254cuda3std3__45__cpo6cbeginE,(_ZN39_INTERNAL_ea9b777a_4_k_cu_9ff48f35_29254cuda3std3__48in_placeE - _ZN39_INTERNAL_ea9b777a_4_k_cu_9ff48f35_29254cuda3std3__45__cpo6cbeginE)
_ZN39_INTERNAL_ea9b777a_4_k_cu_9ff48f35_29254cuda3std3__45__cpo6cbeginE:
	.zero		1
	.type		_ZN39_INTERNAL_ea9b777a_4_k_cu_9ff48f35_29254cuda3std3__48in_placeE,@object
	.size		_ZN39_INTERNAL_ea9b777a_4_k_cu_9ff48f35_29254cuda3std3__48in_placeE,(_ZN39_INTERNAL_ea9b777a_4_k_cu_9ff48f35_29254cuda3std6ranges3__45__cpo9iter_moveE - _ZN39_INTERNAL_ea9b777a_4_k_cu_9ff48f35_29254cuda3std3__48in_placeE)
_ZN39_INTERNAL_ea9b777a_4_k_cu_9ff48f35_29254cuda3std3__48in_placeE:
	.zero		1
	.type		_ZN39_INTERNAL_ea9b777a_4_k_cu_9ff48f35_29254cuda3std6ranges3__45__cpo9iter_moveE,@object
	.size		_ZN39_INTERNAL_ea9b777a_4_k_cu_9ff48f35_29254cuda3std6ranges3__45__cpo9iter_moveE,(_ZN39_INTERNAL_ea9b777a_4_k_cu_9ff48f35_29254cuda3std3__45__cpo5beginE - _ZN39_INTERNAL_ea9b777a_4_k_cu_9ff48f35_29254cuda3std6ranges3__45__cpo9iter_moveE)
_ZN39_INTERNAL_ea9b777a_4_k_cu_9ff48f35_29254cuda3std6ranges3__45__cpo9iter_moveE:
	.zero		1
	.type		_ZN39_INTERNAL_ea9b777a_4_k_cu_9ff48f35_29254cuda3std3__45__cpo5beginE,@object
	.size		_ZN39_INTERNAL_ea9b777a_4_k_cu_9ff48f35_29254cuda3std3__45__cpo5beginE,(_ZN39_INTERNAL_ea9b777a_4_k_cu_9ff48f35_29254cuda3std3__441_GLOBAL__N__ea9b777a_4_k_cu_9ff48f35_29256ignoreE - _ZN39_INTERNAL_ea9b777a_4_k_cu_9ff48f35_29254cuda3std3__45__cpo5beginE)
_ZN39_INTERNAL_ea9b777a_4_k_cu_9ff48f35_29254cuda3std3__45__cpo5beginE:
	.zero		1
	.type		_ZN39_INTERNAL_ea9b777a_4_k_cu_9ff48f35_29254cuda3std3__441_GLOBAL__N__ea9b777a_4_k_cu_9ff48f35_29256ignoreE,@object
	.size		_ZN39_INTERNAL_ea9b777a_4_k_cu_9ff48f35_29254cuda3std3__441_GLOBAL__N__ea9b777a_4_k_cu_9ff48f35_29256ignoreE,(_ZN39_INTERNAL_ea9b777a_4_k_cu_9ff48f35_29254cute7productE - _ZN39_INTERNAL_ea9b777a_4_k_cu_9ff48f35_29254cuda3std3__441_GLOBAL__N__ea9b777a_4_k_cu_9ff48f35_29256ignoreE)
_ZN39_INTERNAL_ea9b777a_4_k_cu_9ff48f35_29254cuda3std3__441_GLOBAL__N__ea9b777a_4_k_cu_9ff48f35_29256ignoreE:
	.zero		1
	.type		_ZN39_INTERNAL_ea9b777a_4_k_cu_9ff48f35_29254cute7productE,@object
	.size		_ZN39_INTERNAL_ea9b777a_4_k_cu_9ff48f35_29254cute7productE,(_ZN39_INTERNAL_ea9b777a_4_k_cu_9ff48f35_29254cuda3std3__45__cpo3endE - _ZN39_INTERNAL_ea9b777a_4_k_cu_9ff48f35_29254cute7productE)
_ZN39_INTERNAL_ea9b777a_4_k_cu_9ff48f35_29254cute7productE:
	.zero		1
	.type		_ZN39_INTERNAL_ea9b777a_4_k_cu_9ff48f35_29254cuda3std3__45__cpo3endE,@object
	.size		_ZN39_INTERNAL_ea9b777a_4_k_cu_9ff48f35_29254cuda3std3__45__cpo3endE,(_ZN39_INTERNAL_ea9b777a_4_k_cu_9ff48f35_29254cuda3std3__419piecewise_constructE - _ZN39_INTERNAL_ea9b777a_4_k_cu_9ff48f35_29254cuda3std3__45__cpo3endE)
_ZN39_INTERNAL_ea9b777a_4_k_cu_9ff48f35_29254cuda3std3__45__cpo3endE:
	.zero		1
	.type		_ZN39_INTERNAL_ea9b777a_4_k_cu_9ff48f35_29254cuda3std3__419piecewise_constructE,@object
	.size		_ZN39_INTERNAL_ea9b777a_4_k_cu_9ff48f35_29254cuda3std3__419piecewise_constructE,(_ZN39_INTERNAL_ea9b777a_4_k_cu_9ff48f35_29254cuda3std3__45__cpo4cendE - _ZN39_INTERNAL_ea9b777a_4_k_cu_9ff48f35_29254cuda3std3__419piecewise_constructE)
_ZN39_INTERNAL_ea9b777a_4_k_cu_9ff48f35_29254cuda3std3__419piecewise_constructE:
	.zero		1
	.type		_ZN39_INTERNAL_ea9b777a_4_k_cu_9ff48f35_29254cuda3std3__45__cpo4cendE,@object
	.size		_ZN39_INTERNAL_ea9b777a_4_k_cu_9ff48f35_29254cuda3std3__45__cpo4cendE,(_ZN39_INTERNAL_ea9b777a_4_k_cu_9ff48f35_29254cuda3std6ranges3__45__cpo4swapE - _ZN39_INTERNAL_ea9b777a_4_k_cu_9ff48f35_29254cuda3std3__45__cpo4cendE)
_ZN39_INTERNAL_ea9b777a_4_k_cu_9ff48f35_29254cuda3std3__45__cpo4cendE:
	.zero		1
	.type		_ZN39_INTERNAL_ea9b777a_4_k_cu_9ff48f35_29254cuda3std6ranges3__45__cpo4swapE,@object
	.size		_ZN39_INTERNAL_ea9b777a_4_k_cu_9ff48f35_29254cuda3std6ranges3__45__cpo4swapE,(.L_8 - _ZN39_INTERNAL_ea9b777a_4_k_cu_9ff48f35_29254cuda3std6ranges3__45__cpo4swapE)
_ZN39_INTERNAL_ea9b777a_4_k_cu_9ff48f35_29254cuda3std6ranges3__45__cpo4swapE:
	.zero		1
.L_8:


//--------------------- .nv.constant0._ZN7cutlass13device_kernelINS_4gemm6kernel13GemmUniversalINS1_17GroupProblemShapeIN4cute5tupleIJiiiEEEEENS1_10collective13CollectiveMmaINS1_39MainloopSm90ArrayTmaGmmaWarpSpecializedILi6ENS6_IJNS5_1CILi2EEENSC_ILi1EEESE_EEENS1_43KernelPtrArrayTmaWarpSpecializedCooperativeEEENS6_IJNSC_ILi128EEESI_NSC_ILi64EEEEEENS_6half_tEPNS6_IJlSE_NSC_ILi0EEEEEESL_SO_NS5_8TiledMMAINS5_8MMA_AtomIJNS5_4SM904GMMA26MMA_64x128x16_F32F16F16_SSILNSS_5MajorE0ELSU_0ELNSS_7ScaleInE1ELSV_1EEEEEENS5_6LayoutISF_NS6_IJSE_SM_SM_EEEEENS6_IJNS5_10UnderscoreES11_S11_EEEEENS5_13SM90_TMA_LOADENS5_14ComposedLayoutINS5_7SwizzleILi3ELi4ELi3EEENS5_18smem_ptr_flag_bitsILi16EEENSY_INS6_IJNSC_ILi8EEESJ_EEENS6_IJSJ_SE_EEEEEEEvNS5_8identityENS5_23SM90_TMA_LOAD_MULTICASTES1E_vS1F_EENS_8epilogue10collective18CollectiveEpilogueINS1I_30Sm90PtrArrayTmaWarpSpecializedILi4ELi2ELi16ELb1ELb0ELi2EEEJSK_NS6_IJSI_NSC_ILi32EEEEEESL_PNS6_IJSE_lSM_EEESL_S1Q_NS1I_6fusion15FusionCallbacksIS1M_NS1R_17LinearCombinationISL_fSL_fLNS_15FloatRoundStyleE2EEESK_S1O_JEEES14_NS15_IS17_S19_NSY_INS6_IJSJ_S1A_EEENS6_IJSE_SJ_EEEEEEENS5_17SM75_U16x8_LDSM_TENS5_14SM90_TMA_STOREES20_NS5_17SM90_U16x8_STSM_TENS5_9Copy_AtomIJNS5_17SM90_U32x4_STSM_NESL_EEEvEEEvvEEEEvNT_6ParamsE --------------------------
	.section	.nv.constant0._ZN7cutlass13device_kernelINS_4gemm6kernel13GemmUniversalINS1_17GroupProblemShapeIN4cute5tupleIJiiiEEEEENS1_10collective13CollectiveMmaINS1_39MainloopSm90ArrayTmaGmmaWarpSpecializedILi6ENS6_IJNS5_1CILi2EEENSC_ILi1EEESE_EEENS1_43KernelPtrArrayTmaWarpSpecializedCooperativeEEENS6_IJNSC_ILi128EEESI_NSC_ILi64EEEEEENS_6half_tEPNS6_IJlSE_NSC_ILi0EEEEEESL_SO_NS5_8TiledMMAINS5_8MMA_AtomIJNS5_4SM904GMMA26MMA_64x128x16_F32F16F16_SSILNSS_5MajorE0ELSU_0ELNSS_7ScaleInE1ELSV_1EEEEEENS5_6LayoutISF_NS6_IJSE_SM_SM_EEEEENS6_IJNS5_10UnderscoreES11_S11_EEEEENS5_13SM90_TMA_LOADENS5_14ComposedLayoutINS5_7SwizzleILi3ELi4ELi3EEENS5_18smem_ptr_flag_bitsILi16EEENSY_INS6_IJNSC_ILi8EEESJ_EEENS6_IJSJ_SE_EEEEEEEvNS5_8identityENS5_23SM90_TMA_LOAD_MULTICASTES1E_vS1F_EENS_8epilogue10collective18CollectiveEpilogueINS1I_30Sm90PtrArrayTmaWarpSpecializedILi4ELi2ELi16ELb1ELb0ELi2EEEJSK_NS6_IJSI_NSC_ILi32EEEEEESL_PNS6_IJSE_lSM_EEESL_S1Q_NS1I_6fusion15FusionCallbacksIS1M_NS1R_17LinearCombinationISL_fSL_fLNS_15FloatRoundStyleE2EEESK_S1O_JEEES14_NS15_IS17_S19_NSY_INS6_IJSJ_S1A_EEENS6_IJSE_SJ_EEEEEEENS5_17SM75_U16x8_LDSM_TENS5_14SM90_TMA_STOREES20_NS5_17SM90_U16x8_STSM_TENS5_9Copy_AtomIJNS5_17SM90_U32x4_STSM_NESL_EEEvEEEvvEEEEvNT_6ParamsE,"a",@progbits
	.sectionflags	@""
	.align	4
.nv.constant0._ZN7cutlass13device_kernelINS_4gemm6kernel13GemmUniversalINS1_17GroupProblemShapeIN4cute5tupleIJiiiEEEEENS1_10collective13CollectiveMmaINS1_39MainloopSm90ArrayTmaGmmaWarpSpecializedILi6ENS6_IJNS5_1CILi2EEENSC_ILi1EEESE_EEENS1_43KernelPtrArrayTmaWarpSpecializedCooperativeEEENS6_IJNSC_ILi128EEESI_NSC_ILi64EEEEEENS_6half_tEPNS6_IJlSE_NSC_ILi0EEEEEESL_SO_NS5_8TiledMMAINS5_8MMA_AtomIJNS5_4SM904GMMA26MMA_64x128x16_F32F16F16_SSILNSS_5MajorE0ELSU_0ELNSS_7ScaleInE1ELSV_1EEEEEENS5_6LayoutISF_NS6_IJSE_SM_SM_EEEEENS6_IJNS5_10UnderscoreES11_S11_EEEEENS5_13SM90_TMA_LOADENS5_14ComposedLayoutINS5_7SwizzleILi3ELi4ELi3EEENS5_18smem_ptr_flag_bitsILi16EEENSY_INS6_IJNSC_ILi8EEESJ_EEENS6_IJSJ_SE_EEEEEEEvNS5_8identityENS5_23SM90_TMA_LOAD_MULTICASTES1E_vS1F_EENS_8epilogue10collective18CollectiveEpilogueINS1I_30Sm90PtrArrayTmaWarpSpecializedILi4ELi2ELi16ELb1ELb0ELi2EEEJSK_NS6_IJSI_NSC_ILi32EEEEEESL_PNS6_IJSE_lSM_EEESL_S1Q_NS1I_6fusion15FusionCallbacksIS1M_NS1R_17LinearCombinationISL_fSL_fLNS_15FloatRoundStyleE2EEESK_S1O_JEEES14_NS15_IS17_S19_NSY_INS6_IJSJ_S1A_EEENS6_IJSE_SJ_EEEEEEENS5_17SM75_U16x8_LDSM_TENS5_14SM90_TMA_STOREES20_NS5_17SM90_U16x8_STSM_TENS5_9Copy_AtomIJNS5_17SM90_U32x4_STSM_NESL_EEEvEEEvvEEEEvNT_6ParamsE:
	.zero		2432


//--------------------- SYMBOLS --------------------------

	.type		.nv.reservedSmem.offset0,@object
	.size		.nv.reservedSmem.offset0,0x4
	.type		__assertfail,@function
